//
// Generated by NVIDIA NVVM Compiler
//
// Compiler Build ID: CL-36424714
// Cuda compilation tools, release 13.0, V13.0.88
// Based on NVVM 20.0.0
//

.version 9.0
.target sm_100
.address_size 64

	// .globl	_Z4InitIhLj2EEvPiPAmlmlmlT0_T0_T0_T0__T_PjS4_S3_S4_

.visible .entry _Z4InitIhLj2EEvPiPAmlmlmlT0_T0_T0_T0__T_PjS4_S3_S4_(
	.param .u64 .ptr .align 1 _Z4InitIhLj2EEvPiPAmlmlmlT0_T0_T0_T0__T_PjS4_S3_S4__param_0,
	.param .u64 .ptr .align 1 _Z4InitIhLj2EEvPiPAmlmlmlT0_T0_T0_T0__T_PjS4_S3_S4__param_1,
	.param .u64 .ptr .align 1 _Z4InitIhLj2EEvPiPAmlmlmlT0_T0_T0_T0__T_PjS4_S3_S4__param_2,
	.param .u64 .ptr .align 1 _Z4InitIhLj2EEvPiPAmlmlmlT0_T0_T0_T0__T_PjS4_S3_S4__param_3,
	.param .u64 .ptr .align 1 _Z4InitIhLj2EEvPiPAmlmlmlT0_T0_T0_T0__T_PjS4_S3_S4__param_4,
	.param .u64 .ptr .align 1 _Z4InitIhLj2EEvPiPAmlmlmlT0_T0_T0_T0__T_PjS4_S3_S4__param_5
)
{
	.local .align 16 .b8 	__local_depot0[64];
	.reg .b64 	%SP;
	.reg .b64 	%SPL;
	.reg .pred 	%p<128>;
	.reg .b16 	%rs<189>;
	.reg .b32 	%r<319>;
	.reg .b64 	%rd<134>;

	mov.u64 	%SPL, __local_depot0;
	ld.param.u64 	%rd15, [_Z4InitIhLj2EEvPiPAmlmlmlT0_T0_T0_T0__T_PjS4_S3_S4__param_0];
	ld.param.u64 	%rd12, [_Z4InitIhLj2EEvPiPAmlmlmlT0_T0_T0_T0__T_PjS4_S3_S4__param_1];
	ld.param.u64 	%rd13, [_Z4InitIhLj2EEvPiPAmlmlmlT0_T0_T0_T0__T_PjS4_S3_S4__param_2];
	ld.param.u64 	%rd16, [_Z4InitIhLj2EEvPiPAmlmlmlT0_T0_T0_T0__T_PjS4_S3_S4__param_3];
	ld.param.u64 	%rd17, [_Z4InitIhLj2EEvPiPAmlmlmlT0_T0_T0_T0__T_PjS4_S3_S4__param_4];
	ld.param.u64 	%rd14, [_Z4InitIhLj2EEvPiPAmlmlmlT0_T0_T0_T0__T_PjS4_S3_S4__param_5];
	cvta.to.global.u64 	%rd1, %rd15;
	cvta.to.global.u64 	%rd2, %rd17;
	cvta.to.global.u64 	%rd3, %rd16;
	add.u64 	%rd4, %SPL, 0;
	mov.b32 	%r78, 0;
	st.local.v4.u32 	[%rd4], {%r78, %r78, %r78, %r78};
	st.local.v4.u32 	[%rd4+16], {%r78, %r78, %r78, %r78};
	st.local.v4.u32 	[%rd4+32], {%r78, %r78, %r78, %r78};
	st.local.v4.u32 	[%rd4+48], {%r78, %r78, %r78, %r78};
	st.global.u32 	[%rd3], %r78;
	ld.global.u32 	%r1, [%rd1];
	setp.ne.s32 	%p16, %r1, 0;
	add.s32 	%r79, %r1, -1;
	mov.b32 	%r80, 1;
	shl.b32 	%r81, %r80, %r79;
	cvt.u16.u32 	%rs45, %r81;
	selp.b16 	%rs187, %rs45, 15, %p16;
	st.global.u8 	[%rd2], %rs187;
	ld.global.u32 	%r2, [%rd1+4];
	setp.eq.s32 	%p17, %r2, 0;
	@%p17 bra 	$L__BB0_2;
	setp.ne.s32 	%p18, %r1, 0;
	add.s32 	%r82, %r2, -1;
	mov.b32 	%r83, 1;
	shl.b32 	%r84, %r83, %r82;
	st.global.u8 	[%rd2+1], %r84;
	selp.b32 	%r293, 2, 1, %p18;
	selp.u32 	%r85, 1, 0, %p18;
	mul.wide.u32 	%rd19, %r85, 4;
	add.s64 	%rd20, %rd4, %rd19;
	st.local.u32 	[%rd20], %r83;
	bra.uni 	$L__BB0_3;
$L__BB0_2:
	setp.ne.s32 	%p19, %r1, 0;
	selp.u32 	%r293, 1, 0, %p19;
	mov.b16 	%rs46, 15;
	st.global.u8 	[%rd2+1], %rs46;
$L__BB0_3:
	ld.global.u32 	%r6, [%rd1+8];
	setp.eq.s32 	%p20, %r6, 0;
	@%p20 bra 	$L__BB0_5;
	add.s32 	%r86, %r6, -1;
	mov.b32 	%r87, 1;
	shl.b32 	%r88, %r87, %r86;
	st.global.u8 	[%rd2+2], %r88;
	add.s32 	%r294, %r293, 1;
	mul.wide.u32 	%rd21, %r293, 4;
	add.s64 	%rd22, %rd4, %rd21;
	mov.b32 	%r89, 2;
	st.local.u32 	[%rd22], %r89;
	bra.uni 	$L__BB0_6;
$L__BB0_5:
	mov.b16 	%rs47, 15;
	st.global.u8 	[%rd2+2], %rs47;
	mov.u32 	%r294, %r293;
$L__BB0_6:
	ld.global.u32 	%r9, [%rd1+12];
	setp.eq.s32 	%p21, %r9, 0;
	@%p21 bra 	$L__BB0_8;
	add.s32 	%r90, %r9, -1;
	mov.b32 	%r91, 1;
	shl.b32 	%r92, %r91, %r90;
	st.global.u8 	[%rd2+3], %r92;
	add.s32 	%r295, %r294, 1;
	mul.wide.u32 	%rd23, %r294, 4;
	add.s64 	%rd24, %rd4, %rd23;
	mov.b32 	%r93, 3;
	st.local.u32 	[%rd24], %r93;
	bra.uni 	$L__BB0_9;
$L__BB0_8:
	mov.b16 	%rs48, 15;
	st.global.u8 	[%rd2+3], %rs48;
	mov.u32 	%r295, %r294;
$L__BB0_9:
	ld.global.u32 	%r12, [%rd1+16];
	setp.eq.s32 	%p22, %r12, 0;
	@%p22 bra 	$L__BB0_11;
	add.s32 	%r94, %r12, -1;
	mov.b32 	%r95, 1;
	shl.b32 	%r96, %r95, %r94;
	st.global.u8 	[%rd2+4], %r96;
	add.s32 	%r296, %r295, 1;
	mul.wide.u32 	%rd25, %r295, 4;
	add.s64 	%rd26, %rd4, %rd25;
	mov.b32 	%r97, 4;
	st.local.u32 	[%rd26], %r97;
	bra.uni 	$L__BB0_12;
$L__BB0_11:
	mov.b16 	%rs49, 15;
	st.global.u8 	[%rd2+4], %rs49;
	mov.u32 	%r296, %r295;
$L__BB0_12:
	ld.global.u32 	%r15, [%rd1+20];
	setp.eq.s32 	%p23, %r15, 0;
	@%p23 bra 	$L__BB0_14;
	add.s32 	%r98, %r15, -1;
	mov.b32 	%r99, 1;
	shl.b32 	%r100, %r99, %r98;
	st.global.u8 	[%rd2+5], %r100;
	add.s32 	%r297, %r296, 1;
	mul.wide.u32 	%rd27, %r296, 4;
	add.s64 	%rd28, %rd4, %rd27;
	mov.b32 	%r101, 5;
	st.local.u32 	[%rd28], %r101;
	bra.uni 	$L__BB0_15;
$L__BB0_14:
	mov.b16 	%rs50, 15;
	st.global.u8 	[%rd2+5], %rs50;
	mov.u32 	%r297, %r296;
$L__BB0_15:
	ld.global.u32 	%r18, [%rd1+24];
	setp.eq.s32 	%p24, %r18, 0;
	@%p24 bra 	$L__BB0_17;
	add.s32 	%r102, %r18, -1;
	mov.b32 	%r103, 1;
	shl.b32 	%r104, %r103, %r102;
	st.global.u8 	[%rd2+6], %r104;
	add.s32 	%r298, %r297, 1;
	mul.wide.u32 	%rd29, %r297, 4;
	add.s64 	%rd30, %rd4, %rd29;
	mov.b32 	%r105, 6;
	st.local.u32 	[%rd30], %r105;
	bra.uni 	$L__BB0_18;
$L__BB0_17:
	mov.b16 	%rs51, 15;
	st.global.u8 	[%rd2+6], %rs51;
	mov.u32 	%r298, %r297;
$L__BB0_18:
	ld.global.u32 	%r21, [%rd1+28];
	setp.eq.s32 	%p25, %r21, 0;
	@%p25 bra 	$L__BB0_20;
	add.s32 	%r106, %r21, -1;
	mov.b32 	%r107, 1;
	shl.b32 	%r108, %r107, %r106;
	st.global.u8 	[%rd2+7], %r108;
	add.s32 	%r299, %r298, 1;
	mul.wide.u32 	%rd31, %r298, 4;
	add.s64 	%rd32, %rd4, %rd31;
	mov.b32 	%r109, 7;
	st.local.u32 	[%rd32], %r109;
	bra.uni 	$L__BB0_21;
$L__BB0_20:
	mov.b16 	%rs52, 15;
	st.global.u8 	[%rd2+7], %rs52;
	mov.u32 	%r299, %r298;
$L__BB0_21:
	ld.global.u32 	%r24, [%rd1+32];
	setp.eq.s32 	%p26, %r24, 0;
	@%p26 bra 	$L__BB0_23;
	add.s32 	%r110, %r24, -1;
	mov.b32 	%r111, 1;
	shl.b32 	%r112, %r111, %r110;
	st.global.u8 	[%rd2+8], %r112;
	add.s32 	%r300, %r299, 1;
	mul.wide.u32 	%rd33, %r299, 4;
	add.s64 	%rd34, %rd4, %rd33;
	mov.b32 	%r113, 8;
	st.local.u32 	[%rd34], %r113;
	bra.uni 	$L__BB0_24;
$L__BB0_23:
	mov.b16 	%rs53, 15;
	st.global.u8 	[%rd2+8], %rs53;
	mov.u32 	%r300, %r299;
$L__BB0_24:
	ld.global.u32 	%r27, [%rd1+36];
	setp.eq.s32 	%p27, %r27, 0;
	@%p27 bra 	$L__BB0_26;
	add.s32 	%r114, %r27, -1;
	mov.b32 	%r115, 1;
	shl.b32 	%r116, %r115, %r114;
	st.global.u8 	[%rd2+9], %r116;
	add.s32 	%r301, %r300, 1;
	mul.wide.u32 	%rd35, %r300, 4;
	add.s64 	%rd36, %rd4, %rd35;
	mov.b32 	%r117, 9;
	st.local.u32 	[%rd36], %r117;
	bra.uni 	$L__BB0_27;
$L__BB0_26:
	mov.b16 	%rs54, 15;
	st.global.u8 	[%rd2+9], %rs54;
	mov.u32 	%r301, %r300;
$L__BB0_27:
	ld.global.u32 	%r30, [%rd1+40];
	setp.eq.s32 	%p28, %r30, 0;
	@%p28 bra 	$L__BB0_29;
	add.s32 	%r118, %r30, -1;
	mov.b32 	%r119, 1;
	shl.b32 	%r120, %r119, %r118;
	st.global.u8 	[%rd2+10], %r120;
	add.s32 	%r302, %r301, 1;
	mul.wide.u32 	%rd37, %r301, 4;
	add.s64 	%rd38, %rd4, %rd37;
	mov.b32 	%r121, 10;
	st.local.u32 	[%rd38], %r121;
	bra.uni 	$L__BB0_30;
$L__BB0_29:
	mov.b16 	%rs55, 15;
	st.global.u8 	[%rd2+10], %rs55;
	mov.u32 	%r302, %r301;
$L__BB0_30:
	ld.global.u32 	%r33, [%rd1+44];
	setp.eq.s32 	%p29, %r33, 0;
	@%p29 bra 	$L__BB0_32;
	add.s32 	%r122, %r33, -1;
	mov.b32 	%r123, 1;
	shl.b32 	%r124, %r123, %r122;
	st.global.u8 	[%rd2+11], %r124;
	add.s32 	%r303, %r302, 1;
	mul.wide.u32 	%rd39, %r302, 4;
	add.s64 	%rd40, %rd4, %rd39;
	mov.b32 	%r125, 11;
	st.local.u32 	[%rd40], %r125;
	bra.uni 	$L__BB0_33;
$L__BB0_32:
	mov.b16 	%rs56, 15;
	st.global.u8 	[%rd2+11], %rs56;
	mov.u32 	%r303, %r302;
$L__BB0_33:
	ld.global.u32 	%r36, [%rd1+48];
	setp.eq.s32 	%p30, %r36, 0;
	@%p30 bra 	$L__BB0_35;
	add.s32 	%r126, %r36, -1;
	mov.b32 	%r127, 1;
	shl.b32 	%r128, %r127, %r126;
	st.global.u8 	[%rd2+12], %r128;
	add.s32 	%r304, %r303, 1;
	mul.wide.u32 	%rd41, %r303, 4;
	add.s64 	%rd42, %rd4, %rd41;
	mov.b32 	%r129, 12;
	st.local.u32 	[%rd42], %r129;
	bra.uni 	$L__BB0_36;
$L__BB0_35:
	mov.b16 	%rs57, 15;
	st.global.u8 	[%rd2+12], %rs57;
	mov.u32 	%r304, %r303;
$L__BB0_36:
	ld.global.u32 	%r39, [%rd1+52];
	setp.eq.s32 	%p31, %r39, 0;
	@%p31 bra 	$L__BB0_38;
	add.s32 	%r130, %r39, -1;
	mov.b32 	%r131, 1;
	shl.b32 	%r132, %r131, %r130;
	st.global.u8 	[%rd2+13], %r132;
	add.s32 	%r305, %r304, 1;
	mul.wide.u32 	%rd43, %r304, 4;
	add.s64 	%rd44, %rd4, %rd43;
	mov.b32 	%r133, 13;
	st.local.u32 	[%rd44], %r133;
	bra.uni 	$L__BB0_39;
$L__BB0_38:
	mov.b16 	%rs58, 15;
	st.global.u8 	[%rd2+13], %rs58;
	mov.u32 	%r305, %r304;
$L__BB0_39:
	ld.global.u32 	%r42, [%rd1+56];
	setp.eq.s32 	%p32, %r42, 0;
	@%p32 bra 	$L__BB0_41;
	add.s32 	%r134, %r42, -1;
	mov.b32 	%r135, 1;
	shl.b32 	%r136, %r135, %r134;
	st.global.u8 	[%rd2+14], %r136;
	add.s32 	%r306, %r305, 1;
	mul.wide.u32 	%rd45, %r305, 4;
	add.s64 	%rd46, %rd4, %rd45;
	mov.b32 	%r137, 14;
	st.local.u32 	[%rd46], %r137;
	bra.uni 	$L__BB0_42;
$L__BB0_41:
	mov.b16 	%rs59, 15;
	st.global.u8 	[%rd2+14], %rs59;
	mov.u32 	%r306, %r305;
$L__BB0_42:
	ld.global.u32 	%r45, [%rd1+60];
	setp.eq.s32 	%p33, %r45, 0;
	@%p33 bra 	$L__BB0_44;
	add.s32 	%r138, %r45, -1;
	mov.b32 	%r139, 1;
	shl.b32 	%r140, %r139, %r138;
	st.global.u8 	[%rd2+15], %r140;
	add.s32 	%r315, %r306, 1;
	mul.wide.u32 	%rd47, %r306, 4;
	add.s64 	%rd48, %rd4, %rd47;
	mov.b32 	%r141, 15;
	st.local.u32 	[%rd48], %r141;
	bra.uni 	$L__BB0_45;
$L__BB0_44:
	mov.b16 	%rs60, 15;
	st.global.u8 	[%rd2+15], %rs60;
	mov.u32 	%r315, %r306;
$L__BB0_45:
	setp.eq.s32 	%p34, %r315, 0;
	@%p34 bra 	$L__BB0_76;
$L__BB0_46:
	add.s32 	%r310, %r315, -1;
	mul.wide.u32 	%rd49, %r310, 4;
	add.s64 	%rd5, %rd4, %rd49;
	ld.local.u32 	%r50, [%rd5];
	and.b32  	%r51, %r50, 3;
	cvt.u64.u32 	%rd50, %r50;
	add.s64 	%rd51, %rd2, %rd50;
	ld.global.u8 	%rs62, [%rd51];
	not.b16 	%rs2, %rs62;
	and.b32  	%r52, %r50, -4;
	setp.lt.u32 	%p35, %r50, 4;
	selp.b32 	%r143, 4, 0, %p35;
	or.b32  	%r53, %r143, %r51;
	cvt.u64.u32 	%rd52, %r53;
	add.s64 	%rd53, %rd2, %rd52;
	ld.global.u8 	%rs3, [%rd53];
	and.b16  	%rs63, %rs3, %rs2;
	and.b16  	%rs64, %rs63, 255;
	st.global.u8 	[%rd53], %rs63;
	cvt.u32.u16 	%r144, %rs64;
	popc.b32 	%r145, %r144;
	cvt.u16.u32 	%rs61, %r145;
	mov.b32 	%r318, -1;
	setp.eq.s16 	%p36, %rs61, 1;
	@%p36 bra 	$L__BB0_48;
	setp.eq.s16 	%p37, %rs61, 0;
	@%p37 bra 	$L__BB0_143;
	bra.uni 	$L__BB0_50;
$L__BB0_48:
	add.s16 	%rs65, %rs3, -1;
	and.b16  	%rs66, %rs3, %rs65;
	and.b16  	%rs67, %rs66, 255;
	setp.eq.s16 	%p38, %rs67, 0;
	@%p38 bra 	$L__BB0_50;
	st.local.u32 	[%rd5], %r53;
	mov.u32 	%r310, %r315;
$L__BB0_50:
	setp.eq.s32 	%p39, %r51, 0;
	selp.u32 	%r147, 1, 0, %p39;
	add.s32 	%r55, %r52, %r147;
	cvt.u64.u32 	%rd54, %r55;
	add.s64 	%rd55, %rd2, %rd54;
	ld.global.u8 	%rs4, [%rd55];
	and.b16  	%rs69, %rs4, %rs2;
	and.b16  	%rs70, %rs69, 255;
	st.global.u8 	[%rd55], %rs69;
	cvt.u32.u16 	%r148, %rs70;
	popc.b32 	%r149, %r148;
	cvt.u16.u32 	%rs68, %r149;
	setp.eq.s16 	%p40, %rs68, 1;
	@%p40 bra 	$L__BB0_52;
	setp.eq.s16 	%p41, %rs68, 0;
	@%p41 bra 	$L__BB0_143;
	bra.uni 	$L__BB0_54;
$L__BB0_52:
	add.s16 	%rs71, %rs4, -1;
	and.b16  	%rs72, %rs4, %rs71;
	and.b16  	%rs73, %rs72, 255;
	setp.eq.s16 	%p42, %rs73, 0;
	@%p42 bra 	$L__BB0_54;
	add.s32 	%r56, %r310, 1;
	mul.wide.u32 	%rd56, %r310, 4;
	add.s64 	%rd57, %rd4, %rd56;
	st.local.u32 	[%rd57], %r55;
	mov.u32 	%r310, %r56;
$L__BB0_54:
	setp.lt.u32 	%p43, %r50, 8;
	selp.b32 	%r151, 8, 4, %p43;
	or.b32  	%r58, %r151, %r51;
	cvt.u64.u32 	%rd58, %r58;
	add.s64 	%rd59, %rd2, %rd58;
	ld.global.u8 	%rs5, [%rd59];
	and.b16  	%rs75, %rs5, %rs2;
	and.b16  	%rs76, %rs75, 255;
	st.global.u8 	[%rd59], %rs75;
	cvt.u32.u16 	%r152, %rs76;
	popc.b32 	%r153, %r152;
	cvt.u16.u32 	%rs74, %r153;
	setp.eq.s16 	%p44, %rs74, 1;
	@%p44 bra 	$L__BB0_56;
	setp.eq.s16 	%p45, %rs74, 0;
	@%p45 bra 	$L__BB0_143;
	bra.uni 	$L__BB0_58;
$L__BB0_56:
	add.s16 	%rs77, %rs5, -1;
	and.b16  	%rs78, %rs5, %rs77;
	and.b16  	%rs79, %rs78, 255;
	setp.eq.s16 	%p46, %rs79, 0;
	@%p46 bra 	$L__BB0_58;
	add.s32 	%r59, %r310, 1;
	mul.wide.u32 	%rd60, %r310, 4;
	add.s64 	%rd61, %rd4, %rd60;
	st.local.u32 	[%rd61], %r58;
	mov.u32 	%r310, %r59;
$L__BB0_58:
	setp.lt.u32 	%p47, %r51, 2;
	selp.u32 	%r61, 1, 0, %p47;
	selp.u64 	%rd62, 1, 0, %p47;
	cvt.u64.u32 	%rd6, %r52;
	add.s64 	%rd63, %rd6, %rd62;
	add.s64 	%rd64, %rd2, %rd63;
	ld.global.u8 	%rs6, [%rd64+1];
	and.b16  	%rs81, %rs6, %rs2;
	and.b16  	%rs82, %rs81, 255;
	st.global.u8 	[%rd64+1], %rs81;
	cvt.u32.u16 	%r155, %rs82;
	popc.b32 	%r156, %r155;
	cvt.u16.u32 	%rs80, %r156;
	setp.eq.s16 	%p48, %rs80, 1;
	@%p48 bra 	$L__BB0_60;
	setp.eq.s16 	%p49, %rs80, 0;
	@%p49 bra 	$L__BB0_143;
	bra.uni 	$L__BB0_62;
$L__BB0_60:
	add.s16 	%rs83, %rs6, -1;
	and.b16  	%rs84, %rs6, %rs83;
	and.b16  	%rs85, %rs84, 255;
	setp.eq.s16 	%p50, %rs85, 0;
	@%p50 bra 	$L__BB0_62;
	add.s32 	%r62, %r310, 1;
	mul.wide.u32 	%rd65, %r310, 4;
	add.s64 	%rd66, %rd4, %rd65;
	add.s32 	%r157, %r52, %r61;
	add.s32 	%r158, %r157, 1;
	st.local.u32 	[%rd66], %r158;
	mov.u32 	%r310, %r62;
$L__BB0_62:
	setp.lt.u32 	%p51, %r50, 12;
	selp.b32 	%r160, 12, 8, %p51;
	or.b32  	%r64, %r160, %r51;
	cvt.u64.u32 	%rd67, %r64;
	add.s64 	%rd68, %rd2, %rd67;
	ld.global.u8 	%rs7, [%rd68];
	and.b16  	%rs87, %rs7, %rs2;
	and.b16  	%rs88, %rs87, 255;
	st.global.u8 	[%rd68], %rs87;
	cvt.u32.u16 	%r161, %rs88;
	popc.b32 	%r162, %r161;
	cvt.u16.u32 	%rs86, %r162;
	setp.eq.s16 	%p52, %rs86, 1;
	@%p52 bra 	$L__BB0_64;
	setp.eq.s16 	%p53, %rs86, 0;
	@%p53 bra 	$L__BB0_143;
	bra.uni 	$L__BB0_66;
$L__BB0_64:
	add.s16 	%rs89, %rs7, -1;
	and.b16  	%rs90, %rs7, %rs89;
	and.b16  	%rs91, %rs90, 255;
	setp.eq.s16 	%p54, %rs91, 0;
	@%p54 bra 	$L__BB0_66;
	add.s32 	%r65, %r310, 1;
	mul.wide.u32 	%rd69, %r310, 4;
	add.s64 	%rd70, %rd4, %rd69;
	st.local.u32 	[%rd70], %r64;
	mov.u32 	%r310, %r65;
$L__BB0_66:
	setp.ne.s32 	%p55, %r51, 3;
	selp.u32 	%r164, 1, 0, %p55;
	add.s32 	%r165, %r52, %r164;
	add.s32 	%r67, %r165, 2;
	selp.u64 	%rd71, 1, 0, %p55;
	add.s64 	%rd72, %rd6, %rd71;
	add.s64 	%rd73, %rd2, %rd72;
	ld.global.u8 	%rs8, [%rd73+2];
	and.b16  	%rs93, %rs8, %rs2;
	and.b16  	%rs94, %rs93, 255;
	st.global.u8 	[%rd73+2], %rs93;
	cvt.u32.u16 	%r166, %rs94;
	popc.b32 	%r167, %r166;
	cvt.u16.u32 	%rs92, %r167;
	setp.eq.s16 	%p56, %rs92, 1;
	@%p56 bra 	$L__BB0_68;
	setp.eq.s16 	%p57, %rs92, 0;
	@%p57 bra 	$L__BB0_143;
	bra.uni 	$L__BB0_70;
$L__BB0_68:
	add.s16 	%rs95, %rs8, -1;
	and.b16  	%rs96, %rs8, %rs95;
	and.b16  	%rs97, %rs96, 255;
	setp.eq.s16 	%p58, %rs97, 0;
	@%p58 bra 	$L__BB0_70;
	add.s32 	%r68, %r310, 1;
	mul.wide.u32 	%rd74, %r310, 4;
	add.s64 	%rd75, %rd4, %rd74;
	st.local.u32 	[%rd75], %r67;
	mov.u32 	%r310, %r68;
$L__BB0_70:
	not.b32 	%r169, %r50;
	and.b32  	%r170, %r169, 4;
	and.b32  	%r171, %r169, 1;
	and.b32  	%r172, %r50, -6;
	or.b32  	%r173, %r172, %r170;
	or.b32  	%r70, %r173, %r171;
	cvt.u64.u32 	%rd76, %r70;
	add.s64 	%rd77, %rd2, %rd76;
	ld.global.u8 	%rs9, [%rd77];
	and.b16  	%rs99, %rs9, %rs2;
	and.b16  	%rs100, %rs99, 255;
	st.global.u8 	[%rd77], %rs99;
	cvt.u32.u16 	%r174, %rs100;
	popc.b32 	%r175, %r174;
	cvt.u16.u32 	%rs98, %r175;
	setp.eq.s16 	%p59, %rs98, 1;
	@%p59 bra 	$L__BB0_72;
	setp.eq.s16 	%p60, %rs98, 0;
	mov.u32 	%r315, %r310;
	@%p60 bra 	$L__BB0_143;
	bra.uni 	$L__BB0_74;
$L__BB0_72:
	add.s16 	%rs101, %rs9, -1;
	and.b16  	%rs102, %rs9, %rs101;
	and.b16  	%rs103, %rs102, 255;
	setp.eq.s16 	%p61, %rs103, 0;
	mov.u32 	%r315, %r310;
	@%p61 bra 	$L__BB0_74;
	add.s32 	%r315, %r310, 1;
	mul.wide.u32 	%rd78, %r310, 4;
	add.s64 	%rd79, %rd4, %rd78;
	st.local.u32 	[%rd79], %r70;
$L__BB0_74:
	setp.ne.s32 	%p62, %r315, 0;
	@%p62 bra 	$L__BB0_46;
	ld.global.u8 	%rs187, [%rd2];
$L__BB0_76:
	and.b16  	%rs104, %rs187, 255;
	cvt.u32.u16 	%r177, %rs104;
	popc.b32 	%r178, %r177;
	cvt.u16.u32 	%rs12, %r178;
	setp.lt.u16 	%p64, %rs12, 2;
	mov.b32 	%r316, 0;
	mov.pred 	%p127, 0;
	mov.pred 	%p113, %p127;
	mov.pred 	%p114, %p127;
	mov.pred 	%p115, %p127;
	mov.pred 	%p116, %p127;
	mov.pred 	%p117, %p127;
	mov.pred 	%p118, %p127;
	mov.pred 	%p119, %p127;
	mov.pred 	%p120, %p127;
	mov.pred 	%p121, %p127;
	mov.pred 	%p122, %p127;
	mov.pred 	%p123, %p127;
	mov.pred 	%p124, %p127;
	mov.pred 	%p125, %p127;
	mov.pred 	%p126, %p127;
	mov.u16 	%rs188, %rs12;
	@%p64 bra 	$L__BB0_81;
$L__BB0_77:
	and.b16  	%rs105, %rs187, 255;
	setp.eq.s16 	%p110, %rs105, 0;
	mov.b32 	%r318, -1;
	@%p110 bra 	$L__BB0_143;
	cvt.u64.u32 	%rd80, %r316;
	add.s64 	%rd7, %rd2, %rd80;
	cvt.u32.u16 	%r226, %rs188;
	neg.s32 	%r317, %r226;
	cvta.to.global.u64 	%rd8, %rd13;
	cvta.to.global.u64 	%rd9, %rd12;
$L__BB0_79:
	setp.lt.u16 	%p111, %rs12, 2;
	atom.global.add.u32 	%r227, [%rd3], 1;
	mul.wide.u32 	%rd82, %r227, 4;
	add.s64 	%rd83, %rd8, %rd82;
	st.global.u32 	[%rd83], %r316;
	mul.wide.u32 	%rd84, %r227, 16;
	add.s64 	%rd10, %rd9, %rd84;
	add.s64 	%rd11, %rd10, %rd80;
	@%p111 bra 	$L__BB0_96;
	ld.global.u8 	%rd85, [%rd7];
	neg.s64 	%rd86, %rd85;
	and.b64  	%rd87, %rd85, %rd86;
	clz.b64 	%r228, %rd87;
	sub.s32 	%r229, 63, %r228;
	mov.b32 	%r230, 1;
	shl.b32 	%r231, %r230, %r229;
	cvt.u16.u32 	%rs107, %r231;
	st.global.u8 	[%rd11], %rs107;
	ld.global.u8 	%rs108, [%rd7];
	not.b16 	%rs109, %rs107;
	and.b16  	%rs110, %rs108, %rs109;
	st.global.u8 	[%rd7], %rs110;
	bra.uni 	$L__BB0_97;
$L__BB0_81:
	ld.global.u8 	%rs187, [%rd2+1];
	cvt.u32.u16 	%r180, %rs187;
	popc.b32 	%r181, %r180;
	cvt.u16.u32 	%rs188, %r181;
	setp.gt.u16 	%p67, %rs188, 1;
	mov.b32 	%r316, 1;
	mov.pred 	%p113, -1;
	mov.pred 	%p114, %p127;
	mov.pred 	%p115, %p127;
	mov.pred 	%p116, %p127;
	mov.pred 	%p117, %p127;
	mov.pred 	%p118, %p127;
	mov.pred 	%p119, %p127;
	mov.pred 	%p120, %p127;
	mov.pred 	%p121, %p127;
	mov.pred 	%p122, %p127;
	mov.pred 	%p123, %p127;
	mov.pred 	%p124, %p127;
	mov.pred 	%p125, %p127;
	mov.pred 	%p126, %p127;
	@%p67 bra 	$L__BB0_77;
	ld.global.u8 	%rs187, [%rd2+2];
	cvt.u32.u16 	%r183, %rs187;
	popc.b32 	%r184, %r183;
	cvt.u16.u32 	%rs188, %r184;
	setp.gt.u16 	%p70, %rs188, 1;
	mov.b32 	%r316, 2;
	mov.pred 	%p114, -1;
	mov.pred 	%p113, %p127;
	mov.pred 	%p115, %p127;
	mov.pred 	%p116, %p127;
	mov.pred 	%p117, %p127;
	mov.pred 	%p118, %p127;
	mov.pred 	%p119, %p127;
	mov.pred 	%p120, %p127;
	mov.pred 	%p121, %p127;
	mov.pred 	%p122, %p127;
	mov.pred 	%p123, %p127;
	mov.pred 	%p124, %p127;
	mov.pred 	%p125, %p127;
	mov.pred 	%p126, %p127;
	@%p70 bra 	$L__BB0_77;
	ld.global.u8 	%rs187, [%rd2+3];
	cvt.u32.u16 	%r186, %rs187;
	popc.b32 	%r187, %r186;
	cvt.u16.u32 	%rs188, %r187;
	setp.gt.u16 	%p73, %rs188, 1;
	mov.b32 	%r316, 3;
	mov.pred 	%p115, -1;
	mov.pred 	%p113, %p127;
	mov.pred 	%p114, %p127;
	mov.pred 	%p116, %p127;
	mov.pred 	%p117, %p127;
	mov.pred 	%p118, %p127;
	mov.pred 	%p119, %p127;
	mov.pred 	%p120, %p127;
	mov.pred 	%p121, %p127;
	mov.pred 	%p122, %p127;
	mov.pred 	%p123, %p127;
	mov.pred 	%p124, %p127;
	mov.pred 	%p125, %p127;
	mov.pred 	%p126, %p127;
	@%p73 bra 	$L__BB0_77;
	ld.global.u8 	%rs187, [%rd2+4];
	cvt.u32.u16 	%r189, %rs187;
	popc.b32 	%r190, %r189;
	cvt.u16.u32 	%rs188, %r190;
	setp.gt.u16 	%p76, %rs188, 1;
	mov.b32 	%r316, 4;
	mov.pred 	%p116, -1;
	mov.pred 	%p113, %p127;
	mov.pred 	%p114, %p127;
	mov.pred 	%p115, %p127;
	mov.pred 	%p117, %p127;
	mov.pred 	%p118, %p127;
	mov.pred 	%p119, %p127;
	mov.pred 	%p120, %p127;
	mov.pred 	%p121, %p127;
	mov.pred 	%p122, %p127;
	mov.pred 	%p123, %p127;
	mov.pred 	%p124, %p127;
	mov.pred 	%p125, %p127;
	mov.pred 	%p126, %p127;
	@%p76 bra 	$L__BB0_77;
	ld.global.u8 	%rs187, [%rd2+5];
	cvt.u32.u16 	%r192, %rs187;
	popc.b32 	%r193, %r192;
	cvt.u16.u32 	%rs188, %r193;
	setp.gt.u16 	%p79, %rs188, 1;
	mov.b32 	%r316, 5;
	mov.pred 	%p117, -1;
	mov.pred 	%p113, %p127;
	mov.pred 	%p114, %p127;
	mov.pred 	%p115, %p127;
	mov.pred 	%p116, %p127;
	mov.pred 	%p118, %p127;
	mov.pred 	%p119, %p127;
	mov.pred 	%p120, %p127;
	mov.pred 	%p121, %p127;
	mov.pred 	%p122, %p127;
	mov.pred 	%p123, %p127;
	mov.pred 	%p124, %p127;
	mov.pred 	%p125, %p127;
	mov.pred 	%p126, %p127;
	@%p79 bra 	$L__BB0_77;
	ld.global.u8 	%rs187, [%rd2+6];
	cvt.u32.u16 	%r195, %rs187;
	popc.b32 	%r196, %r195;
	cvt.u16.u32 	%rs188, %r196;
	setp.gt.u16 	%p82, %rs188, 1;
	mov.b32 	%r316, 6;
	mov.pred 	%p118, -1;
	mov.pred 	%p113, %p127;
	mov.pred 	%p114, %p127;
	mov.pred 	%p115, %p127;
	mov.pred 	%p116, %p127;
	mov.pred 	%p117, %p127;
	mov.pred 	%p119, %p127;
	mov.pred 	%p120, %p127;
	mov.pred 	%p121, %p127;
	mov.pred 	%p122, %p127;
	mov.pred 	%p123, %p127;
	mov.pred 	%p124, %p127;
	mov.pred 	%p125, %p127;
	mov.pred 	%p126, %p127;
	@%p82 bra 	$L__BB0_77;
	ld.global.u8 	%rs187, [%rd2+7];
	cvt.u32.u16 	%r198, %rs187;
	popc.b32 	%r199, %r198;
	cvt.u16.u32 	%rs188, %r199;
	setp.gt.u16 	%p85, %rs188, 1;
	mov.b32 	%r316, 7;
	mov.pred 	%p119, -1;
	mov.pred 	%p113, %p127;
	mov.pred 	%p114, %p127;
	mov.pred 	%p115, %p127;
	mov.pred 	%p116, %p127;
	mov.pred 	%p117, %p127;
	mov.pred 	%p118, %p127;
	mov.pred 	%p120, %p127;
	mov.pred 	%p121, %p127;
	mov.pred 	%p122, %p127;
	mov.pred 	%p123, %p127;
	mov.pred 	%p124, %p127;
	mov.pred 	%p125, %p127;
	mov.pred 	%p126, %p127;
	@%p85 bra 	$L__BB0_77;
	ld.global.u8 	%rs187, [%rd2+8];
	cvt.u32.u16 	%r201, %rs187;
	popc.b32 	%r202, %r201;
	cvt.u16.u32 	%rs188, %r202;
	setp.gt.u16 	%p88, %rs188, 1;
	mov.b32 	%r316, 8;
	mov.pred 	%p120, -1;
	mov.pred 	%p113, %p127;
	mov.pred 	%p114, %p127;
	mov.pred 	%p115, %p127;
	mov.pred 	%p116, %p127;
	mov.pred 	%p117, %p127;
	mov.pred 	%p118, %p127;
	mov.pred 	%p119, %p127;
	mov.pred 	%p121, %p127;
	mov.pred 	%p122, %p127;
	mov.pred 	%p123, %p127;
	mov.pred 	%p124, %p127;
	mov.pred 	%p125, %p127;
	mov.pred 	%p126, %p127;
	@%p88 bra 	$L__BB0_77;
	ld.global.u8 	%rs187, [%rd2+9];
	cvt.u32.u16 	%r204, %rs187;
	popc.b32 	%r205, %r204;
	cvt.u16.u32 	%rs188, %r205;
	setp.gt.u16 	%p91, %rs188, 1;
	mov.b32 	%r316, 9;
	mov.pred 	%p121, -1;
	mov.pred 	%p113, %p127;
	mov.pred 	%p114, %p127;
	mov.pred 	%p115, %p127;
	mov.pred 	%p116, %p127;
	mov.pred 	%p117, %p127;
	mov.pred 	%p118, %p127;
	mov.pred 	%p119, %p127;
	mov.pred 	%p120, %p127;
	mov.pred 	%p122, %p127;
	mov.pred 	%p123, %p127;
	mov.pred 	%p124, %p127;
	mov.pred 	%p125, %p127;
	mov.pred 	%p126, %p127;
	@%p91 bra 	$L__BB0_77;
	ld.global.u8 	%rs187, [%rd2+10];
	cvt.u32.u16 	%r207, %rs187;
	popc.b32 	%r208, %r207;
	cvt.u16.u32 	%rs188, %r208;
	setp.gt.u16 	%p94, %rs188, 1;
	mov.b32 	%r316, 10;
	mov.pred 	%p122, -1;
	mov.pred 	%p113, %p127;
	mov.pred 	%p114, %p127;
	mov.pred 	%p115, %p127;
	mov.pred 	%p116, %p127;
	mov.pred 	%p117, %p127;
	mov.pred 	%p118, %p127;
	mov.pred 	%p119, %p127;
	mov.pred 	%p120, %p127;
	mov.pred 	%p121, %p127;
	mov.pred 	%p123, %p127;
	mov.pred 	%p124, %p127;
	mov.pred 	%p125, %p127;
	mov.pred 	%p126, %p127;
	@%p94 bra 	$L__BB0_77;
	ld.global.u8 	%rs187, [%rd2+11];
	cvt.u32.u16 	%r210, %rs187;
	popc.b32 	%r211, %r210;
	cvt.u16.u32 	%rs188, %r211;
	setp.gt.u16 	%p97, %rs188, 1;
	mov.b32 	%r316, 11;
	mov.pred 	%p123, -1;
	mov.pred 	%p113, %p127;
	mov.pred 	%p114, %p127;
	mov.pred 	%p115, %p127;
	mov.pred 	%p116, %p127;
	mov.pred 	%p117, %p127;
	mov.pred 	%p118, %p127;
	mov.pred 	%p119, %p127;
	mov.pred 	%p120, %p127;
	mov.pred 	%p121, %p127;
	mov.pred 	%p122, %p127;
	mov.pred 	%p124, %p127;
	mov.pred 	%p125, %p127;
	mov.pred 	%p126, %p127;
	@%p97 bra 	$L__BB0_77;
	ld.global.u8 	%rs187, [%rd2+12];
	cvt.u32.u16 	%r213, %rs187;
	popc.b32 	%r214, %r213;
	cvt.u16.u32 	%rs188, %r214;
	setp.gt.u16 	%p100, %rs188, 1;
	mov.b32 	%r316, 12;
	mov.pred 	%p124, -1;
	mov.pred 	%p113, %p127;
	mov.pred 	%p114, %p127;
	mov.pred 	%p115, %p127;
	mov.pred 	%p116, %p127;
	mov.pred 	%p117, %p127;
	mov.pred 	%p118, %p127;
	mov.pred 	%p119, %p127;
	mov.pred 	%p120, %p127;
	mov.pred 	%p121, %p127;
	mov.pred 	%p122, %p127;
	mov.pred 	%p123, %p127;
	mov.pred 	%p125, %p127;
	mov.pred 	%p126, %p127;
	@%p100 bra 	$L__BB0_77;
	ld.global.u8 	%rs187, [%rd2+13];
	cvt.u32.u16 	%r216, %rs187;
	popc.b32 	%r217, %r216;
	cvt.u16.u32 	%rs188, %r217;
	setp.gt.u16 	%p103, %rs188, 1;
	mov.b32 	%r316, 13;
	mov.pred 	%p125, -1;
	mov.pred 	%p113, %p127;
	mov.pred 	%p114, %p127;
	mov.pred 	%p115, %p127;
	mov.pred 	%p116, %p127;
	mov.pred 	%p117, %p127;
	mov.pred 	%p118, %p127;
	mov.pred 	%p119, %p127;
	mov.pred 	%p120, %p127;
	mov.pred 	%p121, %p127;
	mov.pred 	%p122, %p127;
	mov.pred 	%p123, %p127;
	mov.pred 	%p124, %p127;
	mov.pred 	%p126, %p127;
	@%p103 bra 	$L__BB0_77;
	ld.global.u8 	%rs187, [%rd2+14];
	cvt.u32.u16 	%r219, %rs187;
	popc.b32 	%r220, %r219;
	cvt.u16.u32 	%rs188, %r220;
	setp.gt.u16 	%p106, %rs188, 1;
	mov.b32 	%r316, 14;
	mov.pred 	%p126, -1;
	mov.pred 	%p113, %p127;
	mov.pred 	%p114, %p127;
	mov.pred 	%p115, %p127;
	mov.pred 	%p116, %p127;
	mov.pred 	%p117, %p127;
	mov.pred 	%p118, %p127;
	mov.pred 	%p119, %p127;
	mov.pred 	%p120, %p127;
	mov.pred 	%p121, %p127;
	mov.pred 	%p122, %p127;
	mov.pred 	%p123, %p127;
	mov.pred 	%p124, %p127;
	mov.pred 	%p125, %p127;
	@%p106 bra 	$L__BB0_77;
	ld.global.u8 	%rs187, [%rd2+15];
	cvt.u32.u16 	%r223, %rs187;
	popc.b32 	%r224, %r223;
	cvt.u16.u32 	%rs188, %r224;
	setp.lt.u16 	%p109, %rs188, 2;
	mov.b32 	%r316, 15;
	mov.pred 	%p108, -1;
	mov.b32 	%r318, 0;
	mov.pred 	%p113, %p127;
	mov.pred 	%p114, %p127;
	mov.pred 	%p115, %p127;
	mov.pred 	%p116, %p127;
	mov.pred 	%p117, %p127;
	mov.pred 	%p118, %p127;
	mov.pred 	%p119, %p127;
	mov.pred 	%p120, %p127;
	mov.pred 	%p121, %p127;
	mov.pred 	%p122, %p127;
	mov.pred 	%p123, %p127;
	mov.pred 	%p124, %p127;
	mov.pred 	%p125, %p127;
	mov.pred 	%p126, %p127;
	mov.pred 	%p127, %p108;
	@%p109 bra 	$L__BB0_143;
	bra.uni 	$L__BB0_77;
$L__BB0_96:
	ld.global.u8 	%rs106, [%rd2];
	st.global.u8 	[%rd10], %rs106;
$L__BB0_97:
	@%p113 bra 	$L__BB0_99;
	ld.global.u8 	%rs111, [%rd2+1];
	st.global.u8 	[%rd10+1], %rs111;
	bra.uni 	$L__BB0_100;
$L__BB0_99:
	ld.global.u8 	%rd88, [%rd7];
	neg.s64 	%rd89, %rd88;
	and.b64  	%rd90, %rd88, %rd89;
	clz.b64 	%r232, %rd90;
	sub.s32 	%r233, 63, %r232;
	mov.b32 	%r234, 1;
	shl.b32 	%r235, %r234, %r233;
	cvt.u16.u32 	%rs112, %r235;
	st.global.u8 	[%rd11], %rs112;
	ld.global.u8 	%rs113, [%rd7];
	not.b16 	%rs114, %rs112;
	and.b16  	%rs115, %rs113, %rs114;
	st.global.u8 	[%rd7], %rs115;
$L__BB0_100:
	@%p114 bra 	$L__BB0_102;
	ld.global.u8 	%rs116, [%rd2+2];
	st.global.u8 	[%rd10+2], %rs116;
	bra.uni 	$L__BB0_103;
$L__BB0_102:
	ld.global.u8 	%rd91, [%rd7];
	neg.s64 	%rd92, %rd91;
	and.b64  	%rd93, %rd91, %rd92;
	clz.b64 	%r236, %rd93;
	sub.s32 	%r237, 63, %r236;
	mov.b32 	%r238, 1;
	shl.b32 	%r239, %r238, %r237;
	cvt.u16.u32 	%rs117, %r239;
	st.global.u8 	[%rd11], %rs117;
	ld.global.u8 	%rs118, [%rd7];
	not.b16 	%rs119, %rs117;
	and.b16  	%rs120, %rs118, %rs119;
	st.global.u8 	[%rd7], %rs120;
$L__BB0_103:
	@%p115 bra 	$L__BB0_105;
	ld.global.u8 	%rs121, [%rd2+3];
	st.global.u8 	[%rd10+3], %rs121;
	bra.uni 	$L__BB0_106;
$L__BB0_105:
	ld.global.u8 	%rd94, [%rd7];
	neg.s64 	%rd95, %rd94;
	and.b64  	%rd96, %rd94, %rd95;
	clz.b64 	%r240, %rd96;
	sub.s32 	%r241, 63, %r240;
	mov.b32 	%r242, 1;
	shl.b32 	%r243, %r242, %r241;
	cvt.u16.u32 	%rs122, %r243;
	st.global.u8 	[%rd11], %rs122;
	ld.global.u8 	%rs123, [%rd7];
	not.b16 	%rs124, %rs122;
	and.b16  	%rs125, %rs123, %rs124;
	st.global.u8 	[%rd7], %rs125;
$L__BB0_106:
	@%p116 bra 	$L__BB0_108;
	ld.global.u8 	%rs126, [%rd2+4];
	st.global.u8 	[%rd10+4], %rs126;
	bra.uni 	$L__BB0_109;
$L__BB0_108:
	ld.global.u8 	%rd97, [%rd7];
	neg.s64 	%rd98, %rd97;
	and.b64  	%rd99, %rd97, %rd98;
	clz.b64 	%r244, %rd99;
	sub.s32 	%r245, 63, %r244;
	mov.b32 	%r246, 1;
	shl.b32 	%r247, %r246, %r245;
	cvt.u16.u32 	%rs127, %r247;
	st.global.u8 	[%rd11], %rs127;
	ld.global.u8 	%rs128, [%rd7];
	not.b16 	%rs129, %rs127;
	and.b16  	%rs130, %rs128, %rs129;
	st.global.u8 	[%rd7], %rs130;
$L__BB0_109:
	@%p117 bra 	$L__BB0_111;
	ld.global.u8 	%rs131, [%rd2+5];
	st.global.u8 	[%rd10+5], %rs131;
	bra.uni 	$L__BB0_112;
$L__BB0_111:
	ld.global.u8 	%rd100, [%rd7];
	neg.s64 	%rd101, %rd100;
	and.b64  	%rd102, %rd100, %rd101;
	clz.b64 	%r248, %rd102;
	sub.s32 	%r249, 63, %r248;
	mov.b32 	%r250, 1;
	shl.b32 	%r251, %r250, %r249;
	cvt.u16.u32 	%rs132, %r251;
	st.global.u8 	[%rd11], %rs132;
	ld.global.u8 	%rs133, [%rd7];
	not.b16 	%rs134, %rs132;
	and.b16  	%rs135, %rs133, %rs134;
	st.global.u8 	[%rd7], %rs135;
$L__BB0_112:
	@%p118 bra 	$L__BB0_114;
	ld.global.u8 	%rs136, [%rd2+6];
	st.global.u8 	[%rd10+6], %rs136;
	bra.uni 	$L__BB0_115;
$L__BB0_114:
	ld.global.u8 	%rd103, [%rd7];
	neg.s64 	%rd104, %rd103;
	and.b64  	%rd105, %rd103, %rd104;
	clz.b64 	%r252, %rd105;
	sub.s32 	%r253, 63, %r252;
	mov.b32 	%r254, 1;
	shl.b32 	%r255, %r254, %r253;
	cvt.u16.u32 	%rs137, %r255;
	st.global.u8 	[%rd11], %rs137;
	ld.global.u8 	%rs138, [%rd7];
	not.b16 	%rs139, %rs137;
	and.b16  	%rs140, %rs138, %rs139;
	st.global.u8 	[%rd7], %rs140;
$L__BB0_115:
	@%p119 bra 	$L__BB0_117;
	ld.global.u8 	%rs141, [%rd2+7];
	st.global.u8 	[%rd10+7], %rs141;
	bra.uni 	$L__BB0_118;
$L__BB0_117:
	ld.global.u8 	%rd106, [%rd7];
	neg.s64 	%rd107, %rd106;
	and.b64  	%rd108, %rd106, %rd107;
	clz.b64 	%r256, %rd108;
	sub.s32 	%r257, 63, %r256;
	mov.b32 	%r258, 1;
	shl.b32 	%r259, %r258, %r257;
	cvt.u16.u32 	%rs142, %r259;
	st.global.u8 	[%rd11], %rs142;
	ld.global.u8 	%rs143, [%rd7];
	not.b16 	%rs144, %rs142;
	and.b16  	%rs145, %rs143, %rs144;
	st.global.u8 	[%rd7], %rs145;
$L__BB0_118:
	@%p120 bra 	$L__BB0_120;
	ld.global.u8 	%rs146, [%rd2+8];
	st.global.u8 	[%rd10+8], %rs146;
	bra.uni 	$L__BB0_121;
$L__BB0_120:
	ld.global.u8 	%rd109, [%rd7];
	neg.s64 	%rd110, %rd109;
	and.b64  	%rd111, %rd109, %rd110;
	clz.b64 	%r260, %rd111;
	sub.s32 	%r261, 63, %r260;
	mov.b32 	%r262, 1;
	shl.b32 	%r263, %r262, %r261;
	cvt.u16.u32 	%rs147, %r263;
	st.global.u8 	[%rd11], %rs147;
	ld.global.u8 	%rs148, [%rd7];
	not.b16 	%rs149, %rs147;
	and.b16  	%rs150, %rs148, %rs149;
	st.global.u8 	[%rd7], %rs150;
$L__BB0_121:
	@%p121 bra 	$L__BB0_123;
	ld.global.u8 	%rs151, [%rd2+9];
	st.global.u8 	[%rd10+9], %rs151;
	bra.uni 	$L__BB0_124;
$L__BB0_123:
	ld.global.u8 	%rd112, [%rd7];
	neg.s64 	%rd113, %rd112;
	and.b64  	%rd114, %rd112, %rd113;
	clz.b64 	%r264, %rd114;
	sub.s32 	%r265, 63, %r264;
	mov.b32 	%r266, 1;
	shl.b32 	%r267, %r266, %r265;
	cvt.u16.u32 	%rs152, %r267;
	st.global.u8 	[%rd11], %rs152;
	ld.global.u8 	%rs153, [%rd7];
	not.b16 	%rs154, %rs152;
	and.b16  	%rs155, %rs153, %rs154;
	st.global.u8 	[%rd7], %rs155;
$L__BB0_124:
	@%p122 bra 	$L__BB0_126;
	ld.global.u8 	%rs156, [%rd2+10];
	st.global.u8 	[%rd10+10], %rs156;
	bra.uni 	$L__BB0_127;
$L__BB0_126:
	ld.global.u8 	%rd115, [%rd7];
	neg.s64 	%rd116, %rd115;
	and.b64  	%rd117, %rd115, %rd116;
	clz.b64 	%r268, %rd117;
	sub.s32 	%r269, 63, %r268;
	mov.b32 	%r270, 1;
	shl.b32 	%r271, %r270, %r269;
	cvt.u16.u32 	%rs157, %r271;
	st.global.u8 	[%rd11], %rs157;
	ld.global.u8 	%rs158, [%rd7];
	not.b16 	%rs159, %rs157;
	and.b16  	%rs160, %rs158, %rs159;
	st.global.u8 	[%rd7], %rs160;
$L__BB0_127:
	@%p123 bra 	$L__BB0_129;
	ld.global.u8 	%rs161, [%rd2+11];
	st.global.u8 	[%rd10+11], %rs161;
	bra.uni 	$L__BB0_130;
$L__BB0_129:
	ld.global.u8 	%rd118, [%rd7];
	neg.s64 	%rd119, %rd118;
	and.b64  	%rd120, %rd118, %rd119;
	clz.b64 	%r272, %rd120;
	sub.s32 	%r273, 63, %r272;
	mov.b32 	%r274, 1;
	shl.b32 	%r275, %r274, %r273;
	cvt.u16.u32 	%rs162, %r275;
	st.global.u8 	[%rd11], %rs162;
	ld.global.u8 	%rs163, [%rd7];
	not.b16 	%rs164, %rs162;
	and.b16  	%rs165, %rs163, %rs164;
	st.global.u8 	[%rd7], %rs165;
$L__BB0_130:
	@%p124 bra 	$L__BB0_132;
	ld.global.u8 	%rs166, [%rd2+12];
	st.global.u8 	[%rd10+12], %rs166;
	bra.uni 	$L__BB0_133;
$L__BB0_132:
	ld.global.u8 	%rd121, [%rd7];
	neg.s64 	%rd122, %rd121;
	and.b64  	%rd123, %rd121, %rd122;
	clz.b64 	%r276, %rd123;
	sub.s32 	%r277, 63, %r276;
	mov.b32 	%r278, 1;
	shl.b32 	%r279, %r278, %r277;
	cvt.u16.u32 	%rs167, %r279;
	st.global.u8 	[%rd11], %rs167;
	ld.global.u8 	%rs168, [%rd7];
	not.b16 	%rs169, %rs167;
	and.b16  	%rs170, %rs168, %rs169;
	st.global.u8 	[%rd7], %rs170;
$L__BB0_133:
	@%p125 bra 	$L__BB0_135;
	ld.global.u8 	%rs171, [%rd2+13];
	st.global.u8 	[%rd10+13], %rs171;
	bra.uni 	$L__BB0_136;
$L__BB0_135:
	ld.global.u8 	%rd124, [%rd7];
	neg.s64 	%rd125, %rd124;
	and.b64  	%rd126, %rd124, %rd125;
	clz.b64 	%r280, %rd126;
	sub.s32 	%r281, 63, %r280;
	mov.b32 	%r282, 1;
	shl.b32 	%r283, %r282, %r281;
	cvt.u16.u32 	%rs172, %r283;
	st.global.u8 	[%rd11], %rs172;
	ld.global.u8 	%rs173, [%rd7];
	not.b16 	%rs174, %rs172;
	and.b16  	%rs175, %rs173, %rs174;
	st.global.u8 	[%rd7], %rs175;
$L__BB0_136:
	@%p126 bra 	$L__BB0_138;
	ld.global.u8 	%rs176, [%rd2+14];
	st.global.u8 	[%rd10+14], %rs176;
	bra.uni 	$L__BB0_139;
$L__BB0_138:
	ld.global.u8 	%rd127, [%rd7];
	neg.s64 	%rd128, %rd127;
	and.b64  	%rd129, %rd127, %rd128;
	clz.b64 	%r284, %rd129;
	sub.s32 	%r285, 63, %r284;
	mov.b32 	%r286, 1;
	shl.b32 	%r287, %r286, %r285;
	cvt.u16.u32 	%rs177, %r287;
	st.global.u8 	[%rd11], %rs177;
	ld.global.u8 	%rs178, [%rd7];
	not.b16 	%rs179, %rs177;
	and.b16  	%rs180, %rs178, %rs179;
	st.global.u8 	[%rd7], %rs180;
$L__BB0_139:
	@%p127 bra 	$L__BB0_141;
	ld.global.u8 	%rs181, [%rd2+15];
	st.global.u8 	[%rd10+15], %rs181;
	bra.uni 	$L__BB0_142;
$L__BB0_141:
	ld.global.u8 	%rd130, [%rd7];
	neg.s64 	%rd131, %rd130;
	and.b64  	%rd132, %rd130, %rd131;
	clz.b64 	%r288, %rd132;
	sub.s32 	%r289, 63, %r288;
	mov.b32 	%r290, 1;
	shl.b32 	%r291, %r290, %r289;
	cvt.u16.u32 	%rs182, %r291;
	st.global.u8 	[%rd11], %rs182;
	ld.global.u8 	%rs183, [%rd7];
	not.b16 	%rs184, %rs182;
	and.b16  	%rs185, %rs183, %rs184;
	st.global.u8 	[%rd7], %rs185;
$L__BB0_142:
	add.s32 	%r317, %r317, 1;
	setp.ne.s32 	%p112, %r317, 0;
	@%p112 bra 	$L__BB0_79;
$L__BB0_143:
	cvta.to.global.u64 	%rd133, %rd14;
	st.global.u32 	[%rd133], %r318;
	ret;

}
	// .globl	_Z6SearchIhLj2EEvjPAmlmlmlT0_T0_T0_T0__T_PjS3_S2_S3_S3_
.visible .entry _Z6SearchIhLj2EEvjPAmlmlmlT0_T0_T0_T0__T_PjS3_S2_S3_S3_(
	.param .u32 _Z6SearchIhLj2EEvjPAmlmlmlT0_T0_T0_T0__T_PjS3_S2_S3_S3__param_0,
	.param .u64 .ptr .align 1 _Z6SearchIhLj2EEvjPAmlmlmlT0_T0_T0_T0__T_PjS3_S2_S3_S3__param_1,
	.param .u64 .ptr .align 1 _Z6SearchIhLj2EEvjPAmlmlmlT0_T0_T0_T0__T_PjS3_S2_S3_S3__param_2,
	.param .u64 .ptr .align 1 _Z6SearchIhLj2EEvjPAmlmlmlT0_T0_T0_T0__T_PjS3_S2_S3_S3__param_3,
	.param .u64 .ptr .align 1 _Z6SearchIhLj2EEvjPAmlmlmlT0_T0_T0_T0__T_PjS3_S2_S3_S3__param_4,
	.param .u64 .ptr .align 1 _Z6SearchIhLj2EEvjPAmlmlmlT0_T0_T0_T0__T_PjS3_S2_S3_S3__param_5,
	.param .u64 .ptr .align 1 _Z6SearchIhLj2EEvjPAmlmlmlT0_T0_T0_T0__T_PjS3_S2_S3_S3__param_6
)
{
	.local .align 16 .b8 	__local_depot1[400];
	.reg .b64 	%SP;
	.reg .b64 	%SPL;
	.reg .pred 	%p<110>;
	.reg .b16 	%rs<168>;
	.reg .b32 	%r<189>;
	.reg .b64 	%rd<108>;

	mov.u64 	%SPL, __local_depot1;
	ld.param.u32 	%r31, [_Z6SearchIhLj2EEvjPAmlmlmlT0_T0_T0_T0__T_PjS3_S2_S3_S3__param_0];
	ld.param.u64 	%rd11, [_Z6SearchIhLj2EEvjPAmlmlmlT0_T0_T0_T0__T_PjS3_S2_S3_S3__param_1];
	ld.param.u64 	%rd12, [_Z6SearchIhLj2EEvjPAmlmlmlT0_T0_T0_T0__T_PjS3_S2_S3_S3__param_2];
	ld.param.u64 	%rd13, [_Z6SearchIhLj2EEvjPAmlmlmlT0_T0_T0_T0__T_PjS3_S2_S3_S3__param_3];
	ld.param.u64 	%rd14, [_Z6SearchIhLj2EEvjPAmlmlmlT0_T0_T0_T0__T_PjS3_S2_S3_S3__param_4];
	ld.param.u64 	%rd15, [_Z6SearchIhLj2EEvjPAmlmlmlT0_T0_T0_T0__T_PjS3_S2_S3_S3__param_5];
	ld.param.u64 	%rd16, [_Z6SearchIhLj2EEvjPAmlmlmlT0_T0_T0_T0__T_PjS3_S2_S3_S3__param_6];
	add.u64 	%rd1, %SPL, 0;
	mov.b32 	%r32, 0;
	st.local.v4.u32 	[%rd1], {%r32, %r32, %r32, %r32};
	st.local.v4.u32 	[%rd1+16], {%r32, %r32, %r32, %r32};
	st.local.v4.u32 	[%rd1+32], {%r32, %r32, %r32, %r32};
	st.local.v4.u32 	[%rd1+48], {%r32, %r32, %r32, %r32};
	st.local.v4.u32 	[%rd1+64], {%r32, %r32, %r32, %r32};
	st.local.v4.u32 	[%rd1+80], {%r32, %r32, %r32, %r32};
	st.local.v4.u32 	[%rd1+96], {%r32, %r32, %r32, %r32};
	st.local.v4.u32 	[%rd1+112], {%r32, %r32, %r32, %r32};
	st.local.v4.u32 	[%rd1+128], {%r32, %r32, %r32, %r32};
	st.local.v4.u32 	[%rd1+144], {%r32, %r32, %r32, %r32};
	st.local.v4.u32 	[%rd1+160], {%r32, %r32, %r32, %r32};
	st.local.v4.u32 	[%rd1+176], {%r32, %r32, %r32, %r32};
	st.local.v4.u32 	[%rd1+192], {%r32, %r32, %r32, %r32};
	st.local.v4.u32 	[%rd1+208], {%r32, %r32, %r32, %r32};
	st.local.v4.u32 	[%rd1+224], {%r32, %r32, %r32, %r32};
	st.local.v4.u32 	[%rd1+240], {%r32, %r32, %r32, %r32};
	st.local.v4.u32 	[%rd1+256], {%r32, %r32, %r32, %r32};
	st.local.v4.u32 	[%rd1+272], {%r32, %r32, %r32, %r32};
	st.local.v4.u32 	[%rd1+288], {%r32, %r32, %r32, %r32};
	st.local.v4.u32 	[%rd1+304], {%r32, %r32, %r32, %r32};
	st.local.v4.u32 	[%rd1+320], {%r32, %r32, %r32, %r32};
	st.local.v4.u32 	[%rd1+336], {%r32, %r32, %r32, %r32};
	st.local.v4.u32 	[%rd1+352], {%r32, %r32, %r32, %r32};
	st.local.v4.u32 	[%rd1+368], {%r32, %r32, %r32, %r32};
	st.local.v4.u32 	[%rd1+384], {%r32, %r32, %r32, %r32};
	mov.u32 	%r33, %ctaid.x;
	mov.u32 	%r34, %nctaid.x;
	mov.u32 	%r35, %tid.x;
	mad.lo.s32 	%r1, %r33, %r34, %r35;
	setp.ge.u32 	%p16, %r1, %r31;
	@%p16 bra 	$L__BB1_99;
	cvta.to.global.u64 	%rd18, %rd15;
	cvta.to.global.u64 	%rd19, %rd14;
	mul.wide.u32 	%rd20, %r1, 4;
	add.s64 	%rd21, %rd18, %rd20;
	ld.global.u32 	%r37, [%rd21];
	st.local.u32 	[%rd1], %r37;
	mul.wide.u32 	%rd22, %r1, 16;
	add.s64 	%rd2, %rd19, %rd22;
	mov.b32 	%r186, 1;
$L__BB1_2:
	add.s32 	%r181, %r186, -1;
	mul.wide.u32 	%rd23, %r181, 4;
	add.s64 	%rd3, %rd1, %rd23;
	ld.local.u32 	%r4, [%rd3];
	and.b32  	%r5, %r4, 3;
	cvt.u64.u32 	%rd24, %r4;
	add.s64 	%rd25, %rd2, %rd24;
	ld.global.u8 	%rs44, [%rd25];
	not.b16 	%rs1, %rs44;
	and.b32  	%r6, %r4, -4;
	setp.lt.u32 	%p17, %r4, 4;
	selp.b32 	%r38, 4, 0, %p17;
	or.b32  	%r7, %r38, %r5;
	cvt.u64.u32 	%rd26, %r7;
	add.s64 	%rd27, %rd2, %rd26;
	ld.global.u8 	%rs2, [%rd27];
	and.b16  	%rs45, %rs2, %rs1;
	and.b16  	%rs46, %rs45, 255;
	st.global.u8 	[%rd27], %rs45;
	cvt.u32.u16 	%r39, %rs46;
	popc.b32 	%r40, %r39;
	cvt.u16.u32 	%rs43, %r40;
	setp.eq.s16 	%p18, %rs43, 1;
	@%p18 bra 	$L__BB1_4;
	setp.eq.s16 	%p19, %rs43, 0;
	@%p19 bra 	$L__BB1_99;
	bra.uni 	$L__BB1_6;
$L__BB1_4:
	add.s16 	%rs47, %rs2, -1;
	and.b16  	%rs48, %rs2, %rs47;
	and.b16  	%rs49, %rs48, 255;
	setp.eq.s16 	%p20, %rs49, 0;
	@%p20 bra 	$L__BB1_6;
	st.local.u32 	[%rd3], %r7;
	mov.u32 	%r181, %r186;
$L__BB1_6:
	setp.eq.s32 	%p21, %r5, 0;
	selp.u32 	%r41, 1, 0, %p21;
	add.s32 	%r9, %r6, %r41;
	cvt.u64.u32 	%rd28, %r9;
	add.s64 	%rd29, %rd2, %rd28;
	ld.global.u8 	%rs3, [%rd29];
	and.b16  	%rs51, %rs3, %rs1;
	and.b16  	%rs52, %rs51, 255;
	st.global.u8 	[%rd29], %rs51;
	cvt.u32.u16 	%r42, %rs52;
	popc.b32 	%r43, %r42;
	cvt.u16.u32 	%rs50, %r43;
	setp.eq.s16 	%p22, %rs50, 1;
	@%p22 bra 	$L__BB1_8;
	setp.eq.s16 	%p23, %rs50, 0;
	@%p23 bra 	$L__BB1_99;
	bra.uni 	$L__BB1_10;
$L__BB1_8:
	add.s16 	%rs53, %rs3, -1;
	and.b16  	%rs54, %rs3, %rs53;
	and.b16  	%rs55, %rs54, 255;
	setp.eq.s16 	%p24, %rs55, 0;
	@%p24 bra 	$L__BB1_10;
	add.s32 	%r10, %r181, 1;
	mul.wide.u32 	%rd30, %r181, 4;
	add.s64 	%rd31, %rd1, %rd30;
	st.local.u32 	[%rd31], %r9;
	mov.u32 	%r181, %r10;
$L__BB1_10:
	setp.lt.u32 	%p25, %r4, 8;
	selp.b32 	%r44, 8, 4, %p25;
	or.b32  	%r12, %r44, %r5;
	cvt.u64.u32 	%rd32, %r12;
	add.s64 	%rd33, %rd2, %rd32;
	ld.global.u8 	%rs4, [%rd33];
	and.b16  	%rs57, %rs4, %rs1;
	and.b16  	%rs58, %rs57, 255;
	st.global.u8 	[%rd33], %rs57;
	cvt.u32.u16 	%r45, %rs58;
	popc.b32 	%r46, %r45;
	cvt.u16.u32 	%rs56, %r46;
	setp.eq.s16 	%p26, %rs56, 1;
	@%p26 bra 	$L__BB1_12;
	setp.eq.s16 	%p27, %rs56, 0;
	@%p27 bra 	$L__BB1_99;
	bra.uni 	$L__BB1_14;
$L__BB1_12:
	add.s16 	%rs59, %rs4, -1;
	and.b16  	%rs60, %rs4, %rs59;
	and.b16  	%rs61, %rs60, 255;
	setp.eq.s16 	%p28, %rs61, 0;
	@%p28 bra 	$L__BB1_14;
	add.s32 	%r13, %r181, 1;
	mul.wide.u32 	%rd34, %r181, 4;
	add.s64 	%rd35, %rd1, %rd34;
	st.local.u32 	[%rd35], %r12;
	mov.u32 	%r181, %r13;
$L__BB1_14:
	setp.lt.u32 	%p29, %r5, 2;
	selp.u32 	%r15, 1, 0, %p29;
	selp.u64 	%rd36, 1, 0, %p29;
	cvt.u64.u32 	%rd4, %r6;
	add.s64 	%rd37, %rd4, %rd36;
	add.s64 	%rd38, %rd2, %rd37;
	ld.global.u8 	%rs5, [%rd38+1];
	and.b16  	%rs63, %rs5, %rs1;
	and.b16  	%rs64, %rs63, 255;
	st.global.u8 	[%rd38+1], %rs63;
	cvt.u32.u16 	%r47, %rs64;
	popc.b32 	%r48, %r47;
	cvt.u16.u32 	%rs62, %r48;
	setp.eq.s16 	%p30, %rs62, 1;
	@%p30 bra 	$L__BB1_16;
	setp.eq.s16 	%p31, %rs62, 0;
	@%p31 bra 	$L__BB1_99;
	bra.uni 	$L__BB1_18;
$L__BB1_16:
	add.s16 	%rs65, %rs5, -1;
	and.b16  	%rs66, %rs5, %rs65;
	and.b16  	%rs67, %rs66, 255;
	setp.eq.s16 	%p32, %rs67, 0;
	@%p32 bra 	$L__BB1_18;
	add.s32 	%r16, %r181, 1;
	mul.wide.u32 	%rd39, %r181, 4;
	add.s64 	%rd40, %rd1, %rd39;
	add.s32 	%r49, %r6, %r15;
	add.s32 	%r50, %r49, 1;
	st.local.u32 	[%rd40], %r50;
	mov.u32 	%r181, %r16;
$L__BB1_18:
	setp.lt.u32 	%p33, %r4, 12;
	selp.b32 	%r51, 12, 8, %p33;
	or.b32  	%r18, %r51, %r5;
	cvt.u64.u32 	%rd41, %r18;
	add.s64 	%rd42, %rd2, %rd41;
	ld.global.u8 	%rs6, [%rd42];
	and.b16  	%rs69, %rs6, %rs1;
	and.b16  	%rs70, %rs69, 255;
	st.global.u8 	[%rd42], %rs69;
	cvt.u32.u16 	%r52, %rs70;
	popc.b32 	%r53, %r52;
	cvt.u16.u32 	%rs68, %r53;
	setp.eq.s16 	%p34, %rs68, 1;
	@%p34 bra 	$L__BB1_20;
	setp.eq.s16 	%p35, %rs68, 0;
	@%p35 bra 	$L__BB1_99;
	bra.uni 	$L__BB1_22;
$L__BB1_20:
	add.s16 	%rs71, %rs6, -1;
	and.b16  	%rs72, %rs6, %rs71;
	and.b16  	%rs73, %rs72, 255;
	setp.eq.s16 	%p36, %rs73, 0;
	@%p36 bra 	$L__BB1_22;
	add.s32 	%r19, %r181, 1;
	mul.wide.u32 	%rd43, %r181, 4;
	add.s64 	%rd44, %rd1, %rd43;
	st.local.u32 	[%rd44], %r18;
	mov.u32 	%r181, %r19;
$L__BB1_22:
	setp.ne.s32 	%p37, %r5, 3;
	selp.u32 	%r54, 1, 0, %p37;
	add.s32 	%r55, %r6, %r54;
	add.s32 	%r21, %r55, 2;
	selp.u64 	%rd45, 1, 0, %p37;
	add.s64 	%rd46, %rd4, %rd45;
	add.s64 	%rd47, %rd2, %rd46;
	ld.global.u8 	%rs7, [%rd47+2];
	and.b16  	%rs75, %rs7, %rs1;
	and.b16  	%rs76, %rs75, 255;
	st.global.u8 	[%rd47+2], %rs75;
	cvt.u32.u16 	%r56, %rs76;
	popc.b32 	%r57, %r56;
	cvt.u16.u32 	%rs74, %r57;
	setp.eq.s16 	%p38, %rs74, 1;
	@%p38 bra 	$L__BB1_24;
	setp.eq.s16 	%p39, %rs74, 0;
	@%p39 bra 	$L__BB1_99;
	bra.uni 	$L__BB1_26;
$L__BB1_24:
	add.s16 	%rs77, %rs7, -1;
	and.b16  	%rs78, %rs7, %rs77;
	and.b16  	%rs79, %rs78, 255;
	setp.eq.s16 	%p40, %rs79, 0;
	@%p40 bra 	$L__BB1_26;
	add.s32 	%r22, %r181, 1;
	mul.wide.u32 	%rd48, %r181, 4;
	add.s64 	%rd49, %rd1, %rd48;
	st.local.u32 	[%rd49], %r21;
	mov.u32 	%r181, %r22;
$L__BB1_26:
	not.b32 	%r58, %r4;
	and.b32  	%r59, %r58, 4;
	and.b32  	%r60, %r58, 1;
	and.b32  	%r61, %r4, -6;
	or.b32  	%r62, %r61, %r59;
	or.b32  	%r24, %r62, %r60;
	cvt.u64.u32 	%rd50, %r24;
	add.s64 	%rd51, %rd2, %rd50;
	ld.global.u8 	%rs8, [%rd51];
	and.b16  	%rs81, %rs8, %rs1;
	and.b16  	%rs82, %rs81, 255;
	st.global.u8 	[%rd51], %rs81;
	cvt.u32.u16 	%r63, %rs82;
	popc.b32 	%r64, %r63;
	cvt.u16.u32 	%rs80, %r64;
	setp.eq.s16 	%p41, %rs80, 1;
	@%p41 bra 	$L__BB1_28;
	setp.eq.s16 	%p42, %rs80, 0;
	mov.u32 	%r186, %r181;
	@%p42 bra 	$L__BB1_99;
	bra.uni 	$L__BB1_30;
$L__BB1_28:
	add.s16 	%rs83, %rs8, -1;
	and.b16  	%rs84, %rs8, %rs83;
	and.b16  	%rs85, %rs84, 255;
	setp.eq.s16 	%p43, %rs85, 0;
	mov.u32 	%r186, %r181;
	@%p43 bra 	$L__BB1_30;
	add.s32 	%r186, %r181, 1;
	mul.wide.u32 	%rd52, %r181, 4;
	add.s64 	%rd53, %rd1, %rd52;
	st.local.u32 	[%rd53], %r24;
$L__BB1_30:
	setp.ne.s32 	%p44, %r186, 0;
	@%p44 bra 	$L__BB1_2;
	ld.global.u8 	%rs166, [%rd2];
	cvt.u32.u16 	%r66, %rs166;
	popc.b32 	%r67, %r66;
	cvt.u16.u32 	%rs10, %r67;
	setp.lt.u16 	%p46, %rs10, 2;
	mov.b32 	%r187, 0;
	mov.pred 	%p109, 0;
	mov.pred 	%p95, %p109;
	mov.pred 	%p96, %p109;
	mov.pred 	%p97, %p109;
	mov.pred 	%p98, %p109;
	mov.pred 	%p99, %p109;
	mov.pred 	%p100, %p109;
	mov.pred 	%p101, %p109;
	mov.pred 	%p102, %p109;
	mov.pred 	%p103, %p109;
	mov.pred 	%p104, %p109;
	mov.pred 	%p105, %p109;
	mov.pred 	%p106, %p109;
	mov.pred 	%p107, %p109;
	mov.pred 	%p108, %p109;
	mov.u16 	%rs167, %rs10;
	@%p46 bra 	$L__BB1_36;
$L__BB1_32:
	setp.eq.s16 	%p92, %rs166, 0;
	@%p92 bra 	$L__BB1_99;
	cvt.u64.u32 	%rd55, %r187;
	add.s64 	%rd5, %rd2, %rd55;
	cvt.u32.u16 	%r113, %rs167;
	neg.s32 	%r188, %r113;
	cvta.to.global.u64 	%rd6, %rd13;
	cvta.to.global.u64 	%rd7, %rd12;
	cvta.to.global.u64 	%rd8, %rd11;
$L__BB1_34:
	setp.lt.u16 	%p93, %rs10, 2;
	atom.global.add.u32 	%r114, [%rd6], 1;
	mul.wide.u32 	%rd57, %r114, 4;
	add.s64 	%rd58, %rd7, %rd57;
	st.global.u32 	[%rd58], %r187;
	mul.wide.u32 	%rd59, %r114, 16;
	add.s64 	%rd9, %rd8, %rd59;
	add.s64 	%rd10, %rd9, %rd55;
	@%p93 bra 	$L__BB1_52;
	ld.global.u8 	%rd60, [%rd5];
	neg.s64 	%rd61, %rd60;
	and.b64  	%rd62, %rd60, %rd61;
	clz.b64 	%r115, %rd62;
	sub.s32 	%r116, 63, %r115;
	mov.b32 	%r117, 1;
	shl.b32 	%r118, %r117, %r116;
	cvt.u16.u32 	%rs87, %r118;
	st.global.u8 	[%rd10], %rs87;
	ld.global.u8 	%rs88, [%rd5];
	not.b16 	%rs89, %rs87;
	and.b16  	%rs90, %rs88, %rs89;
	st.global.u8 	[%rd5], %rs90;
	bra.uni 	$L__BB1_53;
$L__BB1_36:
	ld.global.u8 	%rs166, [%rd2+1];
	cvt.u32.u16 	%r69, %rs166;
	popc.b32 	%r70, %r69;
	cvt.u16.u32 	%rs167, %r70;
	setp.gt.u16 	%p49, %rs167, 1;
	mov.b32 	%r187, 1;
	mov.pred 	%p95, -1;
	mov.pred 	%p96, %p109;
	mov.pred 	%p97, %p109;
	mov.pred 	%p98, %p109;
	mov.pred 	%p99, %p109;
	mov.pred 	%p100, %p109;
	mov.pred 	%p101, %p109;
	mov.pred 	%p102, %p109;
	mov.pred 	%p103, %p109;
	mov.pred 	%p104, %p109;
	mov.pred 	%p105, %p109;
	mov.pred 	%p106, %p109;
	mov.pred 	%p107, %p109;
	mov.pred 	%p108, %p109;
	@%p49 bra 	$L__BB1_32;
	ld.global.u8 	%rs166, [%rd2+2];
	cvt.u32.u16 	%r72, %rs166;
	popc.b32 	%r73, %r72;
	cvt.u16.u32 	%rs167, %r73;
	setp.gt.u16 	%p52, %rs167, 1;
	mov.b32 	%r187, 2;
	mov.pred 	%p96, -1;
	mov.pred 	%p95, %p109;
	mov.pred 	%p97, %p109;
	mov.pred 	%p98, %p109;
	mov.pred 	%p99, %p109;
	mov.pred 	%p100, %p109;
	mov.pred 	%p101, %p109;
	mov.pred 	%p102, %p109;
	mov.pred 	%p103, %p109;
	mov.pred 	%p104, %p109;
	mov.pred 	%p105, %p109;
	mov.pred 	%p106, %p109;
	mov.pred 	%p107, %p109;
	mov.pred 	%p108, %p109;
	@%p52 bra 	$L__BB1_32;
	ld.global.u8 	%rs166, [%rd2+3];
	cvt.u32.u16 	%r75, %rs166;
	popc.b32 	%r76, %r75;
	cvt.u16.u32 	%rs167, %r76;
	setp.gt.u16 	%p55, %rs167, 1;
	mov.b32 	%r187, 3;
	mov.pred 	%p97, -1;
	mov.pred 	%p95, %p109;
	mov.pred 	%p96, %p109;
	mov.pred 	%p98, %p109;
	mov.pred 	%p99, %p109;
	mov.pred 	%p100, %p109;
	mov.pred 	%p101, %p109;
	mov.pred 	%p102, %p109;
	mov.pred 	%p103, %p109;
	mov.pred 	%p104, %p109;
	mov.pred 	%p105, %p109;
	mov.pred 	%p106, %p109;
	mov.pred 	%p107, %p109;
	mov.pred 	%p108, %p109;
	@%p55 bra 	$L__BB1_32;
	ld.global.u8 	%rs166, [%rd2+4];
	cvt.u32.u16 	%r78, %rs166;
	popc.b32 	%r79, %r78;
	cvt.u16.u32 	%rs167, %r79;
	setp.gt.u16 	%p58, %rs167, 1;
	mov.b32 	%r187, 4;
	mov.pred 	%p98, -1;
	mov.pred 	%p95, %p109;
	mov.pred 	%p96, %p109;
	mov.pred 	%p97, %p109;
	mov.pred 	%p99, %p109;
	mov.pred 	%p100, %p109;
	mov.pred 	%p101, %p109;
	mov.pred 	%p102, %p109;
	mov.pred 	%p103, %p109;
	mov.pred 	%p104, %p109;
	mov.pred 	%p105, %p109;
	mov.pred 	%p106, %p109;
	mov.pred 	%p107, %p109;
	mov.pred 	%p108, %p109;
	@%p58 bra 	$L__BB1_32;
	ld.global.u8 	%rs166, [%rd2+5];
	cvt.u32.u16 	%r81, %rs166;
	popc.b32 	%r82, %r81;
	cvt.u16.u32 	%rs167, %r82;
	setp.gt.u16 	%p61, %rs167, 1;
	mov.b32 	%r187, 5;
	mov.pred 	%p99, -1;
	mov.pred 	%p95, %p109;
	mov.pred 	%p96, %p109;
	mov.pred 	%p97, %p109;
	mov.pred 	%p98, %p109;
	mov.pred 	%p100, %p109;
	mov.pred 	%p101, %p109;
	mov.pred 	%p102, %p109;
	mov.pred 	%p103, %p109;
	mov.pred 	%p104, %p109;
	mov.pred 	%p105, %p109;
	mov.pred 	%p106, %p109;
	mov.pred 	%p107, %p109;
	mov.pred 	%p108, %p109;
	@%p61 bra 	$L__BB1_32;
	ld.global.u8 	%rs166, [%rd2+6];
	cvt.u32.u16 	%r84, %rs166;
	popc.b32 	%r85, %r84;
	cvt.u16.u32 	%rs167, %r85;
	setp.gt.u16 	%p64, %rs167, 1;
	mov.b32 	%r187, 6;
	mov.pred 	%p100, -1;
	mov.pred 	%p95, %p109;
	mov.pred 	%p96, %p109;
	mov.pred 	%p97, %p109;
	mov.pred 	%p98, %p109;
	mov.pred 	%p99, %p109;
	mov.pred 	%p101, %p109;
	mov.pred 	%p102, %p109;
	mov.pred 	%p103, %p109;
	mov.pred 	%p104, %p109;
	mov.pred 	%p105, %p109;
	mov.pred 	%p106, %p109;
	mov.pred 	%p107, %p109;
	mov.pred 	%p108, %p109;
	@%p64 bra 	$L__BB1_32;
	ld.global.u8 	%rs166, [%rd2+7];
	cvt.u32.u16 	%r87, %rs166;
	popc.b32 	%r88, %r87;
	cvt.u16.u32 	%rs167, %r88;
	setp.gt.u16 	%p67, %rs167, 1;
	mov.b32 	%r187, 7;
	mov.pred 	%p101, -1;
	mov.pred 	%p95, %p109;
	mov.pred 	%p96, %p109;
	mov.pred 	%p97, %p109;
	mov.pred 	%p98, %p109;
	mov.pred 	%p99, %p109;
	mov.pred 	%p100, %p109;
	mov.pred 	%p102, %p109;
	mov.pred 	%p103, %p109;
	mov.pred 	%p104, %p109;
	mov.pred 	%p105, %p109;
	mov.pred 	%p106, %p109;
	mov.pred 	%p107, %p109;
	mov.pred 	%p108, %p109;
	@%p67 bra 	$L__BB1_32;
	ld.global.u8 	%rs166, [%rd2+8];
	cvt.u32.u16 	%r90, %rs166;
	popc.b32 	%r91, %r90;
	cvt.u16.u32 	%rs167, %r91;
	setp.gt.u16 	%p70, %rs167, 1;
	mov.b32 	%r187, 8;
	mov.pred 	%p102, -1;
	mov.pred 	%p95, %p109;
	mov.pred 	%p96, %p109;
	mov.pred 	%p97, %p109;
	mov.pred 	%p98, %p109;
	mov.pred 	%p99, %p109;
	mov.pred 	%p100, %p109;
	mov.pred 	%p101, %p109;
	mov.pred 	%p103, %p109;
	mov.pred 	%p104, %p109;
	mov.pred 	%p105, %p109;
	mov.pred 	%p106, %p109;
	mov.pred 	%p107, %p109;
	mov.pred 	%p108, %p109;
	@%p70 bra 	$L__BB1_32;
	ld.global.u8 	%rs166, [%rd2+9];
	cvt.u32.u16 	%r93, %rs166;
	popc.b32 	%r94, %r93;
	cvt.u16.u32 	%rs167, %r94;
	setp.gt.u16 	%p73, %rs167, 1;
	mov.b32 	%r187, 9;
	mov.pred 	%p103, -1;
	mov.pred 	%p95, %p109;
	mov.pred 	%p96, %p109;
	mov.pred 	%p97, %p109;
	mov.pred 	%p98, %p109;
	mov.pred 	%p99, %p109;
	mov.pred 	%p100, %p109;
	mov.pred 	%p101, %p109;
	mov.pred 	%p102, %p109;
	mov.pred 	%p104, %p109;
	mov.pred 	%p105, %p109;
	mov.pred 	%p106, %p109;
	mov.pred 	%p107, %p109;
	mov.pred 	%p108, %p109;
	@%p73 bra 	$L__BB1_32;
	ld.global.u8 	%rs166, [%rd2+10];
	cvt.u32.u16 	%r96, %rs166;
	popc.b32 	%r97, %r96;
	cvt.u16.u32 	%rs167, %r97;
	setp.gt.u16 	%p76, %rs167, 1;
	mov.b32 	%r187, 10;
	mov.pred 	%p104, -1;
	mov.pred 	%p95, %p109;
	mov.pred 	%p96, %p109;
	mov.pred 	%p97, %p109;
	mov.pred 	%p98, %p109;
	mov.pred 	%p99, %p109;
	mov.pred 	%p100, %p109;
	mov.pred 	%p101, %p109;
	mov.pred 	%p102, %p109;
	mov.pred 	%p103, %p109;
	mov.pred 	%p105, %p109;
	mov.pred 	%p106, %p109;
	mov.pred 	%p107, %p109;
	mov.pred 	%p108, %p109;
	@%p76 bra 	$L__BB1_32;
	ld.global.u8 	%rs166, [%rd2+11];
	cvt.u32.u16 	%r99, %rs166;
	popc.b32 	%r100, %r99;
	cvt.u16.u32 	%rs167, %r100;
	setp.gt.u16 	%p79, %rs167, 1;
	mov.b32 	%r187, 11;
	mov.pred 	%p105, -1;
	mov.pred 	%p95, %p109;
	mov.pred 	%p96, %p109;
	mov.pred 	%p97, %p109;
	mov.pred 	%p98, %p109;
	mov.pred 	%p99, %p109;
	mov.pred 	%p100, %p109;
	mov.pred 	%p101, %p109;
	mov.pred 	%p102, %p109;
	mov.pred 	%p103, %p109;
	mov.pred 	%p104, %p109;
	mov.pred 	%p106, %p109;
	mov.pred 	%p107, %p109;
	mov.pred 	%p108, %p109;
	@%p79 bra 	$L__BB1_32;
	ld.global.u8 	%rs166, [%rd2+12];
	cvt.u32.u16 	%r102, %rs166;
	popc.b32 	%r103, %r102;
	cvt.u16.u32 	%rs167, %r103;
	setp.gt.u16 	%p82, %rs167, 1;
	mov.b32 	%r187, 12;
	mov.pred 	%p106, -1;
	mov.pred 	%p95, %p109;
	mov.pred 	%p96, %p109;
	mov.pred 	%p97, %p109;
	mov.pred 	%p98, %p109;
	mov.pred 	%p99, %p109;
	mov.pred 	%p100, %p109;
	mov.pred 	%p101, %p109;
	mov.pred 	%p102, %p109;
	mov.pred 	%p103, %p109;
	mov.pred 	%p104, %p109;
	mov.pred 	%p105, %p109;
	mov.pred 	%p107, %p109;
	mov.pred 	%p108, %p109;
	@%p82 bra 	$L__BB1_32;
	ld.global.u8 	%rs166, [%rd2+13];
	cvt.u32.u16 	%r105, %rs166;
	popc.b32 	%r106, %r105;
	cvt.u16.u32 	%rs167, %r106;
	setp.gt.u16 	%p85, %rs167, 1;
	mov.b32 	%r187, 13;
	mov.pred 	%p107, -1;
	mov.pred 	%p95, %p109;
	mov.pred 	%p96, %p109;
	mov.pred 	%p97, %p109;
	mov.pred 	%p98, %p109;
	mov.pred 	%p99, %p109;
	mov.pred 	%p100, %p109;
	mov.pred 	%p101, %p109;
	mov.pred 	%p102, %p109;
	mov.pred 	%p103, %p109;
	mov.pred 	%p104, %p109;
	mov.pred 	%p105, %p109;
	mov.pred 	%p106, %p109;
	mov.pred 	%p108, %p109;
	@%p85 bra 	$L__BB1_32;
	ld.global.u8 	%rs166, [%rd2+14];
	cvt.u32.u16 	%r108, %rs166;
	popc.b32 	%r109, %r108;
	cvt.u16.u32 	%rs167, %r109;
	setp.gt.u16 	%p88, %rs167, 1;
	mov.b32 	%r187, 14;
	mov.pred 	%p108, -1;
	mov.pred 	%p95, %p109;
	mov.pred 	%p96, %p109;
	mov.pred 	%p97, %p109;
	mov.pred 	%p98, %p109;
	mov.pred 	%p99, %p109;
	mov.pred 	%p100, %p109;
	mov.pred 	%p101, %p109;
	mov.pred 	%p102, %p109;
	mov.pred 	%p103, %p109;
	mov.pred 	%p104, %p109;
	mov.pred 	%p105, %p109;
	mov.pred 	%p106, %p109;
	mov.pred 	%p107, %p109;
	@%p88 bra 	$L__BB1_32;
	ld.global.u8 	%rs166, [%rd2+15];
	cvt.u32.u16 	%r111, %rs166;
	popc.b32 	%r112, %r111;
	cvt.u16.u32 	%rs167, %r112;
	setp.gt.u16 	%p91, %rs167, 1;
	mov.b32 	%r187, 15;
	mov.pred 	%p90, -1;
	mov.pred 	%p95, %p109;
	mov.pred 	%p96, %p109;
	mov.pred 	%p97, %p109;
	mov.pred 	%p98, %p109;
	mov.pred 	%p99, %p109;
	mov.pred 	%p100, %p109;
	mov.pred 	%p101, %p109;
	mov.pred 	%p102, %p109;
	mov.pred 	%p103, %p109;
	mov.pred 	%p104, %p109;
	mov.pred 	%p105, %p109;
	mov.pred 	%p106, %p109;
	mov.pred 	%p107, %p109;
	mov.pred 	%p108, %p109;
	mov.pred 	%p109, %p90;
	@%p91 bra 	$L__BB1_32;
	cvta.to.global.u64 	%rd54, %rd16;
	st.global.u32 	[%rd54], %r1;
	bra.uni 	$L__BB1_99;
$L__BB1_52:
	ld.global.u8 	%rs86, [%rd2];
	st.global.u8 	[%rd9], %rs86;
$L__BB1_53:
	@%p95 bra 	$L__BB1_55;
	ld.global.u8 	%rs91, [%rd2+1];
	st.global.u8 	[%rd9+1], %rs91;
	bra.uni 	$L__BB1_56;
$L__BB1_55:
	ld.global.u8 	%rd63, [%rd5];
	neg.s64 	%rd64, %rd63;
	and.b64  	%rd65, %rd63, %rd64;
	clz.b64 	%r119, %rd65;
	sub.s32 	%r120, 63, %r119;
	mov.b32 	%r121, 1;
	shl.b32 	%r122, %r121, %r120;
	cvt.u16.u32 	%rs92, %r122;
	st.global.u8 	[%rd10], %rs92;
	ld.global.u8 	%rs93, [%rd5];
	not.b16 	%rs94, %rs92;
	and.b16  	%rs95, %rs93, %rs94;
	st.global.u8 	[%rd5], %rs95;
$L__BB1_56:
	@%p96 bra 	$L__BB1_58;
	ld.global.u8 	%rs96, [%rd2+2];
	st.global.u8 	[%rd9+2], %rs96;
	bra.uni 	$L__BB1_59;
$L__BB1_58:
	ld.global.u8 	%rd66, [%rd5];
	neg.s64 	%rd67, %rd66;
	and.b64  	%rd68, %rd66, %rd67;
	clz.b64 	%r123, %rd68;
	sub.s32 	%r124, 63, %r123;
	mov.b32 	%r125, 1;
	shl.b32 	%r126, %r125, %r124;
	cvt.u16.u32 	%rs97, %r126;
	st.global.u8 	[%rd10], %rs97;
	ld.global.u8 	%rs98, [%rd5];
	not.b16 	%rs99, %rs97;
	and.b16  	%rs100, %rs98, %rs99;
	st.global.u8 	[%rd5], %rs100;
$L__BB1_59:
	@%p97 bra 	$L__BB1_61;
	ld.global.u8 	%rs101, [%rd2+3];
	st.global.u8 	[%rd9+3], %rs101;
	bra.uni 	$L__BB1_62;
$L__BB1_61:
	ld.global.u8 	%rd69, [%rd5];
	neg.s64 	%rd70, %rd69;
	and.b64  	%rd71, %rd69, %rd70;
	clz.b64 	%r127, %rd71;
	sub.s32 	%r128, 63, %r127;
	mov.b32 	%r129, 1;
	shl.b32 	%r130, %r129, %r128;
	cvt.u16.u32 	%rs102, %r130;
	st.global.u8 	[%rd10], %rs102;
	ld.global.u8 	%rs103, [%rd5];
	not.b16 	%rs104, %rs102;
	and.b16  	%rs105, %rs103, %rs104;
	st.global.u8 	[%rd5], %rs105;
$L__BB1_62:
	@%p98 bra 	$L__BB1_64;
	ld.global.u8 	%rs106, [%rd2+4];
	st.global.u8 	[%rd9+4], %rs106;
	bra.uni 	$L__BB1_65;
$L__BB1_64:
	ld.global.u8 	%rd72, [%rd5];
	neg.s64 	%rd73, %rd72;
	and.b64  	%rd74, %rd72, %rd73;
	clz.b64 	%r131, %rd74;
	sub.s32 	%r132, 63, %r131;
	mov.b32 	%r133, 1;
	shl.b32 	%r134, %r133, %r132;
	cvt.u16.u32 	%rs107, %r134;
	st.global.u8 	[%rd10], %rs107;
	ld.global.u8 	%rs108, [%rd5];
	not.b16 	%rs109, %rs107;
	and.b16  	%rs110, %rs108, %rs109;
	st.global.u8 	[%rd5], %rs110;
$L__BB1_65:
	@%p99 bra 	$L__BB1_67;
	ld.global.u8 	%rs111, [%rd2+5];
	st.global.u8 	[%rd9+5], %rs111;
	bra.uni 	$L__BB1_68;
$L__BB1_67:
	ld.global.u8 	%rd75, [%rd5];
	neg.s64 	%rd76, %rd75;
	and.b64  	%rd77, %rd75, %rd76;
	clz.b64 	%r135, %rd77;
	sub.s32 	%r136, 63, %r135;
	mov.b32 	%r137, 1;
	shl.b32 	%r138, %r137, %r136;
	cvt.u16.u32 	%rs112, %r138;
	st.global.u8 	[%rd10], %rs112;
	ld.global.u8 	%rs113, [%rd5];
	not.b16 	%rs114, %rs112;
	and.b16  	%rs115, %rs113, %rs114;
	st.global.u8 	[%rd5], %rs115;
$L__BB1_68:
	@%p100 bra 	$L__BB1_70;
	ld.global.u8 	%rs116, [%rd2+6];
	st.global.u8 	[%rd9+6], %rs116;
	bra.uni 	$L__BB1_71;
$L__BB1_70:
	ld.global.u8 	%rd78, [%rd5];
	neg.s64 	%rd79, %rd78;
	and.b64  	%rd80, %rd78, %rd79;
	clz.b64 	%r139, %rd80;
	sub.s32 	%r140, 63, %r139;
	mov.b32 	%r141, 1;
	shl.b32 	%r142, %r141, %r140;
	cvt.u16.u32 	%rs117, %r142;
	st.global.u8 	[%rd10], %rs117;
	ld.global.u8 	%rs118, [%rd5];
	not.b16 	%rs119, %rs117;
	and.b16  	%rs120, %rs118, %rs119;
	st.global.u8 	[%rd5], %rs120;
$L__BB1_71:
	@%p101 bra 	$L__BB1_73;
	ld.global.u8 	%rs121, [%rd2+7];
	st.global.u8 	[%rd9+7], %rs121;
	bra.uni 	$L__BB1_74;
$L__BB1_73:
	ld.global.u8 	%rd81, [%rd5];
	neg.s64 	%rd82, %rd81;
	and.b64  	%rd83, %rd81, %rd82;
	clz.b64 	%r143, %rd83;
	sub.s32 	%r144, 63, %r143;
	mov.b32 	%r145, 1;
	shl.b32 	%r146, %r145, %r144;
	cvt.u16.u32 	%rs122, %r146;
	st.global.u8 	[%rd10], %rs122;
	ld.global.u8 	%rs123, [%rd5];
	not.b16 	%rs124, %rs122;
	and.b16  	%rs125, %rs123, %rs124;
	st.global.u8 	[%rd5], %rs125;
$L__BB1_74:
	@%p102 bra 	$L__BB1_76;
	ld.global.u8 	%rs126, [%rd2+8];
	st.global.u8 	[%rd9+8], %rs126;
	bra.uni 	$L__BB1_77;
$L__BB1_76:
	ld.global.u8 	%rd84, [%rd5];
	neg.s64 	%rd85, %rd84;
	and.b64  	%rd86, %rd84, %rd85;
	clz.b64 	%r147, %rd86;
	sub.s32 	%r148, 63, %r147;
	mov.b32 	%r149, 1;
	shl.b32 	%r150, %r149, %r148;
	cvt.u16.u32 	%rs127, %r150;
	st.global.u8 	[%rd10], %rs127;
	ld.global.u8 	%rs128, [%rd5];
	not.b16 	%rs129, %rs127;
	and.b16  	%rs130, %rs128, %rs129;
	st.global.u8 	[%rd5], %rs130;
$L__BB1_77:
	@%p103 bra 	$L__BB1_79;
	ld.global.u8 	%rs131, [%rd2+9];
	st.global.u8 	[%rd9+9], %rs131;
	bra.uni 	$L__BB1_80;
$L__BB1_79:
	ld.global.u8 	%rd87, [%rd5];
	neg.s64 	%rd88, %rd87;
	and.b64  	%rd89, %rd87, %rd88;
	clz.b64 	%r151, %rd89;
	sub.s32 	%r152, 63, %r151;
	mov.b32 	%r153, 1;
	shl.b32 	%r154, %r153, %r152;
	cvt.u16.u32 	%rs132, %r154;
	st.global.u8 	[%rd10], %rs132;
	ld.global.u8 	%rs133, [%rd5];
	not.b16 	%rs134, %rs132;
	and.b16  	%rs135, %rs133, %rs134;
	st.global.u8 	[%rd5], %rs135;
$L__BB1_80:
	@%p104 bra 	$L__BB1_82;
	ld.global.u8 	%rs136, [%rd2+10];
	st.global.u8 	[%rd9+10], %rs136;
	bra.uni 	$L__BB1_83;
$L__BB1_82:
	ld.global.u8 	%rd90, [%rd5];
	neg.s64 	%rd91, %rd90;
	and.b64  	%rd92, %rd90, %rd91;
	clz.b64 	%r155, %rd92;
	sub.s32 	%r156, 63, %r155;
	mov.b32 	%r157, 1;
	shl.b32 	%r158, %r157, %r156;
	cvt.u16.u32 	%rs137, %r158;
	st.global.u8 	[%rd10], %rs137;
	ld.global.u8 	%rs138, [%rd5];
	not.b16 	%rs139, %rs137;
	and.b16  	%rs140, %rs138, %rs139;
	st.global.u8 	[%rd5], %rs140;
$L__BB1_83:
	@%p105 bra 	$L__BB1_85;
	ld.global.u8 	%rs141, [%rd2+11];
	st.global.u8 	[%rd9+11], %rs141;
	bra.uni 	$L__BB1_86;
$L__BB1_85:
	ld.global.u8 	%rd93, [%rd5];
	neg.s64 	%rd94, %rd93;
	and.b64  	%rd95, %rd93, %rd94;
	clz.b64 	%r159, %rd95;
	sub.s32 	%r160, 63, %r159;
	mov.b32 	%r161, 1;
	shl.b32 	%r162, %r161, %r160;
	cvt.u16.u32 	%rs142, %r162;
	st.global.u8 	[%rd10], %rs142;
	ld.global.u8 	%rs143, [%rd5];
	not.b16 	%rs144, %rs142;
	and.b16  	%rs145, %rs143, %rs144;
	st.global.u8 	[%rd5], %rs145;
$L__BB1_86:
	@%p106 bra 	$L__BB1_88;
	ld.global.u8 	%rs146, [%rd2+12];
	st.global.u8 	[%rd9+12], %rs146;
	bra.uni 	$L__BB1_89;
$L__BB1_88:
	ld.global.u8 	%rd96, [%rd5];
	neg.s64 	%rd97, %rd96;
	and.b64  	%rd98, %rd96, %rd97;
	clz.b64 	%r163, %rd98;
	sub.s32 	%r164, 63, %r163;
	mov.b32 	%r165, 1;
	shl.b32 	%r166, %r165, %r164;
	cvt.u16.u32 	%rs147, %r166;
	st.global.u8 	[%rd10], %rs147;
	ld.global.u8 	%rs148, [%rd5];
	not.b16 	%rs149, %rs147;
	and.b16  	%rs150, %rs148, %rs149;
	st.global.u8 	[%rd5], %rs150;
$L__BB1_89:
	@%p107 bra 	$L__BB1_91;
	ld.global.u8 	%rs151, [%rd2+13];
	st.global.u8 	[%rd9+13], %rs151;
	bra.uni 	$L__BB1_92;
$L__BB1_91:
	ld.global.u8 	%rd99, [%rd5];
	neg.s64 	%rd100, %rd99;
	and.b64  	%rd101, %rd99, %rd100;
	clz.b64 	%r167, %rd101;
	sub.s32 	%r168, 63, %r167;
	mov.b32 	%r169, 1;
	shl.b32 	%r170, %r169, %r168;
	cvt.u16.u32 	%rs152, %r170;
	st.global.u8 	[%rd10], %rs152;
	ld.global.u8 	%rs153, [%rd5];
	not.b16 	%rs154, %rs152;
	and.b16  	%rs155, %rs153, %rs154;
	st.global.u8 	[%rd5], %rs155;
$L__BB1_92:
	@%p108 bra 	$L__BB1_94;
	ld.global.u8 	%rs156, [%rd2+14];
	st.global.u8 	[%rd9+14], %rs156;
	bra.uni 	$L__BB1_95;
$L__BB1_94:
	ld.global.u8 	%rd102, [%rd5];
	neg.s64 	%rd103, %rd102;
	and.b64  	%rd104, %rd102, %rd103;
	clz.b64 	%r171, %rd104;
	sub.s32 	%r172, 63, %r171;
	mov.b32 	%r173, 1;
	shl.b32 	%r174, %r173, %r172;
	cvt.u16.u32 	%rs157, %r174;
	st.global.u8 	[%rd10], %rs157;
	ld.global.u8 	%rs158, [%rd5];
	not.b16 	%rs159, %rs157;
	and.b16  	%rs160, %rs158, %rs159;
	st.global.u8 	[%rd5], %rs160;
$L__BB1_95:
	@%p109 bra 	$L__BB1_97;
	ld.global.u8 	%rs161, [%rd2+15];
	st.global.u8 	[%rd9+15], %rs161;
	bra.uni 	$L__BB1_98;
$L__BB1_97:
	ld.global.u8 	%rd105, [%rd5];
	neg.s64 	%rd106, %rd105;
	and.b64  	%rd107, %rd105, %rd106;
	clz.b64 	%r175, %rd107;
	sub.s32 	%r176, 63, %r175;
	mov.b32 	%r177, 1;
	shl.b32 	%r178, %r177, %r176;
	cvt.u16.u32 	%rs162, %r178;
	st.global.u8 	[%rd10], %rs162;
	ld.global.u8 	%rs163, [%rd5];
	not.b16 	%rs164, %rs162;
	and.b16  	%rs165, %rs163, %rs164;
	st.global.u8 	[%rd5], %rs165;
$L__BB1_98:
	add.s32 	%r188, %r188, 1;
	setp.ne.s32 	%p94, %r188, 0;
	@%p94 bra 	$L__BB1_34;
$L__BB1_99:
	ret;

}
	// .globl	_Z4InitItLj3EEvPiPAmlmlmlT0_T0_T0_T0__T_PjS4_S3_S4_
.visible .entry _Z4InitItLj3EEvPiPAmlmlmlT0_T0_T0_T0__T_PjS4_S3_S4_(
	.param .u64 .ptr .align 1 _Z4InitItLj3EEvPiPAmlmlmlT0_T0_T0_T0__T_PjS4_S3_S4__param_0,
	.param .u64 .ptr .align 1 _Z4InitItLj3EEvPiPAmlmlmlT0_T0_T0_T0__T_PjS4_S3_S4__param_1,
	.param .u64 .ptr .align 1 _Z4InitItLj3EEvPiPAmlmlmlT0_T0_T0_T0__T_PjS4_S3_S4__param_2,
	.param .u64 .ptr .align 1 _Z4InitItLj3EEvPiPAmlmlmlT0_T0_T0_T0__T_PjS4_S3_S4__param_3,
	.param .u64 .ptr .align 1 _Z4InitItLj3EEvPiPAmlmlmlT0_T0_T0_T0__T_PjS4_S3_S4__param_4,
	.param .u64 .ptr .align 1 _Z4InitItLj3EEvPiPAmlmlmlT0_T0_T0_T0__T_PjS4_S3_S4__param_5
)
{
	.local .align 4 .b8 	__local_depot2[324];
	.reg .b64 	%SP;
	.reg .b64 	%SPL;
	.reg .pred 	%p<176>;
	.reg .b16 	%rs<223>;
	.reg .b32 	%r<898>;
	.reg .b64 	%rd<292>;

	mov.u64 	%SPL, __local_depot2;
	ld.param.u64 	%rd22, [_Z4InitItLj3EEvPiPAmlmlmlT0_T0_T0_T0__T_PjS4_S3_S4__param_0];
	ld.param.u64 	%rd19, [_Z4InitItLj3EEvPiPAmlmlmlT0_T0_T0_T0__T_PjS4_S3_S4__param_1];
	ld.param.u64 	%rd20, [_Z4InitItLj3EEvPiPAmlmlmlT0_T0_T0_T0__T_PjS4_S3_S4__param_2];
	ld.param.u64 	%rd23, [_Z4InitItLj3EEvPiPAmlmlmlT0_T0_T0_T0__T_PjS4_S3_S4__param_3];
	ld.param.u64 	%rd24, [_Z4InitItLj3EEvPiPAmlmlmlT0_T0_T0_T0__T_PjS4_S3_S4__param_4];
	ld.param.u64 	%rd21, [_Z4InitItLj3EEvPiPAmlmlmlT0_T0_T0_T0__T_PjS4_S3_S4__param_5];
	cvta.to.global.u64 	%rd1, %rd22;
	cvta.to.global.u64 	%rd2, %rd24;
	cvta.to.global.u64 	%rd3, %rd23;
	add.u64 	%rd4, %SPL, 0;
	mov.b32 	%r330, 0;
	st.local.u32 	[%rd4], %r330;
	st.local.u32 	[%rd4+4], %r330;
	st.local.u32 	[%rd4+8], %r330;
	st.local.u32 	[%rd4+12], %r330;
	st.local.u32 	[%rd4+16], %r330;
	st.local.u32 	[%rd4+20], %r330;
	st.local.u32 	[%rd4+24], %r330;
	st.local.u32 	[%rd4+28], %r330;
	st.local.u32 	[%rd4+32], %r330;
	st.local.u32 	[%rd4+36], %r330;
	st.local.u32 	[%rd4+40], %r330;
	st.local.u32 	[%rd4+44], %r330;
	st.local.u32 	[%rd4+48], %r330;
	st.local.u32 	[%rd4+52], %r330;
	st.local.u32 	[%rd4+56], %r330;
	st.local.u32 	[%rd4+60], %r330;
	st.local.u32 	[%rd4+64], %r330;
	st.local.u32 	[%rd4+68], %r330;
	st.local.u32 	[%rd4+72], %r330;
	st.local.u32 	[%rd4+76], %r330;
	st.local.u32 	[%rd4+80], %r330;
	st.local.u32 	[%rd4+84], %r330;
	st.local.u32 	[%rd4+88], %r330;
	st.local.u32 	[%rd4+92], %r330;
	st.local.u32 	[%rd4+96], %r330;
	st.local.u32 	[%rd4+100], %r330;
	st.local.u32 	[%rd4+104], %r330;
	st.local.u32 	[%rd4+108], %r330;
	st.local.u32 	[%rd4+112], %r330;
	st.local.u32 	[%rd4+116], %r330;
	st.local.u32 	[%rd4+120], %r330;
	st.local.u32 	[%rd4+124], %r330;
	st.local.u32 	[%rd4+128], %r330;
	st.local.u32 	[%rd4+132], %r330;
	st.local.u32 	[%rd4+136], %r330;
	st.local.u32 	[%rd4+140], %r330;
	st.local.u32 	[%rd4+144], %r330;
	st.local.u32 	[%rd4+148], %r330;
	st.local.u32 	[%rd4+152], %r330;
	st.local.u32 	[%rd4+156], %r330;
	st.local.u32 	[%rd4+160], %r330;
	st.local.u32 	[%rd4+164], %r330;
	st.local.u32 	[%rd4+168], %r330;
	st.local.u32 	[%rd4+172], %r330;
	st.local.u32 	[%rd4+176], %r330;
	st.local.u32 	[%rd4+180], %r330;
	st.local.u32 	[%rd4+184], %r330;
	st.local.u32 	[%rd4+188], %r330;
	st.local.u32 	[%rd4+192], %r330;
	st.local.u32 	[%rd4+196], %r330;
	st.local.u32 	[%rd4+200], %r330;
	st.local.u32 	[%rd4+204], %r330;
	st.local.u32 	[%rd4+208], %r330;
	st.local.u32 	[%rd4+212], %r330;
	st.local.u32 	[%rd4+216], %r330;
	st.local.u32 	[%rd4+220], %r330;
	st.local.u32 	[%rd4+224], %r330;
	st.local.u32 	[%rd4+228], %r330;
	st.local.u32 	[%rd4+232], %r330;
	st.local.u32 	[%rd4+236], %r330;
	st.local.u32 	[%rd4+240], %r330;
	st.local.u32 	[%rd4+244], %r330;
	st.local.u32 	[%rd4+248], %r330;
	st.local.u32 	[%rd4+252], %r330;
	st.local.u32 	[%rd4+256], %r330;
	st.local.u32 	[%rd4+260], %r330;
	st.local.u32 	[%rd4+264], %r330;
	st.local.u32 	[%rd4+268], %r330;
	st.local.u32 	[%rd4+272], %r330;
	st.local.u32 	[%rd4+276], %r330;
	st.local.u32 	[%rd4+280], %r330;
	st.local.u32 	[%rd4+284], %r330;
	st.local.u32 	[%rd4+288], %r330;
	st.local.u32 	[%rd4+292], %r330;
	st.local.u32 	[%rd4+296], %r330;
	st.local.u32 	[%rd4+300], %r330;
	st.local.u32 	[%rd4+304], %r330;
	st.local.u32 	[%rd4+308], %r330;
	st.local.u32 	[%rd4+312], %r330;
	st.local.u32 	[%rd4+316], %r330;
	st.local.u32 	[%rd4+320], %r330;
	st.global.u32 	[%rd3], %r330;
	ld.global.u32 	%r1, [%rd1];
	setp.ne.s32 	%p1, %r1, 0;
	@%p1 bra 	$L__BB2_2;
	mov.b16 	%rs33, 511;
	st.global.u16 	[%rd2], %rs33;
	mov.b32 	%r790, 0;
	bra.uni 	$L__BB2_3;
$L__BB2_2:
	add.s32 	%r332, %r1, -1;
	mov.b32 	%r790, 1;
	shl.b32 	%r333, %r790, %r332;
	st.global.u16 	[%rd2], %r333;
	mov.b32 	%r334, 0;
	st.local.u32 	[%rd4], %r334;
$L__BB2_3:
	ld.global.u32 	%r3, [%rd1+4];
	setp.eq.s32 	%p2, %r3, 0;
	@%p2 bra 	$L__BB2_5;
	add.s32 	%r336, %r3, -1;
	mov.b32 	%r337, 1;
	shl.b32 	%r338, %r337, %r336;
	st.global.u16 	[%rd2+2], %r338;
	add.s32 	%r791, %r790, 1;
	mul.wide.u32 	%rd26, %r790, 4;
	add.s64 	%rd27, %rd4, %rd26;
	st.local.u32 	[%rd27], %r337;
	bra.uni 	$L__BB2_6;
$L__BB2_5:
	mov.b16 	%rs34, 511;
	st.global.u16 	[%rd2+2], %rs34;
	mov.u32 	%r791, %r790;
$L__BB2_6:
	ld.global.u32 	%r6, [%rd1+8];
	setp.eq.s32 	%p3, %r6, 0;
	@%p3 bra 	$L__BB2_8;
	add.s32 	%r339, %r6, -1;
	mov.b32 	%r340, 1;
	shl.b32 	%r341, %r340, %r339;
	st.global.u16 	[%rd2+4], %r341;
	add.s32 	%r792, %r791, 1;
	mul.wide.u32 	%rd28, %r791, 4;
	add.s64 	%rd29, %rd4, %rd28;
	mov.b32 	%r342, 2;
	st.local.u32 	[%rd29], %r342;
	bra.uni 	$L__BB2_9;
$L__BB2_8:
	mov.b16 	%rs35, 511;
	st.global.u16 	[%rd2+4], %rs35;
	mov.u32 	%r792, %r791;
$L__BB2_9:
	ld.global.u32 	%r9, [%rd1+12];
	setp.eq.s32 	%p4, %r9, 0;
	@%p4 bra 	$L__BB2_11;
	add.s32 	%r343, %r9, -1;
	mov.b32 	%r344, 1;
	shl.b32 	%r345, %r344, %r343;
	st.global.u16 	[%rd2+6], %r345;
	add.s32 	%r793, %r792, 1;
	mul.wide.u32 	%rd30, %r792, 4;
	add.s64 	%rd31, %rd4, %rd30;
	mov.b32 	%r346, 3;
	st.local.u32 	[%rd31], %r346;
	bra.uni 	$L__BB2_12;
$L__BB2_11:
	mov.b16 	%rs36, 511;
	st.global.u16 	[%rd2+6], %rs36;
	mov.u32 	%r793, %r792;
$L__BB2_12:
	ld.global.u32 	%r12, [%rd1+16];
	setp.eq.s32 	%p5, %r12, 0;
	@%p5 bra 	$L__BB2_14;
	add.s32 	%r347, %r12, -1;
	mov.b32 	%r348, 1;
	shl.b32 	%r349, %r348, %r347;
	st.global.u16 	[%rd2+8], %r349;
	add.s32 	%r794, %r793, 1;
	mul.wide.u32 	%rd32, %r793, 4;
	add.s64 	%rd33, %rd4, %rd32;
	mov.b32 	%r350, 4;
	st.local.u32 	[%rd33], %r350;
	bra.uni 	$L__BB2_15;
$L__BB2_14:
	mov.b16 	%rs37, 511;
	st.global.u16 	[%rd2+8], %rs37;
	mov.u32 	%r794, %r793;
$L__BB2_15:
	ld.global.u32 	%r15, [%rd1+20];
	setp.eq.s32 	%p6, %r15, 0;
	@%p6 bra 	$L__BB2_17;
	add.s32 	%r351, %r15, -1;
	mov.b32 	%r352, 1;
	shl.b32 	%r353, %r352, %r351;
	st.global.u16 	[%rd2+10], %r353;
	add.s32 	%r795, %r794, 1;
	mul.wide.u32 	%rd34, %r794, 4;
	add.s64 	%rd35, %rd4, %rd34;
	mov.b32 	%r354, 5;
	st.local.u32 	[%rd35], %r354;
	bra.uni 	$L__BB2_18;
$L__BB2_17:
	mov.b16 	%rs38, 511;
	st.global.u16 	[%rd2+10], %rs38;
	mov.u32 	%r795, %r794;
$L__BB2_18:
	ld.global.u32 	%r18, [%rd1+24];
	setp.eq.s32 	%p7, %r18, 0;
	@%p7 bra 	$L__BB2_20;
	add.s32 	%r355, %r18, -1;
	mov.b32 	%r356, 1;
	shl.b32 	%r357, %r356, %r355;
	st.global.u16 	[%rd2+12], %r357;
	add.s32 	%r796, %r795, 1;
	mul.wide.u32 	%rd36, %r795, 4;
	add.s64 	%rd37, %rd4, %rd36;
	mov.b32 	%r358, 6;
	st.local.u32 	[%rd37], %r358;
	bra.uni 	$L__BB2_21;
$L__BB2_20:
	mov.b16 	%rs39, 511;
	st.global.u16 	[%rd2+12], %rs39;
	mov.u32 	%r796, %r795;
$L__BB2_21:
	ld.global.u32 	%r21, [%rd1+28];
	setp.eq.s32 	%p8, %r21, 0;
	@%p8 bra 	$L__BB2_23;
	add.s32 	%r359, %r21, -1;
	mov.b32 	%r360, 1;
	shl.b32 	%r361, %r360, %r359;
	st.global.u16 	[%rd2+14], %r361;
	add.s32 	%r797, %r796, 1;
	mul.wide.u32 	%rd38, %r796, 4;
	add.s64 	%rd39, %rd4, %rd38;
	mov.b32 	%r362, 7;
	st.local.u32 	[%rd39], %r362;
	bra.uni 	$L__BB2_24;
$L__BB2_23:
	mov.b16 	%rs40, 511;
	st.global.u16 	[%rd2+14], %rs40;
	mov.u32 	%r797, %r796;
$L__BB2_24:
	ld.global.u32 	%r24, [%rd1+32];
	setp.eq.s32 	%p9, %r24, 0;
	@%p9 bra 	$L__BB2_26;
	add.s32 	%r363, %r24, -1;
	mov.b32 	%r364, 1;
	shl.b32 	%r365, %r364, %r363;
	st.global.u16 	[%rd2+16], %r365;
	add.s32 	%r798, %r797, 1;
	mul.wide.u32 	%rd40, %r797, 4;
	add.s64 	%rd41, %rd4, %rd40;
	mov.b32 	%r366, 8;
	st.local.u32 	[%rd41], %r366;
	bra.uni 	$L__BB2_27;
$L__BB2_26:
	mov.b16 	%rs41, 511;
	st.global.u16 	[%rd2+16], %rs41;
	mov.u32 	%r798, %r797;
$L__BB2_27:
	ld.global.u32 	%r27, [%rd1+36];
	setp.eq.s32 	%p10, %r27, 0;
	@%p10 bra 	$L__BB2_29;
	add.s32 	%r367, %r27, -1;
	mov.b32 	%r368, 1;
	shl.b32 	%r369, %r368, %r367;
	st.global.u16 	[%rd2+18], %r369;
	add.s32 	%r799, %r798, 1;
	mul.wide.u32 	%rd42, %r798, 4;
	add.s64 	%rd43, %rd4, %rd42;
	mov.b32 	%r370, 9;
	st.local.u32 	[%rd43], %r370;
	bra.uni 	$L__BB2_30;
$L__BB2_29:
	mov.b16 	%rs42, 511;
	st.global.u16 	[%rd2+18], %rs42;
	mov.u32 	%r799, %r798;
$L__BB2_30:
	ld.global.u32 	%r30, [%rd1+40];
	setp.eq.s32 	%p11, %r30, 0;
	@%p11 bra 	$L__BB2_32;
	add.s32 	%r371, %r30, -1;
	mov.b32 	%r372, 1;
	shl.b32 	%r373, %r372, %r371;
	st.global.u16 	[%rd2+20], %r373;
	add.s32 	%r800, %r799, 1;
	mul.wide.u32 	%rd44, %r799, 4;
	add.s64 	%rd45, %rd4, %rd44;
	mov.b32 	%r374, 10;
	st.local.u32 	[%rd45], %r374;
	bra.uni 	$L__BB2_33;
$L__BB2_32:
	mov.b16 	%rs43, 511;
	st.global.u16 	[%rd2+20], %rs43;
	mov.u32 	%r800, %r799;
$L__BB2_33:
	ld.global.u32 	%r33, [%rd1+44];
	setp.eq.s32 	%p12, %r33, 0;
	@%p12 bra 	$L__BB2_35;
	add.s32 	%r375, %r33, -1;
	mov.b32 	%r376, 1;
	shl.b32 	%r377, %r376, %r375;
	st.global.u16 	[%rd2+22], %r377;
	add.s32 	%r801, %r800, 1;
	mul.wide.u32 	%rd46, %r800, 4;
	add.s64 	%rd47, %rd4, %rd46;
	mov.b32 	%r378, 11;
	st.local.u32 	[%rd47], %r378;
	bra.uni 	$L__BB2_36;
$L__BB2_35:
	mov.b16 	%rs44, 511;
	st.global.u16 	[%rd2+22], %rs44;
	mov.u32 	%r801, %r800;
$L__BB2_36:
	ld.global.u32 	%r36, [%rd1+48];
	setp.eq.s32 	%p13, %r36, 0;
	@%p13 bra 	$L__BB2_38;
	add.s32 	%r379, %r36, -1;
	mov.b32 	%r380, 1;
	shl.b32 	%r381, %r380, %r379;
	st.global.u16 	[%rd2+24], %r381;
	add.s32 	%r802, %r801, 1;
	mul.wide.u32 	%rd48, %r801, 4;
	add.s64 	%rd49, %rd4, %rd48;
	mov.b32 	%r382, 12;
	st.local.u32 	[%rd49], %r382;
	bra.uni 	$L__BB2_39;
$L__BB2_38:
	mov.b16 	%rs45, 511;
	st.global.u16 	[%rd2+24], %rs45;
	mov.u32 	%r802, %r801;
$L__BB2_39:
	ld.global.u32 	%r39, [%rd1+52];
	setp.eq.s32 	%p14, %r39, 0;
	@%p14 bra 	$L__BB2_41;
	add.s32 	%r383, %r39, -1;
	mov.b32 	%r384, 1;
	shl.b32 	%r385, %r384, %r383;
	st.global.u16 	[%rd2+26], %r385;
	add.s32 	%r803, %r802, 1;
	mul.wide.u32 	%rd50, %r802, 4;
	add.s64 	%rd51, %rd4, %rd50;
	mov.b32 	%r386, 13;
	st.local.u32 	[%rd51], %r386;
	bra.uni 	$L__BB2_42;
$L__BB2_41:
	mov.b16 	%rs46, 511;
	st.global.u16 	[%rd2+26], %rs46;
	mov.u32 	%r803, %r802;
$L__BB2_42:
	ld.global.u32 	%r42, [%rd1+56];
	setp.eq.s32 	%p15, %r42, 0;
	@%p15 bra 	$L__BB2_44;
	add.s32 	%r387, %r42, -1;
	mov.b32 	%r388, 1;
	shl.b32 	%r389, %r388, %r387;
	st.global.u16 	[%rd2+28], %r389;
	add.s32 	%r804, %r803, 1;
	mul.wide.u32 	%rd52, %r803, 4;
	add.s64 	%rd53, %rd4, %rd52;
	mov.b32 	%r390, 14;
	st.local.u32 	[%rd53], %r390;
	bra.uni 	$L__BB2_45;
$L__BB2_44:
	mov.b16 	%rs47, 511;
	st.global.u16 	[%rd2+28], %rs47;
	mov.u32 	%r804, %r803;
$L__BB2_45:
	ld.global.u32 	%r45, [%rd1+60];
	setp.eq.s32 	%p16, %r45, 0;
	@%p16 bra 	$L__BB2_47;
	add.s32 	%r391, %r45, -1;
	mov.b32 	%r392, 1;
	shl.b32 	%r393, %r392, %r391;
	st.global.u16 	[%rd2+30], %r393;
	add.s32 	%r805, %r804, 1;
	mul.wide.u32 	%rd54, %r804, 4;
	add.s64 	%rd55, %rd4, %rd54;
	mov.b32 	%r394, 15;
	st.local.u32 	[%rd55], %r394;
	bra.uni 	$L__BB2_48;
$L__BB2_47:
	mov.b16 	%rs48, 511;
	st.global.u16 	[%rd2+30], %rs48;
	mov.u32 	%r805, %r804;
$L__BB2_48:
	ld.global.u32 	%r48, [%rd1+64];
	setp.eq.s32 	%p17, %r48, 0;
	@%p17 bra 	$L__BB2_50;
	add.s32 	%r395, %r48, -1;
	mov.b32 	%r396, 1;
	shl.b32 	%r397, %r396, %r395;
	st.global.u16 	[%rd2+32], %r397;
	add.s32 	%r806, %r805, 1;
	mul.wide.u32 	%rd56, %r805, 4;
	add.s64 	%rd57, %rd4, %rd56;
	mov.b32 	%r398, 16;
	st.local.u32 	[%rd57], %r398;
	bra.uni 	$L__BB2_51;
$L__BB2_50:
	mov.b16 	%rs49, 511;
	st.global.u16 	[%rd2+32], %rs49;
	mov.u32 	%r806, %r805;
$L__BB2_51:
	ld.global.u32 	%r51, [%rd1+68];
	setp.eq.s32 	%p18, %r51, 0;
	@%p18 bra 	$L__BB2_53;
	add.s32 	%r399, %r51, -1;
	mov.b32 	%r400, 1;
	shl.b32 	%r401, %r400, %r399;
	st.global.u16 	[%rd2+34], %r401;
	add.s32 	%r807, %r806, 1;
	mul.wide.u32 	%rd58, %r806, 4;
	add.s64 	%rd59, %rd4, %rd58;
	mov.b32 	%r402, 17;
	st.local.u32 	[%rd59], %r402;
	bra.uni 	$L__BB2_54;
$L__BB2_53:
	mov.b16 	%rs50, 511;
	st.global.u16 	[%rd2+34], %rs50;
	mov.u32 	%r807, %r806;
$L__BB2_54:
	ld.global.u32 	%r54, [%rd1+72];
	setp.eq.s32 	%p19, %r54, 0;
	@%p19 bra 	$L__BB2_56;
	add.s32 	%r403, %r54, -1;
	mov.b32 	%r404, 1;
	shl.b32 	%r405, %r404, %r403;
	st.global.u16 	[%rd2+36], %r405;
	add.s32 	%r808, %r807, 1;
	mul.wide.u32 	%rd60, %r807, 4;
	add.s64 	%rd61, %rd4, %rd60;
	mov.b32 	%r406, 18;
	st.local.u32 	[%rd61], %r406;
	bra.uni 	$L__BB2_57;
$L__BB2_56:
	mov.b16 	%rs51, 511;
	st.global.u16 	[%rd2+36], %rs51;
	mov.u32 	%r808, %r807;
$L__BB2_57:
	ld.global.u32 	%r57, [%rd1+76];
	setp.eq.s32 	%p20, %r57, 0;
	@%p20 bra 	$L__BB2_59;
	add.s32 	%r407, %r57, -1;
	mov.b32 	%r408, 1;
	shl.b32 	%r409, %r408, %r407;
	st.global.u16 	[%rd2+38], %r409;
	add.s32 	%r809, %r808, 1;
	mul.wide.u32 	%rd62, %r808, 4;
	add.s64 	%rd63, %rd4, %rd62;
	mov.b32 	%r410, 19;
	st.local.u32 	[%rd63], %r410;
	bra.uni 	$L__BB2_60;
$L__BB2_59:
	mov.b16 	%rs52, 511;
	st.global.u16 	[%rd2+38], %rs52;
	mov.u32 	%r809, %r808;
$L__BB2_60:
	ld.global.u32 	%r60, [%rd1+80];
	setp.eq.s32 	%p21, %r60, 0;
	@%p21 bra 	$L__BB2_62;
	add.s32 	%r411, %r60, -1;
	mov.b32 	%r412, 1;
	shl.b32 	%r413, %r412, %r411;
	st.global.u16 	[%rd2+40], %r413;
	add.s32 	%r810, %r809, 1;
	mul.wide.u32 	%rd64, %r809, 4;
	add.s64 	%rd65, %rd4, %rd64;
	mov.b32 	%r414, 20;
	st.local.u32 	[%rd65], %r414;
	bra.uni 	$L__BB2_63;
$L__BB2_62:
	mov.b16 	%rs53, 511;
	st.global.u16 	[%rd2+40], %rs53;
	mov.u32 	%r810, %r809;
$L__BB2_63:
	ld.global.u32 	%r63, [%rd1+84];
	setp.eq.s32 	%p22, %r63, 0;
	@%p22 bra 	$L__BB2_65;
	add.s32 	%r415, %r63, -1;
	mov.b32 	%r416, 1;
	shl.b32 	%r417, %r416, %r415;
	st.global.u16 	[%rd2+42], %r417;
	add.s32 	%r811, %r810, 1;
	mul.wide.u32 	%rd66, %r810, 4;
	add.s64 	%rd67, %rd4, %rd66;
	mov.b32 	%r418, 21;
	st.local.u32 	[%rd67], %r418;
	bra.uni 	$L__BB2_66;
$L__BB2_65:
	mov.b16 	%rs54, 511;
	st.global.u16 	[%rd2+42], %rs54;
	mov.u32 	%r811, %r810;
$L__BB2_66:
	ld.global.u32 	%r66, [%rd1+88];
	setp.eq.s32 	%p23, %r66, 0;
	@%p23 bra 	$L__BB2_68;
	add.s32 	%r419, %r66, -1;
	mov.b32 	%r420, 1;
	shl.b32 	%r421, %r420, %r419;
	st.global.u16 	[%rd2+44], %r421;
	add.s32 	%r812, %r811, 1;
	mul.wide.u32 	%rd68, %r811, 4;
	add.s64 	%rd69, %rd4, %rd68;
	mov.b32 	%r422, 22;
	st.local.u32 	[%rd69], %r422;
	bra.uni 	$L__BB2_69;
$L__BB2_68:
	mov.b16 	%rs55, 511;
	st.global.u16 	[%rd2+44], %rs55;
	mov.u32 	%r812, %r811;
$L__BB2_69:
	ld.global.u32 	%r69, [%rd1+92];
	setp.eq.s32 	%p24, %r69, 0;
	@%p24 bra 	$L__BB2_71;
	add.s32 	%r423, %r69, -1;
	mov.b32 	%r424, 1;
	shl.b32 	%r425, %r424, %r423;
	st.global.u16 	[%rd2+46], %r425;
	add.s32 	%r813, %r812, 1;
	mul.wide.u32 	%rd70, %r812, 4;
	add.s64 	%rd71, %rd4, %rd70;
	mov.b32 	%r426, 23;
	st.local.u32 	[%rd71], %r426;
	bra.uni 	$L__BB2_72;
$L__BB2_71:
	mov.b16 	%rs56, 511;
	st.global.u16 	[%rd2+46], %rs56;
	mov.u32 	%r813, %r812;
$L__BB2_72:
	ld.global.u32 	%r72, [%rd1+96];
	setp.eq.s32 	%p25, %r72, 0;
	@%p25 bra 	$L__BB2_74;
	add.s32 	%r427, %r72, -1;
	mov.b32 	%r428, 1;
	shl.b32 	%r429, %r428, %r427;
	st.global.u16 	[%rd2+48], %r429;
	add.s32 	%r814, %r813, 1;
	mul.wide.u32 	%rd72, %r813, 4;
	add.s64 	%rd73, %rd4, %rd72;
	mov.b32 	%r430, 24;
	st.local.u32 	[%rd73], %r430;
	bra.uni 	$L__BB2_75;
$L__BB2_74:
	mov.b16 	%rs57, 511;
	st.global.u16 	[%rd2+48], %rs57;
	mov.u32 	%r814, %r813;
$L__BB2_75:
	ld.global.u32 	%r75, [%rd1+100];
	setp.eq.s32 	%p26, %r75, 0;
	@%p26 bra 	$L__BB2_77;
	add.s32 	%r431, %r75, -1;
	mov.b32 	%r432, 1;
	shl.b32 	%r433, %r432, %r431;
	st.global.u16 	[%rd2+50], %r433;
	add.s32 	%r815, %r814, 1;
	mul.wide.u32 	%rd74, %r814, 4;
	add.s64 	%rd75, %rd4, %rd74;
	mov.b32 	%r434, 25;
	st.local.u32 	[%rd75], %r434;
	bra.uni 	$L__BB2_78;
$L__BB2_77:
	mov.b16 	%rs58, 511;
	st.global.u16 	[%rd2+50], %rs58;
	mov.u32 	%r815, %r814;
$L__BB2_78:
	ld.global.u32 	%r78, [%rd1+104];
	setp.eq.s32 	%p27, %r78, 0;
	@%p27 bra 	$L__BB2_80;
	add.s32 	%r435, %r78, -1;
	mov.b32 	%r436, 1;
	shl.b32 	%r437, %r436, %r435;
	st.global.u16 	[%rd2+52], %r437;
	add.s32 	%r816, %r815, 1;
	mul.wide.u32 	%rd76, %r815, 4;
	add.s64 	%rd77, %rd4, %rd76;
	mov.b32 	%r438, 26;
	st.local.u32 	[%rd77], %r438;
	bra.uni 	$L__BB2_81;
$L__BB2_80:
	mov.b16 	%rs59, 511;
	st.global.u16 	[%rd2+52], %rs59;
	mov.u32 	%r816, %r815;
$L__BB2_81:
	ld.global.u32 	%r81, [%rd1+108];
	setp.eq.s32 	%p28, %r81, 0;
	@%p28 bra 	$L__BB2_83;
	add.s32 	%r439, %r81, -1;
	mov.b32 	%r440, 1;
	shl.b32 	%r441, %r440, %r439;
	st.global.u16 	[%rd2+54], %r441;
	add.s32 	%r817, %r816, 1;
	mul.wide.u32 	%rd78, %r816, 4;
	add.s64 	%rd79, %rd4, %rd78;
	mov.b32 	%r442, 27;
	st.local.u32 	[%rd79], %r442;
	bra.uni 	$L__BB2_84;
$L__BB2_83:
	mov.b16 	%rs60, 511;
	st.global.u16 	[%rd2+54], %rs60;
	mov.u32 	%r817, %r816;
$L__BB2_84:
	ld.global.u32 	%r84, [%rd1+112];
	setp.eq.s32 	%p29, %r84, 0;
	@%p29 bra 	$L__BB2_86;
	add.s32 	%r443, %r84, -1;
	mov.b32 	%r444, 1;
	shl.b32 	%r445, %r444, %r443;
	st.global.u16 	[%rd2+56], %r445;
	add.s32 	%r818, %r817, 1;
	mul.wide.u32 	%rd80, %r817, 4;
	add.s64 	%rd81, %rd4, %rd80;
	mov.b32 	%r446, 28;
	st.local.u32 	[%rd81], %r446;
	bra.uni 	$L__BB2_87;
$L__BB2_86:
	mov.b16 	%rs61, 511;
	st.global.u16 	[%rd2+56], %rs61;
	mov.u32 	%r818, %r817;
$L__BB2_87:
	ld.global.u32 	%r87, [%rd1+116];
	setp.eq.s32 	%p30, %r87, 0;
	@%p30 bra 	$L__BB2_89;
	add.s32 	%r447, %r87, -1;
	mov.b32 	%r448, 1;
	shl.b32 	%r449, %r448, %r447;
	st.global.u16 	[%rd2+58], %r449;
	add.s32 	%r819, %r818, 1;
	mul.wide.u32 	%rd82, %r818, 4;
	add.s64 	%rd83, %rd4, %rd82;
	mov.b32 	%r450, 29;
	st.local.u32 	[%rd83], %r450;
	bra.uni 	$L__BB2_90;
$L__BB2_89:
	mov.b16 	%rs62, 511;
	st.global.u16 	[%rd2+58], %rs62;
	mov.u32 	%r819, %r818;
$L__BB2_90:
	ld.global.u32 	%r90, [%rd1+120];
	setp.eq.s32 	%p31, %r90, 0;
	@%p31 bra 	$L__BB2_92;
	add.s32 	%r451, %r90, -1;
	mov.b32 	%r452, 1;
	shl.b32 	%r453, %r452, %r451;
	st.global.u16 	[%rd2+60], %r453;
	add.s32 	%r820, %r819, 1;
	mul.wide.u32 	%rd84, %r819, 4;
	add.s64 	%rd85, %rd4, %rd84;
	mov.b32 	%r454, 30;
	st.local.u32 	[%rd85], %r454;
	bra.uni 	$L__BB2_93;
$L__BB2_92:
	mov.b16 	%rs63, 511;
	st.global.u16 	[%rd2+60], %rs63;
	mov.u32 	%r820, %r819;
$L__BB2_93:
	ld.global.u32 	%r93, [%rd1+124];
	setp.eq.s32 	%p32, %r93, 0;
	@%p32 bra 	$L__BB2_95;
	add.s32 	%r455, %r93, -1;
	mov.b32 	%r456, 1;
	shl.b32 	%r457, %r456, %r455;
	st.global.u16 	[%rd2+62], %r457;
	add.s32 	%r821, %r820, 1;
	mul.wide.u32 	%rd86, %r820, 4;
	add.s64 	%rd87, %rd4, %rd86;
	mov.b32 	%r458, 31;
	st.local.u32 	[%rd87], %r458;
	bra.uni 	$L__BB2_96;
$L__BB2_95:
	mov.b16 	%rs64, 511;
	st.global.u16 	[%rd2+62], %rs64;
	mov.u32 	%r821, %r820;
$L__BB2_96:
	ld.global.u32 	%r96, [%rd1+128];
	setp.eq.s32 	%p33, %r96, 0;
	@%p33 bra 	$L__BB2_98;
	add.s32 	%r459, %r96, -1;
	mov.b32 	%r460, 1;
	shl.b32 	%r461, %r460, %r459;
	st.global.u16 	[%rd2+64], %r461;
	add.s32 	%r822, %r821, 1;
	mul.wide.u32 	%rd88, %r821, 4;
	add.s64 	%rd89, %rd4, %rd88;
	mov.b32 	%r462, 32;
	st.local.u32 	[%rd89], %r462;
	bra.uni 	$L__BB2_99;
$L__BB2_98:
	mov.b16 	%rs65, 511;
	st.global.u16 	[%rd2+64], %rs65;
	mov.u32 	%r822, %r821;
$L__BB2_99:
	ld.global.u32 	%r99, [%rd1+132];
	setp.eq.s32 	%p34, %r99, 0;
	@%p34 bra 	$L__BB2_101;
	add.s32 	%r463, %r99, -1;
	mov.b32 	%r464, 1;
	shl.b32 	%r465, %r464, %r463;
	st.global.u16 	[%rd2+66], %r465;
	add.s32 	%r823, %r822, 1;
	mul.wide.u32 	%rd90, %r822, 4;
	add.s64 	%rd91, %rd4, %rd90;
	mov.b32 	%r466, 33;
	st.local.u32 	[%rd91], %r466;
	bra.uni 	$L__BB2_102;
$L__BB2_101:
	mov.b16 	%rs66, 511;
	st.global.u16 	[%rd2+66], %rs66;
	mov.u32 	%r823, %r822;
$L__BB2_102:
	ld.global.u32 	%r102, [%rd1+136];
	setp.eq.s32 	%p35, %r102, 0;
	@%p35 bra 	$L__BB2_104;
	add.s32 	%r467, %r102, -1;
	mov.b32 	%r468, 1;
	shl.b32 	%r469, %r468, %r467;
	st.global.u16 	[%rd2+68], %r469;
	add.s32 	%r824, %r823, 1;
	mul.wide.u32 	%rd92, %r823, 4;
	add.s64 	%rd93, %rd4, %rd92;
	mov.b32 	%r470, 34;
	st.local.u32 	[%rd93], %r470;
	bra.uni 	$L__BB2_105;
$L__BB2_104:
	mov.b16 	%rs67, 511;
	st.global.u16 	[%rd2+68], %rs67;
	mov.u32 	%r824, %r823;
$L__BB2_105:
	ld.global.u32 	%r105, [%rd1+140];
	setp.eq.s32 	%p36, %r105, 0;
	@%p36 bra 	$L__BB2_107;
	add.s32 	%r471, %r105, -1;
	mov.b32 	%r472, 1;
	shl.b32 	%r473, %r472, %r471;
	st.global.u16 	[%rd2+70], %r473;
	add.s32 	%r825, %r824, 1;
	mul.wide.u32 	%rd94, %r824, 4;
	add.s64 	%rd95, %rd4, %rd94;
	mov.b32 	%r474, 35;
	st.local.u32 	[%rd95], %r474;
	bra.uni 	$L__BB2_108;
$L__BB2_107:
	mov.b16 	%rs68, 511;
	st.global.u16 	[%rd2+70], %rs68;
	mov.u32 	%r825, %r824;
$L__BB2_108:
	ld.global.u32 	%r108, [%rd1+144];
	setp.eq.s32 	%p37, %r108, 0;
	@%p37 bra 	$L__BB2_110;
	add.s32 	%r475, %r108, -1;
	mov.b32 	%r476, 1;
	shl.b32 	%r477, %r476, %r475;
	st.global.u16 	[%rd2+72], %r477;
	add.s32 	%r826, %r825, 1;
	mul.wide.u32 	%rd96, %r825, 4;
	add.s64 	%rd97, %rd4, %rd96;
	mov.b32 	%r478, 36;
	st.local.u32 	[%rd97], %r478;
	bra.uni 	$L__BB2_111;
$L__BB2_110:
	mov.b16 	%rs69, 511;
	st.global.u16 	[%rd2+72], %rs69;
	mov.u32 	%r826, %r825;
$L__BB2_111:
	ld.global.u32 	%r111, [%rd1+148];
	setp.eq.s32 	%p38, %r111, 0;
	@%p38 bra 	$L__BB2_113;
	add.s32 	%r479, %r111, -1;
	mov.b32 	%r480, 1;
	shl.b32 	%r481, %r480, %r479;
	st.global.u16 	[%rd2+74], %r481;
	add.s32 	%r827, %r826, 1;
	mul.wide.u32 	%rd98, %r826, 4;
	add.s64 	%rd99, %rd4, %rd98;
	mov.b32 	%r482, 37;
	st.local.u32 	[%rd99], %r482;
	bra.uni 	$L__BB2_114;
$L__BB2_113:
	mov.b16 	%rs70, 511;
	st.global.u16 	[%rd2+74], %rs70;
	mov.u32 	%r827, %r826;
$L__BB2_114:
	ld.global.u32 	%r114, [%rd1+152];
	setp.eq.s32 	%p39, %r114, 0;
	@%p39 bra 	$L__BB2_116;
	add.s32 	%r483, %r114, -1;
	mov.b32 	%r484, 1;
	shl.b32 	%r485, %r484, %r483;
	st.global.u16 	[%rd2+76], %r485;
	add.s32 	%r828, %r827, 1;
	mul.wide.u32 	%rd100, %r827, 4;
	add.s64 	%rd101, %rd4, %rd100;
	mov.b32 	%r486, 38;
	st.local.u32 	[%rd101], %r486;
	bra.uni 	$L__BB2_117;
$L__BB2_116:
	mov.b16 	%rs71, 511;
	st.global.u16 	[%rd2+76], %rs71;
	mov.u32 	%r828, %r827;
$L__BB2_117:
	ld.global.u32 	%r117, [%rd1+156];
	setp.eq.s32 	%p40, %r117, 0;
	@%p40 bra 	$L__BB2_119;
	add.s32 	%r487, %r117, -1;
	mov.b32 	%r488, 1;
	shl.b32 	%r489, %r488, %r487;
	st.global.u16 	[%rd2+78], %r489;
	add.s32 	%r829, %r828, 1;
	mul.wide.u32 	%rd102, %r828, 4;
	add.s64 	%rd103, %rd4, %rd102;
	mov.b32 	%r490, 39;
	st.local.u32 	[%rd103], %r490;
	bra.uni 	$L__BB2_120;
$L__BB2_119:
	mov.b16 	%rs72, 511;
	st.global.u16 	[%rd2+78], %rs72;
	mov.u32 	%r829, %r828;
$L__BB2_120:
	ld.global.u32 	%r120, [%rd1+160];
	setp.eq.s32 	%p41, %r120, 0;
	@%p41 bra 	$L__BB2_122;
	add.s32 	%r491, %r120, -1;
	mov.b32 	%r492, 1;
	shl.b32 	%r493, %r492, %r491;
	st.global.u16 	[%rd2+80], %r493;
	add.s32 	%r830, %r829, 1;
	mul.wide.u32 	%rd104, %r829, 4;
	add.s64 	%rd105, %rd4, %rd104;
	mov.b32 	%r494, 40;
	st.local.u32 	[%rd105], %r494;
	bra.uni 	$L__BB2_123;
$L__BB2_122:
	mov.b16 	%rs73, 511;
	st.global.u16 	[%rd2+80], %rs73;
	mov.u32 	%r830, %r829;
$L__BB2_123:
	ld.global.u32 	%r123, [%rd1+164];
	setp.eq.s32 	%p42, %r123, 0;
	@%p42 bra 	$L__BB2_125;
	add.s32 	%r495, %r123, -1;
	mov.b32 	%r496, 1;
	shl.b32 	%r497, %r496, %r495;
	st.global.u16 	[%rd2+82], %r497;
	add.s32 	%r831, %r830, 1;
	mul.wide.u32 	%rd106, %r830, 4;
	add.s64 	%rd107, %rd4, %rd106;
	mov.b32 	%r498, 41;
	st.local.u32 	[%rd107], %r498;
	bra.uni 	$L__BB2_126;
$L__BB2_125:
	mov.b16 	%rs74, 511;
	st.global.u16 	[%rd2+82], %rs74;
	mov.u32 	%r831, %r830;
$L__BB2_126:
	ld.global.u32 	%r126, [%rd1+168];
	setp.eq.s32 	%p43, %r126, 0;
	@%p43 bra 	$L__BB2_128;
	add.s32 	%r499, %r126, -1;
	mov.b32 	%r500, 1;
	shl.b32 	%r501, %r500, %r499;
	st.global.u16 	[%rd2+84], %r501;
	add.s32 	%r832, %r831, 1;
	mul.wide.u32 	%rd108, %r831, 4;
	add.s64 	%rd109, %rd4, %rd108;
	mov.b32 	%r502, 42;
	st.local.u32 	[%rd109], %r502;
	bra.uni 	$L__BB2_129;
$L__BB2_128:
	mov.b16 	%rs75, 511;
	st.global.u16 	[%rd2+84], %rs75;
	mov.u32 	%r832, %r831;
$L__BB2_129:
	ld.global.u32 	%r129, [%rd1+172];
	setp.eq.s32 	%p44, %r129, 0;
	@%p44 bra 	$L__BB2_131;
	add.s32 	%r503, %r129, -1;
	mov.b32 	%r504, 1;
	shl.b32 	%r505, %r504, %r503;
	st.global.u16 	[%rd2+86], %r505;
	add.s32 	%r833, %r832, 1;
	mul.wide.u32 	%rd110, %r832, 4;
	add.s64 	%rd111, %rd4, %rd110;
	mov.b32 	%r506, 43;
	st.local.u32 	[%rd111], %r506;
	bra.uni 	$L__BB2_132;
$L__BB2_131:
	mov.b16 	%rs76, 511;
	st.global.u16 	[%rd2+86], %rs76;
	mov.u32 	%r833, %r832;
$L__BB2_132:
	ld.global.u32 	%r132, [%rd1+176];
	setp.eq.s32 	%p45, %r132, 0;
	@%p45 bra 	$L__BB2_134;
	add.s32 	%r507, %r132, -1;
	mov.b32 	%r508, 1;
	shl.b32 	%r509, %r508, %r507;
	st.global.u16 	[%rd2+88], %r509;
	add.s32 	%r834, %r833, 1;
	mul.wide.u32 	%rd112, %r833, 4;
	add.s64 	%rd113, %rd4, %rd112;
	mov.b32 	%r510, 44;
	st.local.u32 	[%rd113], %r510;
	bra.uni 	$L__BB2_135;
$L__BB2_134:
	mov.b16 	%rs77, 511;
	st.global.u16 	[%rd2+88], %rs77;
	mov.u32 	%r834, %r833;
$L__BB2_135:
	ld.global.u32 	%r135, [%rd1+180];
	setp.eq.s32 	%p46, %r135, 0;
	@%p46 bra 	$L__BB2_137;
	add.s32 	%r511, %r135, -1;
	mov.b32 	%r512, 1;
	shl.b32 	%r513, %r512, %r511;
	st.global.u16 	[%rd2+90], %r513;
	add.s32 	%r835, %r834, 1;
	mul.wide.u32 	%rd114, %r834, 4;
	add.s64 	%rd115, %rd4, %rd114;
	mov.b32 	%r514, 45;
	st.local.u32 	[%rd115], %r514;
	bra.uni 	$L__BB2_138;
$L__BB2_137:
	mov.b16 	%rs78, 511;
	st.global.u16 	[%rd2+90], %rs78;
	mov.u32 	%r835, %r834;
$L__BB2_138:
	ld.global.u32 	%r138, [%rd1+184];
	setp.eq.s32 	%p47, %r138, 0;
	@%p47 bra 	$L__BB2_140;
	add.s32 	%r515, %r138, -1;
	mov.b32 	%r516, 1;
	shl.b32 	%r517, %r516, %r515;
	st.global.u16 	[%rd2+92], %r517;
	add.s32 	%r836, %r835, 1;
	mul.wide.u32 	%rd116, %r835, 4;
	add.s64 	%rd117, %rd4, %rd116;
	mov.b32 	%r518, 46;
	st.local.u32 	[%rd117], %r518;
	bra.uni 	$L__BB2_141;
$L__BB2_140:
	mov.b16 	%rs79, 511;
	st.global.u16 	[%rd2+92], %rs79;
	mov.u32 	%r836, %r835;
$L__BB2_141:
	ld.global.u32 	%r141, [%rd1+188];
	setp.eq.s32 	%p48, %r141, 0;
	@%p48 bra 	$L__BB2_143;
	add.s32 	%r519, %r141, -1;
	mov.b32 	%r520, 1;
	shl.b32 	%r521, %r520, %r519;
	st.global.u16 	[%rd2+94], %r521;
	add.s32 	%r837, %r836, 1;
	mul.wide.u32 	%rd118, %r836, 4;
	add.s64 	%rd119, %rd4, %rd118;
	mov.b32 	%r522, 47;
	st.local.u32 	[%rd119], %r522;
	bra.uni 	$L__BB2_144;
$L__BB2_143:
	mov.b16 	%rs80, 511;
	st.global.u16 	[%rd2+94], %rs80;
	mov.u32 	%r837, %r836;
$L__BB2_144:
	ld.global.u32 	%r144, [%rd1+192];
	setp.eq.s32 	%p49, %r144, 0;
	@%p49 bra 	$L__BB2_146;
	add.s32 	%r523, %r144, -1;
	mov.b32 	%r524, 1;
	shl.b32 	%r525, %r524, %r523;
	st.global.u16 	[%rd2+96], %r525;
	add.s32 	%r838, %r837, 1;
	mul.wide.u32 	%rd120, %r837, 4;
	add.s64 	%rd121, %rd4, %rd120;
	mov.b32 	%r526, 48;
	st.local.u32 	[%rd121], %r526;
	bra.uni 	$L__BB2_147;
$L__BB2_146:
	mov.b16 	%rs81, 511;
	st.global.u16 	[%rd2+96], %rs81;
	mov.u32 	%r838, %r837;
$L__BB2_147:
	ld.global.u32 	%r147, [%rd1+196];
	setp.eq.s32 	%p50, %r147, 0;
	@%p50 bra 	$L__BB2_149;
	add.s32 	%r527, %r147, -1;
	mov.b32 	%r528, 1;
	shl.b32 	%r529, %r528, %r527;
	st.global.u16 	[%rd2+98], %r529;
	add.s32 	%r839, %r838, 1;
	mul.wide.u32 	%rd122, %r838, 4;
	add.s64 	%rd123, %rd4, %rd122;
	mov.b32 	%r530, 49;
	st.local.u32 	[%rd123], %r530;
	bra.uni 	$L__BB2_150;
$L__BB2_149:
	mov.b16 	%rs82, 511;
	st.global.u16 	[%rd2+98], %rs82;
	mov.u32 	%r839, %r838;
$L__BB2_150:
	ld.global.u32 	%r150, [%rd1+200];
	setp.eq.s32 	%p51, %r150, 0;
	@%p51 bra 	$L__BB2_152;
	add.s32 	%r531, %r150, -1;
	mov.b32 	%r532, 1;
	shl.b32 	%r533, %r532, %r531;
	st.global.u16 	[%rd2+100], %r533;
	add.s32 	%r840, %r839, 1;
	mul.wide.u32 	%rd124, %r839, 4;
	add.s64 	%rd125, %rd4, %rd124;
	mov.b32 	%r534, 50;
	st.local.u32 	[%rd125], %r534;
	bra.uni 	$L__BB2_153;
$L__BB2_152:
	mov.b16 	%rs83, 511;
	st.global.u16 	[%rd2+100], %rs83;
	mov.u32 	%r840, %r839;
$L__BB2_153:
	ld.global.u32 	%r153, [%rd1+204];
	setp.eq.s32 	%p52, %r153, 0;
	@%p52 bra 	$L__BB2_155;
	add.s32 	%r535, %r153, -1;
	mov.b32 	%r536, 1;
	shl.b32 	%r537, %r536, %r535;
	st.global.u16 	[%rd2+102], %r537;
	add.s32 	%r841, %r840, 1;
	mul.wide.u32 	%rd126, %r840, 4;
	add.s64 	%rd127, %rd4, %rd126;
	mov.b32 	%r538, 51;
	st.local.u32 	[%rd127], %r538;
	bra.uni 	$L__BB2_156;
$L__BB2_155:
	mov.b16 	%rs84, 511;
	st.global.u16 	[%rd2+102], %rs84;
	mov.u32 	%r841, %r840;
$L__BB2_156:
	ld.global.u32 	%r156, [%rd1+208];
	setp.eq.s32 	%p53, %r156, 0;
	@%p53 bra 	$L__BB2_158;
	add.s32 	%r539, %r156, -1;
	mov.b32 	%r540, 1;
	shl.b32 	%r541, %r540, %r539;
	st.global.u16 	[%rd2+104], %r541;
	add.s32 	%r842, %r841, 1;
	mul.wide.u32 	%rd128, %r841, 4;
	add.s64 	%rd129, %rd4, %rd128;
	mov.b32 	%r542, 52;
	st.local.u32 	[%rd129], %r542;
	bra.uni 	$L__BB2_159;
$L__BB2_158:
	mov.b16 	%rs85, 511;
	st.global.u16 	[%rd2+104], %rs85;
	mov.u32 	%r842, %r841;
$L__BB2_159:
	ld.global.u32 	%r159, [%rd1+212];
	setp.eq.s32 	%p54, %r159, 0;
	@%p54 bra 	$L__BB2_161;
	add.s32 	%r543, %r159, -1;
	mov.b32 	%r544, 1;
	shl.b32 	%r545, %r544, %r543;
	st.global.u16 	[%rd2+106], %r545;
	add.s32 	%r843, %r842, 1;
	mul.wide.u32 	%rd130, %r842, 4;
	add.s64 	%rd131, %rd4, %rd130;
	mov.b32 	%r546, 53;
	st.local.u32 	[%rd131], %r546;
	bra.uni 	$L__BB2_162;
$L__BB2_161:
	mov.b16 	%rs86, 511;
	st.global.u16 	[%rd2+106], %rs86;
	mov.u32 	%r843, %r842;
$L__BB2_162:
	ld.global.u32 	%r162, [%rd1+216];
	setp.eq.s32 	%p55, %r162, 0;
	@%p55 bra 	$L__BB2_164;
	add.s32 	%r547, %r162, -1;
	mov.b32 	%r548, 1;
	shl.b32 	%r549, %r548, %r547;
	st.global.u16 	[%rd2+108], %r549;
	add.s32 	%r844, %r843, 1;
	mul.wide.u32 	%rd132, %r843, 4;
	add.s64 	%rd133, %rd4, %rd132;
	mov.b32 	%r550, 54;
	st.local.u32 	[%rd133], %r550;
	bra.uni 	$L__BB2_165;
$L__BB2_164:
	mov.b16 	%rs87, 511;
	st.global.u16 	[%rd2+108], %rs87;
	mov.u32 	%r844, %r843;
$L__BB2_165:
	ld.global.u32 	%r165, [%rd1+220];
	setp.eq.s32 	%p56, %r165, 0;
	@%p56 bra 	$L__BB2_167;
	add.s32 	%r551, %r165, -1;
	mov.b32 	%r552, 1;
	shl.b32 	%r553, %r552, %r551;
	st.global.u16 	[%rd2+110], %r553;
	add.s32 	%r845, %r844, 1;
	mul.wide.u32 	%rd134, %r844, 4;
	add.s64 	%rd135, %rd4, %rd134;
	mov.b32 	%r554, 55;
	st.local.u32 	[%rd135], %r554;
	bra.uni 	$L__BB2_168;
$L__BB2_167:
	mov.b16 	%rs88, 511;
	st.global.u16 	[%rd2+110], %rs88;
	mov.u32 	%r845, %r844;
$L__BB2_168:
	ld.global.u32 	%r168, [%rd1+224];
	setp.eq.s32 	%p57, %r168, 0;
	@%p57 bra 	$L__BB2_170;
	add.s32 	%r555, %r168, -1;
	mov.b32 	%r556, 1;
	shl.b32 	%r557, %r556, %r555;
	st.global.u16 	[%rd2+112], %r557;
	add.s32 	%r846, %r845, 1;
	mul.wide.u32 	%rd136, %r845, 4;
	add.s64 	%rd137, %rd4, %rd136;
	mov.b32 	%r558, 56;
	st.local.u32 	[%rd137], %r558;
	bra.uni 	$L__BB2_171;
$L__BB2_170:
	mov.b16 	%rs89, 511;
	st.global.u16 	[%rd2+112], %rs89;
	mov.u32 	%r846, %r845;
$L__BB2_171:
	ld.global.u32 	%r171, [%rd1+228];
	setp.eq.s32 	%p58, %r171, 0;
	@%p58 bra 	$L__BB2_173;
	add.s32 	%r559, %r171, -1;
	mov.b32 	%r560, 1;
	shl.b32 	%r561, %r560, %r559;
	st.global.u16 	[%rd2+114], %r561;
	add.s32 	%r847, %r846, 1;
	mul.wide.u32 	%rd138, %r846, 4;
	add.s64 	%rd139, %rd4, %rd138;
	mov.b32 	%r562, 57;
	st.local.u32 	[%rd139], %r562;
	bra.uni 	$L__BB2_174;
$L__BB2_173:
	mov.b16 	%rs90, 511;
	st.global.u16 	[%rd2+114], %rs90;
	mov.u32 	%r847, %r846;
$L__BB2_174:
	ld.global.u32 	%r174, [%rd1+232];
	setp.eq.s32 	%p59, %r174, 0;
	@%p59 bra 	$L__BB2_176;
	add.s32 	%r563, %r174, -1;
	mov.b32 	%r564, 1;
	shl.b32 	%r565, %r564, %r563;
	st.global.u16 	[%rd2+116], %r565;
	add.s32 	%r848, %r847, 1;
	mul.wide.u32 	%rd140, %r847, 4;
	add.s64 	%rd141, %rd4, %rd140;
	mov.b32 	%r566, 58;
	st.local.u32 	[%rd141], %r566;
	bra.uni 	$L__BB2_177;
$L__BB2_176:
	mov.b16 	%rs91, 511;
	st.global.u16 	[%rd2+116], %rs91;
	mov.u32 	%r848, %r847;
$L__BB2_177:
	ld.global.u32 	%r177, [%rd1+236];
	setp.eq.s32 	%p60, %r177, 0;
	@%p60 bra 	$L__BB2_179;
	add.s32 	%r567, %r177, -1;
	mov.b32 	%r568, 1;
	shl.b32 	%r569, %r568, %r567;
	st.global.u16 	[%rd2+118], %r569;
	add.s32 	%r849, %r848, 1;
	mul.wide.u32 	%rd142, %r848, 4;
	add.s64 	%rd143, %rd4, %rd142;
	mov.b32 	%r570, 59;
	st.local.u32 	[%rd143], %r570;
	bra.uni 	$L__BB2_180;
$L__BB2_179:
	mov.b16 	%rs92, 511;
	st.global.u16 	[%rd2+118], %rs92;
	mov.u32 	%r849, %r848;
$L__BB2_180:
	ld.global.u32 	%r180, [%rd1+240];
	setp.eq.s32 	%p61, %r180, 0;
	@%p61 bra 	$L__BB2_182;
	add.s32 	%r571, %r180, -1;
	mov.b32 	%r572, 1;
	shl.b32 	%r573, %r572, %r571;
	st.global.u16 	[%rd2+120], %r573;
	add.s32 	%r850, %r849, 1;
	mul.wide.u32 	%rd144, %r849, 4;
	add.s64 	%rd145, %rd4, %rd144;
	mov.b32 	%r574, 60;
	st.local.u32 	[%rd145], %r574;
	bra.uni 	$L__BB2_183;
$L__BB2_182:
	mov.b16 	%rs93, 511;
	st.global.u16 	[%rd2+120], %rs93;
	mov.u32 	%r850, %r849;
$L__BB2_183:
	ld.global.u32 	%r183, [%rd1+244];
	setp.eq.s32 	%p62, %r183, 0;
	@%p62 bra 	$L__BB2_185;
	add.s32 	%r575, %r183, -1;
	mov.b32 	%r576, 1;
	shl.b32 	%r577, %r576, %r575;
	st.global.u16 	[%rd2+122], %r577;
	add.s32 	%r851, %r850, 1;
	mul.wide.u32 	%rd146, %r850, 4;
	add.s64 	%rd147, %rd4, %rd146;
	mov.b32 	%r578, 61;
	st.local.u32 	[%rd147], %r578;
	bra.uni 	$L__BB2_186;
$L__BB2_185:
	mov.b16 	%rs94, 511;
	st.global.u16 	[%rd2+122], %rs94;
	mov.u32 	%r851, %r850;
$L__BB2_186:
	ld.global.u32 	%r186, [%rd1+248];
	setp.eq.s32 	%p63, %r186, 0;
	@%p63 bra 	$L__BB2_188;
	add.s32 	%r579, %r186, -1;
	mov.b32 	%r580, 1;
	shl.b32 	%r581, %r580, %r579;
	st.global.u16 	[%rd2+124], %r581;
	add.s32 	%r852, %r851, 1;
	mul.wide.u32 	%rd148, %r851, 4;
	add.s64 	%rd149, %rd4, %rd148;
	mov.b32 	%r582, 62;
	st.local.u32 	[%rd149], %r582;
	bra.uni 	$L__BB2_189;
$L__BB2_188:
	mov.b16 	%rs95, 511;
	st.global.u16 	[%rd2+124], %rs95;
	mov.u32 	%r852, %r851;
$L__BB2_189:
	ld.global.u32 	%r189, [%rd1+252];
	setp.eq.s32 	%p64, %r189, 0;
	@%p64 bra 	$L__BB2_191;
	add.s32 	%r583, %r189, -1;
	mov.b32 	%r584, 1;
	shl.b32 	%r585, %r584, %r583;
	st.global.u16 	[%rd2+126], %r585;
	add.s32 	%r853, %r852, 1;
	mul.wide.u32 	%rd150, %r852, 4;
	add.s64 	%rd151, %rd4, %rd150;
	mov.b32 	%r586, 63;
	st.local.u32 	[%rd151], %r586;
	bra.uni 	$L__BB2_192;
$L__BB2_191:
	mov.b16 	%rs96, 511;
	st.global.u16 	[%rd2+126], %rs96;
	mov.u32 	%r853, %r852;
$L__BB2_192:
	ld.global.u32 	%r192, [%rd1+256];
	setp.eq.s32 	%p65, %r192, 0;
	@%p65 bra 	$L__BB2_194;
	add.s32 	%r587, %r192, -1;
	mov.b32 	%r588, 1;
	shl.b32 	%r589, %r588, %r587;
	st.global.u16 	[%rd2+128], %r589;
	add.s32 	%r854, %r853, 1;
	mul.wide.u32 	%rd152, %r853, 4;
	add.s64 	%rd153, %rd4, %rd152;
	mov.b32 	%r590, 64;
	st.local.u32 	[%rd153], %r590;
	bra.uni 	$L__BB2_195;
$L__BB2_194:
	mov.b16 	%rs97, 511;
	st.global.u16 	[%rd2+128], %rs97;
	mov.u32 	%r854, %r853;
$L__BB2_195:
	ld.global.u32 	%r195, [%rd1+260];
	setp.eq.s32 	%p66, %r195, 0;
	@%p66 bra 	$L__BB2_197;
	add.s32 	%r591, %r195, -1;
	mov.b32 	%r592, 1;
	shl.b32 	%r593, %r592, %r591;
	st.global.u16 	[%rd2+130], %r593;
	add.s32 	%r855, %r854, 1;
	mul.wide.u32 	%rd154, %r854, 4;
	add.s64 	%rd155, %rd4, %rd154;
	mov.b32 	%r594, 65;
	st.local.u32 	[%rd155], %r594;
	bra.uni 	$L__BB2_198;
$L__BB2_197:
	mov.b16 	%rs98, 511;
	st.global.u16 	[%rd2+130], %rs98;
	mov.u32 	%r855, %r854;
$L__BB2_198:
	ld.global.u32 	%r198, [%rd1+264];
	setp.eq.s32 	%p67, %r198, 0;
	@%p67 bra 	$L__BB2_200;
	add.s32 	%r595, %r198, -1;
	mov.b32 	%r596, 1;
	shl.b32 	%r597, %r596, %r595;
	st.global.u16 	[%rd2+132], %r597;
	add.s32 	%r856, %r855, 1;
	mul.wide.u32 	%rd156, %r855, 4;
	add.s64 	%rd157, %rd4, %rd156;
	mov.b32 	%r598, 66;
	st.local.u32 	[%rd157], %r598;
	bra.uni 	$L__BB2_201;
$L__BB2_200:
	mov.b16 	%rs99, 511;
	st.global.u16 	[%rd2+132], %rs99;
	mov.u32 	%r856, %r855;
$L__BB2_201:
	ld.global.u32 	%r201, [%rd1+268];
	setp.eq.s32 	%p68, %r201, 0;
	@%p68 bra 	$L__BB2_203;
	add.s32 	%r599, %r201, -1;
	mov.b32 	%r600, 1;
	shl.b32 	%r601, %r600, %r599;
	st.global.u16 	[%rd2+134], %r601;
	add.s32 	%r857, %r856, 1;
	mul.wide.u32 	%rd158, %r856, 4;
	add.s64 	%rd159, %rd4, %rd158;
	mov.b32 	%r602, 67;
	st.local.u32 	[%rd159], %r602;
	bra.uni 	$L__BB2_204;
$L__BB2_203:
	mov.b16 	%rs100, 511;
	st.global.u16 	[%rd2+134], %rs100;
	mov.u32 	%r857, %r856;
$L__BB2_204:
	ld.global.u32 	%r204, [%rd1+272];
	setp.eq.s32 	%p69, %r204, 0;
	@%p69 bra 	$L__BB2_206;
	add.s32 	%r603, %r204, -1;
	mov.b32 	%r604, 1;
	shl.b32 	%r605, %r604, %r603;
	st.global.u16 	[%rd2+136], %r605;
	add.s32 	%r858, %r857, 1;
	mul.wide.u32 	%rd160, %r857, 4;
	add.s64 	%rd161, %rd4, %rd160;
	mov.b32 	%r606, 68;
	st.local.u32 	[%rd161], %r606;
	bra.uni 	$L__BB2_207;
$L__BB2_206:
	mov.b16 	%rs101, 511;
	st.global.u16 	[%rd2+136], %rs101;
	mov.u32 	%r858, %r857;
$L__BB2_207:
	ld.global.u32 	%r207, [%rd1+276];
	setp.eq.s32 	%p70, %r207, 0;
	@%p70 bra 	$L__BB2_209;
	add.s32 	%r607, %r207, -1;
	mov.b32 	%r608, 1;
	shl.b32 	%r609, %r608, %r607;
	st.global.u16 	[%rd2+138], %r609;
	add.s32 	%r859, %r858, 1;
	mul.wide.u32 	%rd162, %r858, 4;
	add.s64 	%rd163, %rd4, %rd162;
	mov.b32 	%r610, 69;
	st.local.u32 	[%rd163], %r610;
	bra.uni 	$L__BB2_210;
$L__BB2_209:
	mov.b16 	%rs102, 511;
	st.global.u16 	[%rd2+138], %rs102;
	mov.u32 	%r859, %r858;
$L__BB2_210:
	ld.global.u32 	%r210, [%rd1+280];
	setp.eq.s32 	%p71, %r210, 0;
	@%p71 bra 	$L__BB2_212;
	add.s32 	%r611, %r210, -1;
	mov.b32 	%r612, 1;
	shl.b32 	%r613, %r612, %r611;
	st.global.u16 	[%rd2+140], %r613;
	add.s32 	%r860, %r859, 1;
	mul.wide.u32 	%rd164, %r859, 4;
	add.s64 	%rd165, %rd4, %rd164;
	mov.b32 	%r614, 70;
	st.local.u32 	[%rd165], %r614;
	bra.uni 	$L__BB2_213;
$L__BB2_212:
	mov.b16 	%rs103, 511;
	st.global.u16 	[%rd2+140], %rs103;
	mov.u32 	%r860, %r859;
$L__BB2_213:
	ld.global.u32 	%r213, [%rd1+284];
	setp.eq.s32 	%p72, %r213, 0;
	@%p72 bra 	$L__BB2_215;
	add.s32 	%r615, %r213, -1;
	mov.b32 	%r616, 1;
	shl.b32 	%r617, %r616, %r615;
	st.global.u16 	[%rd2+142], %r617;
	add.s32 	%r861, %r860, 1;
	mul.wide.u32 	%rd166, %r860, 4;
	add.s64 	%rd167, %rd4, %rd166;
	mov.b32 	%r618, 71;
	st.local.u32 	[%rd167], %r618;
	bra.uni 	$L__BB2_216;
$L__BB2_215:
	mov.b16 	%rs104, 511;
	st.global.u16 	[%rd2+142], %rs104;
	mov.u32 	%r861, %r860;
$L__BB2_216:
	ld.global.u32 	%r216, [%rd1+288];
	setp.eq.s32 	%p73, %r216, 0;
	@%p73 bra 	$L__BB2_218;
	add.s32 	%r619, %r216, -1;
	mov.b32 	%r620, 1;
	shl.b32 	%r621, %r620, %r619;
	st.global.u16 	[%rd2+144], %r621;
	add.s32 	%r862, %r861, 1;
	mul.wide.u32 	%rd168, %r861, 4;
	add.s64 	%rd169, %rd4, %rd168;
	mov.b32 	%r622, 72;
	st.local.u32 	[%rd169], %r622;
	bra.uni 	$L__BB2_219;
$L__BB2_218:
	mov.b16 	%rs105, 511;
	st.global.u16 	[%rd2+144], %rs105;
	mov.u32 	%r862, %r861;
$L__BB2_219:
	ld.global.u32 	%r219, [%rd1+292];
	setp.eq.s32 	%p74, %r219, 0;
	@%p74 bra 	$L__BB2_221;
	add.s32 	%r623, %r219, -1;
	mov.b32 	%r624, 1;
	shl.b32 	%r625, %r624, %r623;
	st.global.u16 	[%rd2+146], %r625;
	add.s32 	%r863, %r862, 1;
	mul.wide.u32 	%rd170, %r862, 4;
	add.s64 	%rd171, %rd4, %rd170;
	mov.b32 	%r626, 73;
	st.local.u32 	[%rd171], %r626;
	bra.uni 	$L__BB2_222;
$L__BB2_221:
	mov.b16 	%rs106, 511;
	st.global.u16 	[%rd2+146], %rs106;
	mov.u32 	%r863, %r862;
$L__BB2_222:
	ld.global.u32 	%r222, [%rd1+296];
	setp.eq.s32 	%p75, %r222, 0;
	@%p75 bra 	$L__BB2_224;
	add.s32 	%r627, %r222, -1;
	mov.b32 	%r628, 1;
	shl.b32 	%r629, %r628, %r627;
	st.global.u16 	[%rd2+148], %r629;
	add.s32 	%r864, %r863, 1;
	mul.wide.u32 	%rd172, %r863, 4;
	add.s64 	%rd173, %rd4, %rd172;
	mov.b32 	%r630, 74;
	st.local.u32 	[%rd173], %r630;
	bra.uni 	$L__BB2_225;
$L__BB2_224:
	mov.b16 	%rs107, 511;
	st.global.u16 	[%rd2+148], %rs107;
	mov.u32 	%r864, %r863;
$L__BB2_225:
	ld.global.u32 	%r225, [%rd1+300];
	setp.eq.s32 	%p76, %r225, 0;
	@%p76 bra 	$L__BB2_227;
	add.s32 	%r631, %r225, -1;
	mov.b32 	%r632, 1;
	shl.b32 	%r633, %r632, %r631;
	st.global.u16 	[%rd2+150], %r633;
	add.s32 	%r865, %r864, 1;
	mul.wide.u32 	%rd174, %r864, 4;
	add.s64 	%rd175, %rd4, %rd174;
	mov.b32 	%r634, 75;
	st.local.u32 	[%rd175], %r634;
	bra.uni 	$L__BB2_228;
$L__BB2_227:
	mov.b16 	%rs108, 511;
	st.global.u16 	[%rd2+150], %rs108;
	mov.u32 	%r865, %r864;
$L__BB2_228:
	ld.global.u32 	%r228, [%rd1+304];
	setp.eq.s32 	%p77, %r228, 0;
	@%p77 bra 	$L__BB2_230;
	add.s32 	%r635, %r228, -1;
	mov.b32 	%r636, 1;
	shl.b32 	%r637, %r636, %r635;
	st.global.u16 	[%rd2+152], %r637;
	add.s32 	%r866, %r865, 1;
	mul.wide.u32 	%rd176, %r865, 4;
	add.s64 	%rd177, %rd4, %rd176;
	mov.b32 	%r638, 76;
	st.local.u32 	[%rd177], %r638;
	bra.uni 	$L__BB2_231;
$L__BB2_230:
	mov.b16 	%rs109, 511;
	st.global.u16 	[%rd2+152], %rs109;
	mov.u32 	%r866, %r865;
$L__BB2_231:
	ld.global.u32 	%r231, [%rd1+308];
	setp.eq.s32 	%p78, %r231, 0;
	@%p78 bra 	$L__BB2_233;
	add.s32 	%r639, %r231, -1;
	mov.b32 	%r640, 1;
	shl.b32 	%r641, %r640, %r639;
	st.global.u16 	[%rd2+154], %r641;
	add.s32 	%r867, %r866, 1;
	mul.wide.u32 	%rd178, %r866, 4;
	add.s64 	%rd179, %rd4, %rd178;
	mov.b32 	%r642, 77;
	st.local.u32 	[%rd179], %r642;
	bra.uni 	$L__BB2_234;
$L__BB2_233:
	mov.b16 	%rs110, 511;
	st.global.u16 	[%rd2+154], %rs110;
	mov.u32 	%r867, %r866;
$L__BB2_234:
	ld.global.u32 	%r234, [%rd1+312];
	setp.eq.s32 	%p79, %r234, 0;
	@%p79 bra 	$L__BB2_236;
	add.s32 	%r643, %r234, -1;
	mov.b32 	%r644, 1;
	shl.b32 	%r645, %r644, %r643;
	st.global.u16 	[%rd2+156], %r645;
	add.s32 	%r868, %r867, 1;
	mul.wide.u32 	%rd180, %r867, 4;
	add.s64 	%rd181, %rd4, %rd180;
	mov.b32 	%r646, 78;
	st.local.u32 	[%rd181], %r646;
	bra.uni 	$L__BB2_237;
$L__BB2_236:
	mov.b16 	%rs111, 511;
	st.global.u16 	[%rd2+156], %rs111;
	mov.u32 	%r868, %r867;
$L__BB2_237:
	ld.global.u32 	%r237, [%rd1+316];
	setp.eq.s32 	%p80, %r237, 0;
	@%p80 bra 	$L__BB2_239;
	add.s32 	%r647, %r237, -1;
	mov.b32 	%r648, 1;
	shl.b32 	%r649, %r648, %r647;
	st.global.u16 	[%rd2+158], %r649;
	add.s32 	%r869, %r868, 1;
	mul.wide.u32 	%rd182, %r868, 4;
	add.s64 	%rd183, %rd4, %rd182;
	mov.b32 	%r650, 79;
	st.local.u32 	[%rd183], %r650;
	bra.uni 	$L__BB2_240;
$L__BB2_239:
	mov.b16 	%rs112, 511;
	st.global.u16 	[%rd2+158], %rs112;
	mov.u32 	%r869, %r868;
$L__BB2_240:
	ld.global.u32 	%r240, [%rd1+320];
	setp.eq.s32 	%p81, %r240, 0;
	@%p81 bra 	$L__BB2_242;
	add.s32 	%r651, %r240, -1;
	mov.b32 	%r652, 1;
	shl.b32 	%r653, %r652, %r651;
	st.global.u16 	[%rd2+160], %r653;
	add.s32 	%r891, %r869, 1;
	mul.wide.u32 	%rd184, %r869, 4;
	add.s64 	%rd185, %rd4, %rd184;
	mov.b32 	%r654, 80;
	st.local.u32 	[%rd185], %r654;
	bra.uni 	$L__BB2_243;
$L__BB2_242:
	mov.b16 	%rs113, 511;
	st.global.u16 	[%rd2+160], %rs113;
	mov.u32 	%r891, %r869;
$L__BB2_243:
	setp.eq.s32 	%p82, %r891, 0;
	@%p82 bra 	$L__BB2_244;
	bra.uni 	$L__BB2_251;
$L__BB2_244:
	mov.b32 	%r892, 0;
$L__BB2_245:
	mul.wide.u32 	%rd271, %r892, 2;
	add.s64 	%rd7, %rd2, %rd271;
	ld.global.u16 	%rs221, [%rd7];
	cvt.u32.u16 	%r758, %rs221;
	popc.b32 	%r759, %r758;
	cvt.u16.u32 	%rs222, %r759;
	setp.lt.u16 	%p164, %rs222, 2;
	mov.u32 	%r893, %r892;
	@%p164 bra 	$L__BB2_332;
$L__BB2_246:
	setp.eq.s16 	%p169, %rs221, 0;
	mov.b32 	%r897, -1;
	@%p169 bra 	$L__BB2_350;
	cvta.to.global.u64 	%rd272, %rd19;
	mul.wide.u32 	%rd273, %r893, 2;
	add.s64 	%rd8, %rd2, %rd273;
	add.s64 	%rd9, %rd272, %rd273;
	cvt.u32.u16 	%r316, %rs222;
	neg.s32 	%r317, %r893;
	add.s64 	%rd10, %rd272, 4;
	add.s64 	%rd11, %rd2, 4;
	cvta.to.global.u64 	%rd12, %rd20;
	mov.b32 	%r894, 0;
$L__BB2_248:
	atom.global.add.u32 	%r770, [%rd3], 1;
	mul.wide.u32 	%rd274, %r770, 4;
	add.s64 	%rd275, %rd12, %rd274;
	st.global.u32 	[%rd275], %r893;
	mul.wide.u32 	%rd276, %r770, 162;
	add.s64 	%rd13, %rd9, %rd276;
	add.s64 	%rd291, %rd10, %rd276;
	mov.b32 	%r896, 0;
	mov.u64 	%rd290, %rd11;
	mov.u32 	%r895, %r317;
$L__BB2_249:
	setp.ne.s32 	%p170, %r895, 0;
	@%p170 bra 	$L__BB2_337;
	ld.global.u16 	%rd277, [%rd8];
	neg.s64 	%rd278, %rd277;
	and.b64  	%rd279, %rd277, %rd278;
	clz.b64 	%r771, %rd279;
	sub.s32 	%r772, 63, %r771;
	mov.b32 	%r773, 1;
	shl.b32 	%r774, %r773, %r772;
	cvt.u16.u32 	%rs202, %r774;
	st.global.u16 	[%rd13], %rs202;
	ld.global.u16 	%rs203, [%rd8];
	not.b16 	%rs204, %rs202;
	and.b16  	%rs205, %rs203, %rs204;
	st.global.u16 	[%rd8], %rs205;
	bra.uni 	$L__BB2_338;
$L__BB2_251:
	add.s32 	%r873, %r891, -1;
	mul.wide.u32 	%rd186, %r873, 4;
	add.s64 	%rd5, %rd4, %rd186;
	ld.local.u32 	%r656, [%rd5];
	mul.hi.u32 	%r657, %r656, 954437177;
	shr.u32 	%r658, %r657, 1;
	mul.lo.s32 	%r248, %r658, 9;
	sub.s32 	%r246, %r656, %r248;
	mul.hi.u32 	%r659, %r658, 1431655766;
	mul.lo.s32 	%r660, %r659, 3;
	sub.s32 	%r247, %r658, %r660;
	cvt.u16.u32 	%rs115, %r246;
	mul.lo.s16 	%rs116, %rs115, 86;
	shr.u16 	%rs117, %rs116, 8;
	mul.lo.s16 	%rs118, %rs117, 3;
	sub.s16 	%rs1, %rs115, %rs118;
	mul.wide.u32 	%rd187, %r656, 2;
	add.s64 	%rd188, %rd2, %rd187;
	ld.global.u16 	%rs119, [%rd188];
	not.b16 	%rs2, %rs119;
	setp.lt.u32 	%p83, %r656, 9;
	selp.b32 	%r661, 9, 0, %p83;
	add.s32 	%r249, %r661, %r246;
	mul.wide.u32 	%rd189, %r249, 2;
	add.s64 	%rd190, %rd2, %rd189;
	ld.global.u16 	%rs3, [%rd190];
	and.b16  	%rs120, %rs3, %rs2;
	st.global.u16 	[%rd190], %rs120;
	cvt.u32.u16 	%r662, %rs120;
	popc.b32 	%r663, %r662;
	cvt.u16.u32 	%rs114, %r663;
	mov.b32 	%r897, -1;
	setp.eq.s16 	%p84, %rs114, 1;
	@%p84 bra 	$L__BB2_253;
	setp.eq.s16 	%p85, %rs114, 0;
	@%p85 bra 	$L__BB2_350;
	bra.uni 	$L__BB2_255;
$L__BB2_253:
	add.s16 	%rs121, %rs3, -1;
	and.b16  	%rs122, %rs3, %rs121;
	setp.eq.s16 	%p86, %rs122, 0;
	@%p86 bra 	$L__BB2_255;
	st.local.u32 	[%rd5], %r249;
	mov.u32 	%r873, %r891;
$L__BB2_255:
	setp.eq.s32 	%p87, %r246, 0;
	selp.u32 	%r665, 1, 0, %p87;
	add.s32 	%r251, %r248, %r665;
	mul.wide.u32 	%rd191, %r251, 2;
	add.s64 	%rd192, %rd2, %rd191;
	ld.global.u16 	%rs4, [%rd192];
	and.b16  	%rs124, %rs4, %rs2;
	st.global.u16 	[%rd192], %rs124;
	cvt.u32.u16 	%r666, %rs124;
	popc.b32 	%r667, %r666;
	cvt.u16.u32 	%rs123, %r667;
	setp.eq.s16 	%p88, %rs123, 1;
	@%p88 bra 	$L__BB2_257;
	setp.eq.s16 	%p89, %rs123, 0;
	@%p89 bra 	$L__BB2_350;
	bra.uni 	$L__BB2_259;
$L__BB2_257:
	add.s16 	%rs125, %rs4, -1;
	and.b16  	%rs126, %rs4, %rs125;
	setp.eq.s16 	%p90, %rs126, 0;
	@%p90 bra 	$L__BB2_259;
	add.s32 	%r252, %r873, 1;
	mul.wide.u32 	%rd193, %r873, 4;
	add.s64 	%rd194, %rd4, %rd193;
	st.local.u32 	[%rd194], %r251;
	mov.u32 	%r873, %r252;
$L__BB2_259:
	setp.lt.u32 	%p91, %r656, 18;
	selp.b32 	%r669, 18, 9, %p91;
	add.s32 	%r254, %r669, %r246;
	mul.wide.u32 	%rd195, %r254, 2;
	add.s64 	%rd196, %rd2, %rd195;
	ld.global.u16 	%rs5, [%rd196];
	and.b16  	%rs128, %rs5, %rs2;
	st.global.u16 	[%rd196], %rs128;
	cvt.u32.u16 	%r670, %rs128;
	popc.b32 	%r671, %r670;
	cvt.u16.u32 	%rs127, %r671;
	setp.eq.s16 	%p92, %rs127, 1;
	@%p92 bra 	$L__BB2_261;
	setp.eq.s16 	%p93, %rs127, 0;
	@%p93 bra 	$L__BB2_350;
	bra.uni 	$L__BB2_263;
$L__BB2_261:
	add.s16 	%rs129, %rs5, -1;
	and.b16  	%rs130, %rs5, %rs129;
	setp.eq.s16 	%p94, %rs130, 0;
	@%p94 bra 	$L__BB2_263;
	add.s32 	%r255, %r873, 1;
	mul.wide.u32 	%rd197, %r873, 4;
	add.s64 	%rd198, %rd4, %rd197;
	st.local.u32 	[%rd198], %r254;
	mov.u32 	%r873, %r255;
$L__BB2_263:
	setp.lt.u32 	%p95, %r246, 2;
	selp.u32 	%r257, 1, 0, %p95;
	selp.u64 	%rd199, 1, 0, %p95;
	cvt.u64.u32 	%rd6, %r248;
	add.s64 	%rd200, %rd6, %rd199;
	shl.b64 	%rd201, %rd200, 1;
	add.s64 	%rd202, %rd2, %rd201;
	ld.global.u16 	%rs6, [%rd202+2];
	and.b16  	%rs132, %rs6, %rs2;
	st.global.u16 	[%rd202+2], %rs132;
	cvt.u32.u16 	%r673, %rs132;
	popc.b32 	%r674, %r673;
	cvt.u16.u32 	%rs131, %r674;
	setp.eq.s16 	%p96, %rs131, 1;
	@%p96 bra 	$L__BB2_265;
	setp.eq.s16 	%p97, %rs131, 0;
	@%p97 bra 	$L__BB2_350;
	bra.uni 	$L__BB2_267;
$L__BB2_265:
	add.s16 	%rs133, %rs6, -1;
	and.b16  	%rs134, %rs6, %rs133;
	setp.eq.s16 	%p98, %rs134, 0;
	@%p98 bra 	$L__BB2_267;
	add.s32 	%r258, %r873, 1;
	mul.wide.u32 	%rd203, %r873, 4;
	add.s64 	%rd204, %rd4, %rd203;
	add.s32 	%r675, %r248, %r257;
	add.s32 	%r676, %r675, 1;
	st.local.u32 	[%rd204], %r676;
	mov.u32 	%r873, %r258;
$L__BB2_267:
	setp.lt.u32 	%p99, %r656, 27;
	selp.b32 	%r678, 27, 18, %p99;
	add.s32 	%r260, %r678, %r246;
	mul.wide.u32 	%rd205, %r260, 2;
	add.s64 	%rd206, %rd2, %rd205;
	ld.global.u16 	%rs7, [%rd206];
	and.b16  	%rs136, %rs7, %rs2;
	st.global.u16 	[%rd206], %rs136;
	cvt.u32.u16 	%r679, %rs136;
	popc.b32 	%r680, %r679;
	cvt.u16.u32 	%rs135, %r680;
	setp.eq.s16 	%p100, %rs135, 1;
	@%p100 bra 	$L__BB2_269;
	setp.eq.s16 	%p101, %rs135, 0;
	@%p101 bra 	$L__BB2_350;
	bra.uni 	$L__BB2_271;
$L__BB2_269:
	add.s16 	%rs137, %rs7, -1;
	and.b16  	%rs138, %rs7, %rs137;
	setp.eq.s16 	%p102, %rs138, 0;
	@%p102 bra 	$L__BB2_271;
	add.s32 	%r261, %r873, 1;
	mul.wide.u32 	%rd207, %r873, 4;
	add.s64 	%rd208, %rd4, %rd207;
	st.local.u32 	[%rd208], %r260;
	mov.u32 	%r873, %r261;
$L__BB2_271:
	setp.lt.u32 	%p103, %r246, 3;
	selp.u32 	%r263, 1, 0, %p103;
	selp.u64 	%rd209, 1, 0, %p103;
	add.s64 	%rd210, %rd6, %rd209;
	shl.b64 	%rd211, %rd210, 1;
	add.s64 	%rd212, %rd2, %rd211;
	ld.global.u16 	%rs8, [%rd212+4];
	and.b16  	%rs140, %rs8, %rs2;
	st.global.u16 	[%rd212+4], %rs140;
	cvt.u32.u16 	%r682, %rs140;
	popc.b32 	%r683, %r682;
	cvt.u16.u32 	%rs139, %r683;
	setp.eq.s16 	%p104, %rs139, 1;
	@%p104 bra 	$L__BB2_273;
	setp.eq.s16 	%p105, %rs139, 0;
	@%p105 bra 	$L__BB2_350;
	bra.uni 	$L__BB2_275;
$L__BB2_273:
	add.s16 	%rs141, %rs8, -1;
	and.b16  	%rs142, %rs8, %rs141;
	setp.eq.s16 	%p106, %rs142, 0;
	@%p106 bra 	$L__BB2_275;
	add.s32 	%r264, %r873, 1;
	mul.wide.u32 	%rd213, %r873, 4;
	add.s64 	%rd214, %rd4, %rd213;
	add.s32 	%r684, %r248, %r263;
	add.s32 	%r685, %r684, 2;
	st.local.u32 	[%rd214], %r685;
	mov.u32 	%r873, %r264;
$L__BB2_275:
	setp.lt.u32 	%p107, %r656, 36;
	selp.b32 	%r687, 36, 27, %p107;
	add.s32 	%r266, %r687, %r246;
	mul.wide.u32 	%rd215, %r266, 2;
	add.s64 	%rd216, %rd2, %rd215;
	ld.global.u16 	%rs9, [%rd216];
	and.b16  	%rs144, %rs9, %rs2;
	st.global.u16 	[%rd216], %rs144;
	cvt.u32.u16 	%r688, %rs144;
	popc.b32 	%r689, %r688;
	cvt.u16.u32 	%rs143, %r689;
	setp.eq.s16 	%p108, %rs143, 1;
	@%p108 bra 	$L__BB2_277;
	setp.eq.s16 	%p109, %rs143, 0;
	@%p109 bra 	$L__BB2_350;
	bra.uni 	$L__BB2_279;
$L__BB2_277:
	add.s16 	%rs145, %rs9, -1;
	and.b16  	%rs146, %rs9, %rs145;
	setp.eq.s16 	%p110, %rs146, 0;
	@%p110 bra 	$L__BB2_279;
	add.s32 	%r267, %r873, 1;
	mul.wide.u32 	%rd217, %r873, 4;
	add.s64 	%rd218, %rd4, %rd217;
	st.local.u32 	[%rd218], %r266;
	mov.u32 	%r873, %r267;
$L__BB2_279:
	setp.lt.u32 	%p111, %r246, 4;
	selp.u32 	%r691, 1, 0, %p111;
	add.s32 	%r692, %r248, %r691;
	add.s32 	%r269, %r692, 3;
	mul.wide.u32 	%rd219, %r269, 2;
	add.s64 	%rd220, %rd2, %rd219;
	ld.global.u16 	%rs10, [%rd220];
	and.b16  	%rs148, %rs10, %rs2;
	st.global.u16 	[%rd220], %rs148;
	cvt.u32.u16 	%r693, %rs148;
	popc.b32 	%r694, %r693;
	cvt.u16.u32 	%rs147, %r694;
	setp.eq.s16 	%p112, %rs147, 1;
	@%p112 bra 	$L__BB2_281;
	setp.eq.s16 	%p113, %rs147, 0;
	@%p113 bra 	$L__BB2_350;
	bra.uni 	$L__BB2_283;
$L__BB2_281:
	add.s16 	%rs149, %rs10, -1;
	and.b16  	%rs150, %rs10, %rs149;
	setp.eq.s16 	%p114, %rs150, 0;
	@%p114 bra 	$L__BB2_283;
	add.s32 	%r270, %r873, 1;
	mul.wide.u32 	%rd221, %r873, 4;
	add.s64 	%rd222, %rd4, %rd221;
	st.local.u32 	[%rd222], %r269;
	mov.u32 	%r873, %r270;
$L__BB2_283:
	setp.lt.u32 	%p115, %r656, 45;
	selp.b32 	%r696, 45, 36, %p115;
	add.s32 	%r272, %r696, %r246;
	mul.wide.u32 	%rd223, %r272, 2;
	add.s64 	%rd224, %rd2, %rd223;
	ld.global.u16 	%rs11, [%rd224];
	and.b16  	%rs152, %rs11, %rs2;
	st.global.u16 	[%rd224], %rs152;
	cvt.u32.u16 	%r697, %rs152;
	popc.b32 	%r698, %r697;
	cvt.u16.u32 	%rs151, %r698;
	setp.eq.s16 	%p116, %rs151, 1;
	@%p116 bra 	$L__BB2_285;
	setp.eq.s16 	%p117, %rs151, 0;
	@%p117 bra 	$L__BB2_350;
	bra.uni 	$L__BB2_287;
$L__BB2_285:
	add.s16 	%rs153, %rs11, -1;
	and.b16  	%rs154, %rs11, %rs153;
	setp.eq.s16 	%p118, %rs154, 0;
	@%p118 bra 	$L__BB2_287;
	add.s32 	%r273, %r873, 1;
	mul.wide.u32 	%rd225, %r873, 4;
	add.s64 	%rd226, %rd4, %rd225;
	st.local.u32 	[%rd226], %r272;
	mov.u32 	%r873, %r273;
$L__BB2_287:
	setp.lt.u32 	%p119, %r246, 5;
	selp.u32 	%r700, 1, 0, %p119;
	add.s32 	%r701, %r248, %r700;
	add.s32 	%r275, %r701, 4;
	mul.wide.u32 	%rd227, %r275, 2;
	add.s64 	%rd228, %rd2, %rd227;
	ld.global.u16 	%rs12, [%rd228];
	and.b16  	%rs156, %rs12, %rs2;
	st.global.u16 	[%rd228], %rs156;
	cvt.u32.u16 	%r702, %rs156;
	popc.b32 	%r703, %r702;
	cvt.u16.u32 	%rs155, %r703;
	setp.eq.s16 	%p120, %rs155, 1;
	@%p120 bra 	$L__BB2_289;
	setp.eq.s16 	%p121, %rs155, 0;
	@%p121 bra 	$L__BB2_350;
	bra.uni 	$L__BB2_291;
$L__BB2_289:
	add.s16 	%rs157, %rs12, -1;
	and.b16  	%rs158, %rs12, %rs157;
	setp.eq.s16 	%p122, %rs158, 0;
	@%p122 bra 	$L__BB2_291;
	add.s32 	%r276, %r873, 1;
	mul.wide.u32 	%rd229, %r873, 4;
	add.s64 	%rd230, %rd4, %rd229;
	st.local.u32 	[%rd230], %r275;
	mov.u32 	%r873, %r276;
$L__BB2_291:
	setp.lt.u32 	%p123, %r656, 54;
	selp.b32 	%r705, 54, 45, %p123;
	add.s32 	%r278, %r705, %r246;
	mul.wide.u32 	%rd231, %r278, 2;
	add.s64 	%rd232, %rd2, %rd231;
	ld.global.u16 	%rs13, [%rd232];
	and.b16  	%rs160, %rs13, %rs2;
	st.global.u16 	[%rd232], %rs160;
	cvt.u32.u16 	%r706, %rs160;
	popc.b32 	%r707, %r706;
	cvt.u16.u32 	%rs159, %r707;
	setp.eq.s16 	%p124, %rs159, 1;
	@%p124 bra 	$L__BB2_293;
	setp.eq.s16 	%p125, %rs159, 0;
	@%p125 bra 	$L__BB2_350;
	bra.uni 	$L__BB2_295;
$L__BB2_293:
	add.s16 	%rs161, %rs13, -1;
	and.b16  	%rs162, %rs13, %rs161;
	setp.eq.s16 	%p126, %rs162, 0;
	@%p126 bra 	$L__BB2_295;
	add.s32 	%r279, %r873, 1;
	mul.wide.u32 	%rd233, %r873, 4;
	add.s64 	%rd234, %rd4, %rd233;
	st.local.u32 	[%rd234], %r278;
	mov.u32 	%r873, %r279;
$L__BB2_295:
	setp.lt.u32 	%p127, %r246, 6;
	selp.u32 	%r709, 1, 0, %p127;
	add.s32 	%r710, %r248, %r709;
	add.s32 	%r281, %r710, 5;
	mul.wide.u32 	%rd235, %r281, 2;
	add.s64 	%rd236, %rd2, %rd235;
	ld.global.u16 	%rs14, [%rd236];
	and.b16  	%rs164, %rs14, %rs2;
	st.global.u16 	[%rd236], %rs164;
	cvt.u32.u16 	%r711, %rs164;
	popc.b32 	%r712, %r711;
	cvt.u16.u32 	%rs163, %r712;
	setp.eq.s16 	%p128, %rs163, 1;
	@%p128 bra 	$L__BB2_297;
	setp.eq.s16 	%p129, %rs163, 0;
	@%p129 bra 	$L__BB2_350;
	bra.uni 	$L__BB2_299;
$L__BB2_297:
	add.s16 	%rs165, %rs14, -1;
	and.b16  	%rs166, %rs14, %rs165;
	setp.eq.s16 	%p130, %rs166, 0;
	@%p130 bra 	$L__BB2_299;
	add.s32 	%r282, %r873, 1;
	mul.wide.u32 	%rd237, %r873, 4;
	add.s64 	%rd238, %rd4, %rd237;
	st.local.u32 	[%rd238], %r281;
	mov.u32 	%r873, %r282;
$L__BB2_299:
	setp.lt.u32 	%p131, %r656, 63;
	selp.b32 	%r714, 63, 54, %p131;
	add.s32 	%r284, %r714, %r246;
	mul.wide.u32 	%rd239, %r284, 2;
	add.s64 	%rd240, %rd2, %rd239;
	ld.global.u16 	%rs15, [%rd240];
	and.b16  	%rs168, %rs15, %rs2;
	st.global.u16 	[%rd240], %rs168;
	cvt.u32.u16 	%r715, %rs168;
	popc.b32 	%r716, %r715;
	cvt.u16.u32 	%rs167, %r716;
	setp.eq.s16 	%p132, %rs167, 1;
	@%p132 bra 	$L__BB2_301;
	setp.eq.s16 	%p133, %rs167, 0;
	@%p133 bra 	$L__BB2_350;
	bra.uni 	$L__BB2_303;
$L__BB2_301:
	add.s16 	%rs169, %rs15, -1;
	and.b16  	%rs170, %rs15, %rs169;
	setp.eq.s16 	%p134, %rs170, 0;
	@%p134 bra 	$L__BB2_303;
	add.s32 	%r285, %r873, 1;
	mul.wide.u32 	%rd241, %r873, 4;
	add.s64 	%rd242, %rd4, %rd241;
	st.local.u32 	[%rd242], %r284;
	mov.u32 	%r873, %r285;
$L__BB2_303:
	setp.lt.u32 	%p135, %r246, 7;
	selp.u32 	%r718, 1, 0, %p135;
	add.s32 	%r719, %r248, %r718;
	add.s32 	%r287, %r719, 6;
	mul.wide.u32 	%rd243, %r287, 2;
	add.s64 	%rd244, %rd2, %rd243;
	ld.global.u16 	%rs16, [%rd244];
	and.b16  	%rs172, %rs16, %rs2;
	st.global.u16 	[%rd244], %rs172;
	cvt.u32.u16 	%r720, %rs172;
	popc.b32 	%r721, %r720;
	cvt.u16.u32 	%rs171, %r721;
	setp.eq.s16 	%p136, %rs171, 1;
	@%p136 bra 	$L__BB2_305;
	setp.eq.s16 	%p137, %rs171, 0;
	@%p137 bra 	$L__BB2_350;
	bra.uni 	$L__BB2_307;
$L__BB2_305:
	add.s16 	%rs173, %rs16, -1;
	and.b16  	%rs174, %rs16, %rs173;
	setp.eq.s16 	%p138, %rs174, 0;
	@%p138 bra 	$L__BB2_307;
	add.s32 	%r288, %r873, 1;
	mul.wide.u32 	%rd245, %r873, 4;
	add.s64 	%rd246, %rd4, %rd245;
	st.local.u32 	[%rd246], %r287;
	mov.u32 	%r873, %r288;
$L__BB2_307:
	setp.lt.u32 	%p139, %r656, 72;
	selp.b32 	%r723, 72, 63, %p139;
	add.s32 	%r290, %r723, %r246;
	mul.wide.u32 	%rd247, %r290, 2;
	add.s64 	%rd248, %rd2, %rd247;
	ld.global.u16 	%rs17, [%rd248];
	and.b16  	%rs176, %rs17, %rs2;
	st.global.u16 	[%rd248], %rs176;
	cvt.u32.u16 	%r724, %rs176;
	popc.b32 	%r725, %r724;
	cvt.u16.u32 	%rs175, %r725;
	setp.eq.s16 	%p140, %rs175, 1;
	@%p140 bra 	$L__BB2_309;
	setp.eq.s16 	%p141, %rs175, 0;
	@%p141 bra 	$L__BB2_350;
	bra.uni 	$L__BB2_311;
$L__BB2_309:
	add.s16 	%rs177, %rs17, -1;
	and.b16  	%rs178, %rs17, %rs177;
	setp.eq.s16 	%p142, %rs178, 0;
	@%p142 bra 	$L__BB2_311;
	add.s32 	%r291, %r873, 1;
	mul.wide.u32 	%rd249, %r873, 4;
	add.s64 	%rd250, %rd4, %rd249;
	st.local.u32 	[%rd250], %r290;
	mov.u32 	%r873, %r291;
$L__BB2_311:
	setp.lt.u32 	%p143, %r246, 8;
	selp.u32 	%r727, 1, 0, %p143;
	add.s32 	%r728, %r248, %r727;
	add.s32 	%r293, %r728, 7;
	mul.wide.u32 	%rd251, %r293, 2;
	add.s64 	%rd252, %rd2, %rd251;
	ld.global.u16 	%rs18, [%rd252];
	and.b16  	%rs180, %rs18, %rs2;
	st.global.u16 	[%rd252], %rs180;
	cvt.u32.u16 	%r729, %rs180;
	popc.b32 	%r730, %r729;
	cvt.u16.u32 	%rs179, %r730;
	setp.eq.s16 	%p144, %rs179, 1;
	@%p144 bra 	$L__BB2_313;
	setp.eq.s16 	%p145, %rs179, 0;
	@%p145 bra 	$L__BB2_350;
	bra.uni 	$L__BB2_315;
$L__BB2_313:
	add.s16 	%rs181, %rs18, -1;
	and.b16  	%rs182, %rs18, %rs181;
	setp.eq.s16 	%p146, %rs182, 0;
	@%p146 bra 	$L__BB2_315;
	add.s32 	%r294, %r873, 1;
	mul.wide.u32 	%rd253, %r873, 4;
	add.s64 	%rd254, %rd4, %rd253;
	st.local.u32 	[%rd254], %r293;
	mov.u32 	%r873, %r294;
$L__BB2_315:
	mul.hi.u32 	%r732, %r656, 795364315;
	sub.s32 	%r733, %r656, %r732;
	shr.u32 	%r734, %r733, 1;
	add.s32 	%r735, %r734, %r732;
	shr.u32 	%r736, %r735, 4;
	mul.lo.s32 	%r296, %r736, 3;
	and.b16  	%rs184, %rs1, 255;
	cvt.u32.u16 	%r737, %rs1;
	and.b32  	%r738, %r737, 255;
	sub.s32 	%r297, %r246, %r738;
	setp.eq.s32 	%p147, %r247, 0;
	selp.u32 	%r739, 1, 0, %p147;
	add.s32 	%r740, %r296, %r739;
	mad.lo.s32 	%r298, %r740, 9, %r297;
	setp.eq.s16 	%p148, %rs184, 0;
	selp.u32 	%r299, 1, 0, %p148;
	add.s32 	%r300, %r298, %r299;
	mul.wide.u32 	%rd255, %r300, 2;
	add.s64 	%rd256, %rd2, %rd255;
	ld.global.u16 	%rs19, [%rd256];
	and.b16  	%rs185, %rs19, %rs2;
	st.global.u16 	[%rd256], %rs185;
	cvt.u32.u16 	%r741, %rs185;
	popc.b32 	%r742, %r741;
	cvt.u16.u32 	%rs183, %r742;
	setp.eq.s16 	%p149, %rs183, 1;
	@%p149 bra 	$L__BB2_317;
	setp.eq.s16 	%p150, %rs183, 0;
	@%p150 bra 	$L__BB2_350;
	bra.uni 	$L__BB2_319;
$L__BB2_317:
	add.s16 	%rs186, %rs19, -1;
	and.b16  	%rs187, %rs19, %rs186;
	setp.eq.s16 	%p151, %rs187, 0;
	@%p151 bra 	$L__BB2_319;
	add.s32 	%r301, %r873, 1;
	mul.wide.u32 	%rd257, %r873, 4;
	add.s64 	%rd258, %rd4, %rd257;
	st.local.u32 	[%rd258], %r300;
	mov.u32 	%r873, %r301;
$L__BB2_319:
	setp.lt.u16 	%p152, %rs184, 2;
	selp.u32 	%r303, 1, 0, %p152;
	add.s32 	%r744, %r298, %r303;
	add.s32 	%r304, %r744, 1;
	mul.wide.u32 	%rd259, %r304, 2;
	add.s64 	%rd260, %rd2, %rd259;
	ld.global.u16 	%rs20, [%rd260];
	and.b16  	%rs190, %rs20, %rs2;
	st.global.u16 	[%rd260], %rs190;
	cvt.u32.u16 	%r745, %rs190;
	popc.b32 	%r746, %r745;
	cvt.u16.u32 	%rs188, %r746;
	setp.eq.s16 	%p153, %rs188, 1;
	@%p153 bra 	$L__BB2_321;
	setp.eq.s16 	%p154, %rs188, 0;
	@%p154 bra 	$L__BB2_350;
	bra.uni 	$L__BB2_323;
$L__BB2_321:
	add.s16 	%rs191, %rs20, -1;
	and.b16  	%rs192, %rs20, %rs191;
	setp.eq.s16 	%p155, %rs192, 0;
	@%p155 bra 	$L__BB2_323;
	add.s32 	%r305, %r873, 1;
	mul.wide.u32 	%rd261, %r873, 4;
	add.s64 	%rd262, %rd4, %rd261;
	st.local.u32 	[%rd262], %r304;
	mov.u32 	%r873, %r305;
$L__BB2_323:
	setp.lt.u32 	%p156, %r247, 2;
	selp.u32 	%r748, 1, 0, %p156;
	add.s32 	%r749, %r296, %r748;
	mad.lo.s32 	%r750, %r749, 9, %r297;
	add.s32 	%r307, %r750, 9;
	add.s32 	%r308, %r307, %r299;
	mul.wide.u32 	%rd263, %r308, 2;
	add.s64 	%rd264, %rd2, %rd263;
	ld.global.u16 	%rs21, [%rd264];
	and.b16  	%rs194, %rs21, %rs2;
	st.global.u16 	[%rd264], %rs194;
	cvt.u32.u16 	%r751, %rs194;
	popc.b32 	%r752, %r751;
	cvt.u16.u32 	%rs193, %r752;
	setp.eq.s16 	%p157, %rs193, 1;
	@%p157 bra 	$L__BB2_325;
	setp.eq.s16 	%p158, %rs193, 0;
	@%p158 bra 	$L__BB2_350;
	bra.uni 	$L__BB2_327;
$L__BB2_325:
	add.s16 	%rs195, %rs21, -1;
	and.b16  	%rs196, %rs21, %rs195;
	setp.eq.s16 	%p159, %rs196, 0;
	@%p159 bra 	$L__BB2_327;
	add.s32 	%r309, %r873, 1;
	mul.wide.u32 	%rd265, %r873, 4;
	add.s64 	%rd266, %rd4, %rd265;
	st.local.u32 	[%rd266], %r308;
	mov.u32 	%r873, %r309;
$L__BB2_327:
	add.s32 	%r754, %r307, %r303;
	add.s32 	%r311, %r754, 1;
	mul.wide.u32 	%rd267, %r311, 2;
	add.s64 	%rd268, %rd2, %rd267;
	ld.global.u16 	%rs22, [%rd268];
	and.b16  	%rs198, %rs22, %rs2;
	st.global.u16 	[%rd268], %rs198;
	cvt.u32.u16 	%r755, %rs198;
	popc.b32 	%r756, %r755;
	cvt.u16.u32 	%rs197, %r756;
	setp.eq.s16 	%p160, %rs197, 1;
	@%p160 bra 	$L__BB2_329;
	setp.eq.s16 	%p161, %rs197, 0;
	mov.u32 	%r891, %r873;
	@%p161 bra 	$L__BB2_350;
	bra.uni 	$L__BB2_331;
$L__BB2_329:
	add.s16 	%rs199, %rs22, -1;
	and.b16  	%rs200, %rs22, %rs199;
	setp.eq.s16 	%p162, %rs200, 0;
	mov.u32 	%r891, %r873;
	@%p162 bra 	$L__BB2_331;
	add.s32 	%r891, %r873, 1;
	mul.wide.u32 	%rd269, %r873, 4;
	add.s64 	%rd270, %rd4, %rd269;
	st.local.u32 	[%rd270], %r311;
$L__BB2_331:
	setp.eq.s32 	%p163, %r891, 0;
	@%p163 bra 	$L__BB2_244;
	bra.uni 	$L__BB2_251;
$L__BB2_332:
	add.s32 	%r893, %r892, 1;
	setp.eq.s32 	%p165, %r893, 81;
	mov.b32 	%r897, 0;
	@%p165 bra 	$L__BB2_350;
	ld.global.u16 	%rs221, [%rd7+2];
	cvt.u32.u16 	%r761, %rs221;
	popc.b32 	%r762, %r761;
	cvt.u16.u32 	%rs222, %r762;
	setp.gt.u16 	%p166, %rs222, 1;
	@%p166 bra 	$L__BB2_246;
	add.s32 	%r893, %r892, 2;
	ld.global.u16 	%rs221, [%rd7+4];
	cvt.u32.u16 	%r763, %rs221;
	popc.b32 	%r764, %r763;
	cvt.u16.u32 	%rs222, %r764;
	setp.gt.u16 	%p167, %rs222, 1;
	@%p167 bra 	$L__BB2_246;
	add.s32 	%r893, %r892, 3;
	ld.global.u16 	%rs221, [%rd7+6];
	cvt.u32.u16 	%r765, %rs221;
	popc.b32 	%r766, %r765;
	cvt.u16.u32 	%rs222, %r766;
	setp.gt.u16 	%p168, %rs222, 1;
	@%p168 bra 	$L__BB2_246;
	add.s32 	%r892, %r892, 4;
	bra.uni 	$L__BB2_245;
$L__BB2_337:
	ld.global.u16 	%rs201, [%rd290+-4];
	st.global.u16 	[%rd291+-4], %rs201;
$L__BB2_338:
	add.s32 	%r325, %r896, 1;
	setp.eq.s32 	%p171, %r325, 81;
	@%p171 bra 	$L__BB2_349;
	setp.eq.s32 	%p172, %r325, %r893;
	@%p172 bra 	$L__BB2_341;
	ld.global.u16 	%rs206, [%rd290+-2];
	st.global.u16 	[%rd291+-2], %rs206;
	bra.uni 	$L__BB2_342;
$L__BB2_341:
	ld.global.u16 	%rd280, [%rd8];
	neg.s64 	%rd281, %rd280;
	and.b64  	%rd282, %rd280, %rd281;
	clz.b64 	%r775, %rd282;
	sub.s32 	%r776, 63, %r775;
	mov.b32 	%r777, 1;
	shl.b32 	%r778, %r777, %r776;
	cvt.u16.u32 	%rs207, %r778;
	st.global.u16 	[%rd13], %rs207;
	ld.global.u16 	%rs208, [%rd8];
	not.b16 	%rs209, %rs207;
	and.b16  	%rs210, %rs208, %rs209;
	st.global.u16 	[%rd8], %rs210;
$L__BB2_342:
	add.s32 	%r779, %r896, 2;
	setp.eq.s32 	%p173, %r779, %r893;
	@%p173 bra 	$L__BB2_344;
	ld.global.u16 	%rs211, [%rd290];
	st.global.u16 	[%rd291], %rs211;
	bra.uni 	$L__BB2_345;
$L__BB2_344:
	ld.global.u16 	%rd283, [%rd8];
	neg.s64 	%rd284, %rd283;
	and.b64  	%rd285, %rd283, %rd284;
	clz.b64 	%r780, %rd285;
	sub.s32 	%r781, 63, %r780;
	mov.b32 	%r782, 1;
	shl.b32 	%r783, %r782, %r781;
	cvt.u16.u32 	%rs212, %r783;
	st.global.u16 	[%rd13], %rs212;
	ld.global.u16 	%rs213, [%rd8];
	not.b16 	%rs214, %rs212;
	and.b16  	%rs215, %rs213, %rs214;
	st.global.u16 	[%rd8], %rs215;
$L__BB2_345:
	add.s32 	%r784, %r896, 3;
	setp.eq.s32 	%p174, %r784, %r893;
	@%p174 bra 	$L__BB2_347;
	ld.global.u16 	%rs216, [%rd290+2];
	st.global.u16 	[%rd291+2], %rs216;
	bra.uni 	$L__BB2_348;
$L__BB2_347:
	ld.global.u16 	%rd286, [%rd8];
	neg.s64 	%rd287, %rd286;
	and.b64  	%rd288, %rd286, %rd287;
	clz.b64 	%r785, %rd288;
	sub.s32 	%r786, 63, %r785;
	mov.b32 	%r787, 1;
	shl.b32 	%r788, %r787, %r786;
	cvt.u16.u32 	%rs217, %r788;
	st.global.u16 	[%rd13], %rs217;
	ld.global.u16 	%rs218, [%rd8];
	not.b16 	%rs219, %rs217;
	and.b16  	%rs220, %rs218, %rs219;
	st.global.u16 	[%rd8], %rs220;
$L__BB2_348:
	add.s32 	%r896, %r896, 4;
	add.s32 	%r895, %r895, 4;
	add.s64 	%rd291, %rd291, 8;
	add.s64 	%rd290, %rd290, 8;
	bra.uni 	$L__BB2_249;
$L__BB2_349:
	add.s32 	%r894, %r894, 1;
	setp.ne.s32 	%p175, %r894, %r316;
	@%p175 bra 	$L__BB2_248;
$L__BB2_350:
	cvta.to.global.u64 	%rd289, %rd21;
	st.global.u32 	[%rd289], %r897;
	ret;

}
	// .globl	_Z6SearchItLj3EEvjPAmlmlmlT0_T0_T0_T0__T_PjS3_S2_S3_S3_
.visible .entry _Z6SearchItLj3EEvjPAmlmlmlT0_T0_T0_T0__T_PjS3_S2_S3_S3_(
	.param .u32 _Z6SearchItLj3EEvjPAmlmlmlT0_T0_T0_T0__T_PjS3_S2_S3_S3__param_0,
	.param .u64 .ptr .align 1 _Z6SearchItLj3EEvjPAmlmlmlT0_T0_T0_T0__T_PjS3_S2_S3_S3__param_1,
	.param .u64 .ptr .align 1 _Z6SearchItLj3EEvjPAmlmlmlT0_T0_T0_T0__T_PjS3_S2_S3_S3__param_2,
	.param .u64 .ptr .align 1 _Z6SearchItLj3EEvjPAmlmlmlT0_T0_T0_T0__T_PjS3_S2_S3_S3__param_3,
	.param .u64 .ptr .align 1 _Z6SearchItLj3EEvjPAmlmlmlT0_T0_T0_T0__T_PjS3_S2_S3_S3__param_4,
	.param .u64 .ptr .align 1 _Z6SearchItLj3EEvjPAmlmlmlT0_T0_T0_T0__T_PjS3_S2_S3_S3__param_5,
	.param .u64 .ptr .align 1 _Z6SearchItLj3EEvjPAmlmlmlT0_T0_T0_T0__T_PjS3_S2_S3_S3__param_6
)
{
	.local .align 16 .b8 	__local_depot3[400];
	.reg .b64 	%SP;
	.reg .b64 	%SPL;
	.reg .pred 	%p<95>;
	.reg .b16 	%rs<142>;
	.reg .b32 	%r<233>;
	.reg .b64 	%rd<138>;

	mov.u64 	%SPL, __local_depot3;
	ld.param.u32 	%r88, [_Z6SearchItLj3EEvjPAmlmlmlT0_T0_T0_T0__T_PjS3_S2_S3_S3__param_0];
	ld.param.u64 	%rd19, [_Z6SearchItLj3EEvjPAmlmlmlT0_T0_T0_T0__T_PjS3_S2_S3_S3__param_1];
	ld.param.u64 	%rd20, [_Z6SearchItLj3EEvjPAmlmlmlT0_T0_T0_T0__T_PjS3_S2_S3_S3__param_2];
	ld.param.u64 	%rd21, [_Z6SearchItLj3EEvjPAmlmlmlT0_T0_T0_T0__T_PjS3_S2_S3_S3__param_3];
	ld.param.u64 	%rd22, [_Z6SearchItLj3EEvjPAmlmlmlT0_T0_T0_T0__T_PjS3_S2_S3_S3__param_4];
	ld.param.u64 	%rd23, [_Z6SearchItLj3EEvjPAmlmlmlT0_T0_T0_T0__T_PjS3_S2_S3_S3__param_5];
	ld.param.u64 	%rd24, [_Z6SearchItLj3EEvjPAmlmlmlT0_T0_T0_T0__T_PjS3_S2_S3_S3__param_6];
	add.u64 	%rd1, %SPL, 0;
	mov.b32 	%r89, 0;
	st.local.v4.u32 	[%rd1], {%r89, %r89, %r89, %r89};
	st.local.v4.u32 	[%rd1+16], {%r89, %r89, %r89, %r89};
	st.local.v4.u32 	[%rd1+32], {%r89, %r89, %r89, %r89};
	st.local.v4.u32 	[%rd1+48], {%r89, %r89, %r89, %r89};
	st.local.v4.u32 	[%rd1+64], {%r89, %r89, %r89, %r89};
	st.local.v4.u32 	[%rd1+80], {%r89, %r89, %r89, %r89};
	st.local.v4.u32 	[%rd1+96], {%r89, %r89, %r89, %r89};
	st.local.v4.u32 	[%rd1+112], {%r89, %r89, %r89, %r89};
	st.local.v4.u32 	[%rd1+128], {%r89, %r89, %r89, %r89};
	st.local.v4.u32 	[%rd1+144], {%r89, %r89, %r89, %r89};
	st.local.v4.u32 	[%rd1+160], {%r89, %r89, %r89, %r89};
	st.local.v4.u32 	[%rd1+176], {%r89, %r89, %r89, %r89};
	st.local.v4.u32 	[%rd1+192], {%r89, %r89, %r89, %r89};
	st.local.v4.u32 	[%rd1+208], {%r89, %r89, %r89, %r89};
	st.local.v4.u32 	[%rd1+224], {%r89, %r89, %r89, %r89};
	st.local.v4.u32 	[%rd1+240], {%r89, %r89, %r89, %r89};
	st.local.v4.u32 	[%rd1+256], {%r89, %r89, %r89, %r89};
	st.local.v4.u32 	[%rd1+272], {%r89, %r89, %r89, %r89};
	st.local.v4.u32 	[%rd1+288], {%r89, %r89, %r89, %r89};
	st.local.v4.u32 	[%rd1+304], {%r89, %r89, %r89, %r89};
	st.local.v4.u32 	[%rd1+320], {%r89, %r89, %r89, %r89};
	st.local.v4.u32 	[%rd1+336], {%r89, %r89, %r89, %r89};
	st.local.v4.u32 	[%rd1+352], {%r89, %r89, %r89, %r89};
	st.local.v4.u32 	[%rd1+368], {%r89, %r89, %r89, %r89};
	st.local.v4.u32 	[%rd1+384], {%r89, %r89, %r89, %r89};
	mov.u32 	%r90, %ctaid.x;
	mov.u32 	%r91, %nctaid.x;
	mov.u32 	%r92, %tid.x;
	mad.lo.s32 	%r1, %r90, %r91, %r92;
	setp.ge.u32 	%p1, %r1, %r88;
	@%p1 bra 	$L__BB3_109;
	cvta.to.global.u64 	%rd26, %rd23;
	cvta.to.global.u64 	%rd2, %rd22;
	mul.wide.u32 	%rd27, %r1, 4;
	add.s64 	%rd28, %rd26, %rd27;
	ld.global.u32 	%r94, [%rd28];
	st.local.u32 	[%rd1], %r94;
	mul.wide.u32 	%rd29, %r1, 162;
	add.s64 	%rd3, %rd2, %rd29;
	mov.b32 	%r227, 1;
$L__BB3_2:
	add.s32 	%r209, %r227, -1;
	mul.wide.u32 	%rd30, %r209, 4;
	add.s64 	%rd4, %rd1, %rd30;
	ld.local.u32 	%r95, [%rd4];
	mul.hi.u32 	%r96, %r95, 954437177;
	shr.u32 	%r97, %r96, 1;
	mul.lo.s32 	%r7, %r97, 9;
	sub.s32 	%r5, %r95, %r7;
	mul.hi.u32 	%r98, %r97, 1431655766;
	mul.lo.s32 	%r99, %r98, 3;
	sub.s32 	%r6, %r97, %r99;
	cvt.u16.u32 	%rs34, %r5;
	mul.lo.s16 	%rs35, %rs34, 86;
	shr.u16 	%rs36, %rs35, 8;
	mul.lo.s16 	%rs37, %rs36, 3;
	sub.s16 	%rs1, %rs34, %rs37;
	mul.wide.u32 	%rd31, %r95, 2;
	add.s64 	%rd32, %rd3, %rd31;
	ld.global.u16 	%rs38, [%rd32];
	not.b16 	%rs2, %rs38;
	setp.lt.u32 	%p2, %r95, 9;
	selp.b32 	%r100, 9, 0, %p2;
	add.s32 	%r8, %r100, %r5;
	mul.wide.u32 	%rd33, %r8, 2;
	add.s64 	%rd34, %rd3, %rd33;
	ld.global.u16 	%rs3, [%rd34];
	and.b16  	%rs39, %rs3, %rs2;
	st.global.u16 	[%rd34], %rs39;
	cvt.u32.u16 	%r101, %rs39;
	popc.b32 	%r102, %r101;
	cvt.u16.u32 	%rs33, %r102;
	setp.eq.s16 	%p3, %rs33, 1;
	@%p3 bra 	$L__BB3_4;
	setp.eq.s16 	%p4, %rs33, 0;
	@%p4 bra 	$L__BB3_109;
	bra.uni 	$L__BB3_6;
$L__BB3_4:
	add.s16 	%rs40, %rs3, -1;
	and.b16  	%rs41, %rs3, %rs40;
	setp.eq.s16 	%p5, %rs41, 0;
	@%p5 bra 	$L__BB3_6;
	st.local.u32 	[%rd4], %r8;
	mov.u32 	%r209, %r227;
$L__BB3_6:
	setp.eq.s32 	%p6, %r5, 0;
	selp.u32 	%r103, 1, 0, %p6;
	add.s32 	%r10, %r7, %r103;
	mul.wide.u32 	%rd35, %r10, 2;
	add.s64 	%rd36, %rd3, %rd35;
	ld.global.u16 	%rs4, [%rd36];
	and.b16  	%rs43, %rs4, %rs2;
	st.global.u16 	[%rd36], %rs43;
	cvt.u32.u16 	%r104, %rs43;
	popc.b32 	%r105, %r104;
	cvt.u16.u32 	%rs42, %r105;
	setp.eq.s16 	%p7, %rs42, 1;
	@%p7 bra 	$L__BB3_8;
	setp.eq.s16 	%p8, %rs42, 0;
	@%p8 bra 	$L__BB3_109;
	bra.uni 	$L__BB3_10;
$L__BB3_8:
	add.s16 	%rs44, %rs4, -1;
	and.b16  	%rs45, %rs4, %rs44;
	setp.eq.s16 	%p9, %rs45, 0;
	@%p9 bra 	$L__BB3_10;
	add.s32 	%r11, %r209, 1;
	mul.wide.u32 	%rd37, %r209, 4;
	add.s64 	%rd38, %rd1, %rd37;
	st.local.u32 	[%rd38], %r10;
	mov.u32 	%r209, %r11;
$L__BB3_10:
	setp.lt.u32 	%p10, %r95, 18;
	selp.b32 	%r106, 18, 9, %p10;
	add.s32 	%r13, %r106, %r5;
	mul.wide.u32 	%rd39, %r13, 2;
	add.s64 	%rd40, %rd3, %rd39;
	ld.global.u16 	%rs5, [%rd40];
	and.b16  	%rs47, %rs5, %rs2;
	st.global.u16 	[%rd40], %rs47;
	cvt.u32.u16 	%r107, %rs47;
	popc.b32 	%r108, %r107;
	cvt.u16.u32 	%rs46, %r108;
	setp.eq.s16 	%p11, %rs46, 1;
	@%p11 bra 	$L__BB3_12;
	setp.eq.s16 	%p12, %rs46, 0;
	@%p12 bra 	$L__BB3_109;
	bra.uni 	$L__BB3_14;
$L__BB3_12:
	add.s16 	%rs48, %rs5, -1;
	and.b16  	%rs49, %rs5, %rs48;
	setp.eq.s16 	%p13, %rs49, 0;
	@%p13 bra 	$L__BB3_14;
	add.s32 	%r14, %r209, 1;
	mul.wide.u32 	%rd41, %r209, 4;
	add.s64 	%rd42, %rd1, %rd41;
	st.local.u32 	[%rd42], %r13;
	mov.u32 	%r209, %r14;
$L__BB3_14:
	setp.lt.u32 	%p14, %r5, 2;
	selp.u32 	%r16, 1, 0, %p14;
	selp.u64 	%rd43, 1, 0, %p14;
	cvt.u64.u32 	%rd5, %r7;
	add.s64 	%rd44, %rd5, %rd43;
	shl.b64 	%rd45, %rd44, 1;
	add.s64 	%rd46, %rd3, %rd45;
	ld.global.u16 	%rs6, [%rd46+2];
	and.b16  	%rs51, %rs6, %rs2;
	st.global.u16 	[%rd46+2], %rs51;
	cvt.u32.u16 	%r109, %rs51;
	popc.b32 	%r110, %r109;
	cvt.u16.u32 	%rs50, %r110;
	setp.eq.s16 	%p15, %rs50, 1;
	@%p15 bra 	$L__BB3_16;
	setp.eq.s16 	%p16, %rs50, 0;
	@%p16 bra 	$L__BB3_109;
	bra.uni 	$L__BB3_18;
$L__BB3_16:
	add.s16 	%rs52, %rs6, -1;
	and.b16  	%rs53, %rs6, %rs52;
	setp.eq.s16 	%p17, %rs53, 0;
	@%p17 bra 	$L__BB3_18;
	add.s32 	%r17, %r209, 1;
	mul.wide.u32 	%rd47, %r209, 4;
	add.s64 	%rd48, %rd1, %rd47;
	add.s32 	%r111, %r7, %r16;
	add.s32 	%r112, %r111, 1;
	st.local.u32 	[%rd48], %r112;
	mov.u32 	%r209, %r17;
$L__BB3_18:
	setp.lt.u32 	%p18, %r95, 27;
	selp.b32 	%r113, 27, 18, %p18;
	add.s32 	%r19, %r113, %r5;
	mul.wide.u32 	%rd49, %r19, 2;
	add.s64 	%rd50, %rd3, %rd49;
	ld.global.u16 	%rs7, [%rd50];
	and.b16  	%rs55, %rs7, %rs2;
	st.global.u16 	[%rd50], %rs55;
	cvt.u32.u16 	%r114, %rs55;
	popc.b32 	%r115, %r114;
	cvt.u16.u32 	%rs54, %r115;
	setp.eq.s16 	%p19, %rs54, 1;
	@%p19 bra 	$L__BB3_20;
	setp.eq.s16 	%p20, %rs54, 0;
	@%p20 bra 	$L__BB3_109;
	bra.uni 	$L__BB3_22;
$L__BB3_20:
	add.s16 	%rs56, %rs7, -1;
	and.b16  	%rs57, %rs7, %rs56;
	setp.eq.s16 	%p21, %rs57, 0;
	@%p21 bra 	$L__BB3_22;
	add.s32 	%r20, %r209, 1;
	mul.wide.u32 	%rd51, %r209, 4;
	add.s64 	%rd52, %rd1, %rd51;
	st.local.u32 	[%rd52], %r19;
	mov.u32 	%r209, %r20;
$L__BB3_22:
	setp.lt.u32 	%p22, %r5, 3;
	selp.u32 	%r22, 1, 0, %p22;
	selp.u64 	%rd53, 1, 0, %p22;
	add.s64 	%rd54, %rd5, %rd53;
	shl.b64 	%rd55, %rd54, 1;
	add.s64 	%rd56, %rd3, %rd55;
	ld.global.u16 	%rs8, [%rd56+4];
	and.b16  	%rs59, %rs8, %rs2;
	st.global.u16 	[%rd56+4], %rs59;
	cvt.u32.u16 	%r116, %rs59;
	popc.b32 	%r117, %r116;
	cvt.u16.u32 	%rs58, %r117;
	setp.eq.s16 	%p23, %rs58, 1;
	@%p23 bra 	$L__BB3_24;
	setp.eq.s16 	%p24, %rs58, 0;
	@%p24 bra 	$L__BB3_109;
	bra.uni 	$L__BB3_26;
$L__BB3_24:
	add.s16 	%rs60, %rs8, -1;
	and.b16  	%rs61, %rs8, %rs60;
	setp.eq.s16 	%p25, %rs61, 0;
	@%p25 bra 	$L__BB3_26;
	add.s32 	%r23, %r209, 1;
	mul.wide.u32 	%rd57, %r209, 4;
	add.s64 	%rd58, %rd1, %rd57;
	add.s32 	%r118, %r7, %r22;
	add.s32 	%r119, %r118, 2;
	st.local.u32 	[%rd58], %r119;
	mov.u32 	%r209, %r23;
$L__BB3_26:
	setp.lt.u32 	%p26, %r95, 36;
	selp.b32 	%r120, 36, 27, %p26;
	add.s32 	%r25, %r120, %r5;
	mul.wide.u32 	%rd59, %r25, 2;
	add.s64 	%rd60, %rd3, %rd59;
	ld.global.u16 	%rs9, [%rd60];
	and.b16  	%rs63, %rs9, %rs2;
	st.global.u16 	[%rd60], %rs63;
	cvt.u32.u16 	%r121, %rs63;
	popc.b32 	%r122, %r121;
	cvt.u16.u32 	%rs62, %r122;
	setp.eq.s16 	%p27, %rs62, 1;
	@%p27 bra 	$L__BB3_28;
	setp.eq.s16 	%p28, %rs62, 0;
	@%p28 bra 	$L__BB3_109;
	bra.uni 	$L__BB3_30;
$L__BB3_28:
	add.s16 	%rs64, %rs9, -1;
	and.b16  	%rs65, %rs9, %rs64;
	setp.eq.s16 	%p29, %rs65, 0;
	@%p29 bra 	$L__BB3_30;
	add.s32 	%r26, %r209, 1;
	mul.wide.u32 	%rd61, %r209, 4;
	add.s64 	%rd62, %rd1, %rd61;
	st.local.u32 	[%rd62], %r25;
	mov.u32 	%r209, %r26;
$L__BB3_30:
	setp.lt.u32 	%p30, %r5, 4;
	selp.u32 	%r123, 1, 0, %p30;
	add.s32 	%r124, %r7, %r123;
	add.s32 	%r28, %r124, 3;
	mul.wide.u32 	%rd63, %r28, 2;
	add.s64 	%rd64, %rd3, %rd63;
	ld.global.u16 	%rs10, [%rd64];
	and.b16  	%rs67, %rs10, %rs2;
	st.global.u16 	[%rd64], %rs67;
	cvt.u32.u16 	%r125, %rs67;
	popc.b32 	%r126, %r125;
	cvt.u16.u32 	%rs66, %r126;
	setp.eq.s16 	%p31, %rs66, 1;
	@%p31 bra 	$L__BB3_32;
	setp.eq.s16 	%p32, %rs66, 0;
	@%p32 bra 	$L__BB3_109;
	bra.uni 	$L__BB3_34;
$L__BB3_32:
	add.s16 	%rs68, %rs10, -1;
	and.b16  	%rs69, %rs10, %rs68;
	setp.eq.s16 	%p33, %rs69, 0;
	@%p33 bra 	$L__BB3_34;
	add.s32 	%r29, %r209, 1;
	mul.wide.u32 	%rd65, %r209, 4;
	add.s64 	%rd66, %rd1, %rd65;
	st.local.u32 	[%rd66], %r28;
	mov.u32 	%r209, %r29;
$L__BB3_34:
	setp.lt.u32 	%p34, %r95, 45;
	selp.b32 	%r127, 45, 36, %p34;
	add.s32 	%r31, %r127, %r5;
	mul.wide.u32 	%rd67, %r31, 2;
	add.s64 	%rd68, %rd3, %rd67;
	ld.global.u16 	%rs11, [%rd68];
	and.b16  	%rs71, %rs11, %rs2;
	st.global.u16 	[%rd68], %rs71;
	cvt.u32.u16 	%r128, %rs71;
	popc.b32 	%r129, %r128;
	cvt.u16.u32 	%rs70, %r129;
	setp.eq.s16 	%p35, %rs70, 1;
	@%p35 bra 	$L__BB3_36;
	setp.eq.s16 	%p36, %rs70, 0;
	@%p36 bra 	$L__BB3_109;
	bra.uni 	$L__BB3_38;
$L__BB3_36:
	add.s16 	%rs72, %rs11, -1;
	and.b16  	%rs73, %rs11, %rs72;
	setp.eq.s16 	%p37, %rs73, 0;
	@%p37 bra 	$L__BB3_38;
	add.s32 	%r32, %r209, 1;
	mul.wide.u32 	%rd69, %r209, 4;
	add.s64 	%rd70, %rd1, %rd69;
	st.local.u32 	[%rd70], %r31;
	mov.u32 	%r209, %r32;
$L__BB3_38:
	setp.lt.u32 	%p38, %r5, 5;
	selp.u32 	%r130, 1, 0, %p38;
	add.s32 	%r131, %r7, %r130;
	add.s32 	%r34, %r131, 4;
	mul.wide.u32 	%rd71, %r34, 2;
	add.s64 	%rd72, %rd3, %rd71;
	ld.global.u16 	%rs12, [%rd72];
	and.b16  	%rs75, %rs12, %rs2;
	st.global.u16 	[%rd72], %rs75;
	cvt.u32.u16 	%r132, %rs75;
	popc.b32 	%r133, %r132;
	cvt.u16.u32 	%rs74, %r133;
	setp.eq.s16 	%p39, %rs74, 1;
	@%p39 bra 	$L__BB3_40;
	setp.eq.s16 	%p40, %rs74, 0;
	@%p40 bra 	$L__BB3_109;
	bra.uni 	$L__BB3_42;
$L__BB3_40:
	add.s16 	%rs76, %rs12, -1;
	and.b16  	%rs77, %rs12, %rs76;
	setp.eq.s16 	%p41, %rs77, 0;
	@%p41 bra 	$L__BB3_42;
	add.s32 	%r35, %r209, 1;
	mul.wide.u32 	%rd73, %r209, 4;
	add.s64 	%rd74, %rd1, %rd73;
	st.local.u32 	[%rd74], %r34;
	mov.u32 	%r209, %r35;
$L__BB3_42:
	setp.lt.u32 	%p42, %r95, 54;
	selp.b32 	%r134, 54, 45, %p42;
	add.s32 	%r37, %r134, %r5;
	mul.wide.u32 	%rd75, %r37, 2;
	add.s64 	%rd76, %rd3, %rd75;
	ld.global.u16 	%rs13, [%rd76];
	and.b16  	%rs79, %rs13, %rs2;
	st.global.u16 	[%rd76], %rs79;
	cvt.u32.u16 	%r135, %rs79;
	popc.b32 	%r136, %r135;
	cvt.u16.u32 	%rs78, %r136;
	setp.eq.s16 	%p43, %rs78, 1;
	@%p43 bra 	$L__BB3_44;
	setp.eq.s16 	%p44, %rs78, 0;
	@%p44 bra 	$L__BB3_109;
	bra.uni 	$L__BB3_46;
$L__BB3_44:
	add.s16 	%rs80, %rs13, -1;
	and.b16  	%rs81, %rs13, %rs80;
	setp.eq.s16 	%p45, %rs81, 0;
	@%p45 bra 	$L__BB3_46;
	add.s32 	%r38, %r209, 1;
	mul.wide.u32 	%rd77, %r209, 4;
	add.s64 	%rd78, %rd1, %rd77;
	st.local.u32 	[%rd78], %r37;
	mov.u32 	%r209, %r38;
$L__BB3_46:
	setp.lt.u32 	%p46, %r5, 6;
	selp.u32 	%r137, 1, 0, %p46;
	add.s32 	%r138, %r7, %r137;
	add.s32 	%r40, %r138, 5;
	mul.wide.u32 	%rd79, %r40, 2;
	add.s64 	%rd80, %rd3, %rd79;
	ld.global.u16 	%rs14, [%rd80];
	and.b16  	%rs83, %rs14, %rs2;
	st.global.u16 	[%rd80], %rs83;
	cvt.u32.u16 	%r139, %rs83;
	popc.b32 	%r140, %r139;
	cvt.u16.u32 	%rs82, %r140;
	setp.eq.s16 	%p47, %rs82, 1;
	@%p47 bra 	$L__BB3_48;
	setp.eq.s16 	%p48, %rs82, 0;
	@%p48 bra 	$L__BB3_109;
	bra.uni 	$L__BB3_50;
$L__BB3_48:
	add.s16 	%rs84, %rs14, -1;
	and.b16  	%rs85, %rs14, %rs84;
	setp.eq.s16 	%p49, %rs85, 0;
	@%p49 bra 	$L__BB3_50;
	add.s32 	%r41, %r209, 1;
	mul.wide.u32 	%rd81, %r209, 4;
	add.s64 	%rd82, %rd1, %rd81;
	st.local.u32 	[%rd82], %r40;
	mov.u32 	%r209, %r41;
$L__BB3_50:
	setp.lt.u32 	%p50, %r95, 63;
	selp.b32 	%r141, 63, 54, %p50;
	add.s32 	%r43, %r141, %r5;
	mul.wide.u32 	%rd83, %r43, 2;
	add.s64 	%rd84, %rd3, %rd83;
	ld.global.u16 	%rs15, [%rd84];
	and.b16  	%rs87, %rs15, %rs2;
	st.global.u16 	[%rd84], %rs87;
	cvt.u32.u16 	%r142, %rs87;
	popc.b32 	%r143, %r142;
	cvt.u16.u32 	%rs86, %r143;
	setp.eq.s16 	%p51, %rs86, 1;
	@%p51 bra 	$L__BB3_52;
	setp.eq.s16 	%p52, %rs86, 0;
	@%p52 bra 	$L__BB3_109;
	bra.uni 	$L__BB3_54;
$L__BB3_52:
	add.s16 	%rs88, %rs15, -1;
	and.b16  	%rs89, %rs15, %rs88;
	setp.eq.s16 	%p53, %rs89, 0;
	@%p53 bra 	$L__BB3_54;
	add.s32 	%r44, %r209, 1;
	mul.wide.u32 	%rd85, %r209, 4;
	add.s64 	%rd86, %rd1, %rd85;
	st.local.u32 	[%rd86], %r43;
	mov.u32 	%r209, %r44;
$L__BB3_54:
	setp.lt.u32 	%p54, %r5, 7;
	selp.u32 	%r144, 1, 0, %p54;
	add.s32 	%r145, %r7, %r144;
	add.s32 	%r46, %r145, 6;
	mul.wide.u32 	%rd87, %r46, 2;
	add.s64 	%rd88, %rd3, %rd87;
	ld.global.u16 	%rs16, [%rd88];
	and.b16  	%rs91, %rs16, %rs2;
	st.global.u16 	[%rd88], %rs91;
	cvt.u32.u16 	%r146, %rs91;
	popc.b32 	%r147, %r146;
	cvt.u16.u32 	%rs90, %r147;
	setp.eq.s16 	%p55, %rs90, 1;
	@%p55 bra 	$L__BB3_56;
	setp.eq.s16 	%p56, %rs90, 0;
	@%p56 bra 	$L__BB3_109;
	bra.uni 	$L__BB3_58;
$L__BB3_56:
	add.s16 	%rs92, %rs16, -1;
	and.b16  	%rs93, %rs16, %rs92;
	setp.eq.s16 	%p57, %rs93, 0;
	@%p57 bra 	$L__BB3_58;
	add.s32 	%r47, %r209, 1;
	mul.wide.u32 	%rd89, %r209, 4;
	add.s64 	%rd90, %rd1, %rd89;
	st.local.u32 	[%rd90], %r46;
	mov.u32 	%r209, %r47;
$L__BB3_58:
	setp.lt.u32 	%p58, %r95, 72;
	selp.b32 	%r148, 72, 63, %p58;
	add.s32 	%r49, %r148, %r5;
	mul.wide.u32 	%rd91, %r49, 2;
	add.s64 	%rd92, %rd3, %rd91;
	ld.global.u16 	%rs17, [%rd92];
	and.b16  	%rs95, %rs17, %rs2;
	st.global.u16 	[%rd92], %rs95;
	cvt.u32.u16 	%r149, %rs95;
	popc.b32 	%r150, %r149;
	cvt.u16.u32 	%rs94, %r150;
	setp.eq.s16 	%p59, %rs94, 1;
	@%p59 bra 	$L__BB3_60;
	setp.eq.s16 	%p60, %rs94, 0;
	@%p60 bra 	$L__BB3_109;
	bra.uni 	$L__BB3_62;
$L__BB3_60:
	add.s16 	%rs96, %rs17, -1;
	and.b16  	%rs97, %rs17, %rs96;
	setp.eq.s16 	%p61, %rs97, 0;
	@%p61 bra 	$L__BB3_62;
	add.s32 	%r50, %r209, 1;
	mul.wide.u32 	%rd93, %r209, 4;
	add.s64 	%rd94, %rd1, %rd93;
	st.local.u32 	[%rd94], %r49;
	mov.u32 	%r209, %r50;
$L__BB3_62:
	setp.lt.u32 	%p62, %r5, 8;
	selp.u32 	%r151, 1, 0, %p62;
	add.s32 	%r152, %r7, %r151;
	add.s32 	%r52, %r152, 7;
	mul.wide.u32 	%rd95, %r52, 2;
	add.s64 	%rd96, %rd3, %rd95;
	ld.global.u16 	%rs18, [%rd96];
	and.b16  	%rs99, %rs18, %rs2;
	st.global.u16 	[%rd96], %rs99;
	cvt.u32.u16 	%r153, %rs99;
	popc.b32 	%r154, %r153;
	cvt.u16.u32 	%rs98, %r154;
	setp.eq.s16 	%p63, %rs98, 1;
	@%p63 bra 	$L__BB3_64;
	setp.eq.s16 	%p64, %rs98, 0;
	@%p64 bra 	$L__BB3_109;
	bra.uni 	$L__BB3_66;
$L__BB3_64:
	add.s16 	%rs100, %rs18, -1;
	and.b16  	%rs101, %rs18, %rs100;
	setp.eq.s16 	%p65, %rs101, 0;
	@%p65 bra 	$L__BB3_66;
	add.s32 	%r53, %r209, 1;
	mul.wide.u32 	%rd97, %r209, 4;
	add.s64 	%rd98, %rd1, %rd97;
	st.local.u32 	[%rd98], %r52;
	mov.u32 	%r209, %r53;
$L__BB3_66:
	mul.hi.u32 	%r155, %r95, 795364315;
	sub.s32 	%r156, %r95, %r155;
	shr.u32 	%r157, %r156, 1;
	add.s32 	%r158, %r157, %r155;
	shr.u32 	%r159, %r158, 4;
	mul.lo.s32 	%r55, %r159, 3;
	and.b16  	%rs103, %rs1, 255;
	cvt.u32.u16 	%r160, %rs1;
	and.b32  	%r161, %r160, 255;
	sub.s32 	%r56, %r5, %r161;
	setp.eq.s32 	%p66, %r6, 0;
	selp.u32 	%r162, 1, 0, %p66;
	add.s32 	%r163, %r55, %r162;
	mad.lo.s32 	%r57, %r163, 9, %r56;
	setp.eq.s16 	%p67, %rs103, 0;
	selp.u32 	%r58, 1, 0, %p67;
	add.s32 	%r59, %r57, %r58;
	mul.wide.u32 	%rd99, %r59, 2;
	add.s64 	%rd100, %rd3, %rd99;
	ld.global.u16 	%rs19, [%rd100];
	and.b16  	%rs104, %rs19, %rs2;
	st.global.u16 	[%rd100], %rs104;
	cvt.u32.u16 	%r164, %rs104;
	popc.b32 	%r165, %r164;
	cvt.u16.u32 	%rs102, %r165;
	setp.eq.s16 	%p68, %rs102, 1;
	@%p68 bra 	$L__BB3_68;
	setp.eq.s16 	%p69, %rs102, 0;
	@%p69 bra 	$L__BB3_109;
	bra.uni 	$L__BB3_70;
$L__BB3_68:
	add.s16 	%rs105, %rs19, -1;
	and.b16  	%rs106, %rs19, %rs105;
	setp.eq.s16 	%p70, %rs106, 0;
	@%p70 bra 	$L__BB3_70;
	add.s32 	%r60, %r209, 1;
	mul.wide.u32 	%rd101, %r209, 4;
	add.s64 	%rd102, %rd1, %rd101;
	st.local.u32 	[%rd102], %r59;
	mov.u32 	%r209, %r60;
$L__BB3_70:
	setp.lt.u16 	%p71, %rs103, 2;
	selp.u32 	%r62, 1, 0, %p71;
	add.s32 	%r166, %r57, %r62;
	add.s32 	%r63, %r166, 1;
	mul.wide.u32 	%rd103, %r63, 2;
	add.s64 	%rd104, %rd3, %rd103;
	ld.global.u16 	%rs20, [%rd104];
	and.b16  	%rs109, %rs20, %rs2;
	st.global.u16 	[%rd104], %rs109;
	cvt.u32.u16 	%r167, %rs109;
	popc.b32 	%r168, %r167;
	cvt.u16.u32 	%rs107, %r168;
	setp.eq.s16 	%p72, %rs107, 1;
	@%p72 bra 	$L__BB3_72;
	setp.eq.s16 	%p73, %rs107, 0;
	@%p73 bra 	$L__BB3_109;
	bra.uni 	$L__BB3_74;
$L__BB3_72:
	add.s16 	%rs110, %rs20, -1;
	and.b16  	%rs111, %rs20, %rs110;
	setp.eq.s16 	%p74, %rs111, 0;
	@%p74 bra 	$L__BB3_74;
	add.s32 	%r64, %r209, 1;
	mul.wide.u32 	%rd105, %r209, 4;
	add.s64 	%rd106, %rd1, %rd105;
	st.local.u32 	[%rd106], %r63;
	mov.u32 	%r209, %r64;
$L__BB3_74:
	setp.lt.u32 	%p75, %r6, 2;
	selp.u32 	%r169, 1, 0, %p75;
	add.s32 	%r170, %r55, %r169;
	mad.lo.s32 	%r171, %r170, 9, %r56;
	add.s32 	%r66, %r171, 9;
	add.s32 	%r67, %r66, %r58;
	mul.wide.u32 	%rd107, %r67, 2;
	add.s64 	%rd108, %rd3, %rd107;
	ld.global.u16 	%rs21, [%rd108];
	and.b16  	%rs113, %rs21, %rs2;
	st.global.u16 	[%rd108], %rs113;
	cvt.u32.u16 	%r172, %rs113;
	popc.b32 	%r173, %r172;
	cvt.u16.u32 	%rs112, %r173;
	setp.eq.s16 	%p76, %rs112, 1;
	@%p76 bra 	$L__BB3_76;
	setp.eq.s16 	%p77, %rs112, 0;
	@%p77 bra 	$L__BB3_109;
	bra.uni 	$L__BB3_78;
$L__BB3_76:
	add.s16 	%rs114, %rs21, -1;
	and.b16  	%rs115, %rs21, %rs114;
	setp.eq.s16 	%p78, %rs115, 0;
	@%p78 bra 	$L__BB3_78;
	add.s32 	%r68, %r209, 1;
	mul.wide.u32 	%rd109, %r209, 4;
	add.s64 	%rd110, %rd1, %rd109;
	st.local.u32 	[%rd110], %r67;
	mov.u32 	%r209, %r68;
$L__BB3_78:
	add.s32 	%r174, %r66, %r62;
	add.s32 	%r70, %r174, 1;
	mul.wide.u32 	%rd111, %r70, 2;
	add.s64 	%rd112, %rd3, %rd111;
	ld.global.u16 	%rs22, [%rd112];
	and.b16  	%rs117, %rs22, %rs2;
	st.global.u16 	[%rd112], %rs117;
	cvt.u32.u16 	%r175, %rs117;
	popc.b32 	%r176, %r175;
	cvt.u16.u32 	%rs116, %r176;
	setp.eq.s16 	%p79, %rs116, 1;
	@%p79 bra 	$L__BB3_80;
	setp.eq.s16 	%p80, %rs116, 0;
	mov.u32 	%r227, %r209;
	@%p80 bra 	$L__BB3_109;
	bra.uni 	$L__BB3_82;
$L__BB3_80:
	add.s16 	%rs118, %rs22, -1;
	and.b16  	%rs119, %rs22, %rs118;
	setp.eq.s16 	%p81, %rs119, 0;
	mov.u32 	%r227, %r209;
	@%p81 bra 	$L__BB3_82;
	add.s32 	%r227, %r209, 1;
	mul.wide.u32 	%rd113, %r209, 4;
	add.s64 	%rd114, %rd1, %rd113;
	st.local.u32 	[%rd114], %r70;
$L__BB3_82:
	setp.ne.s32 	%p82, %r227, 0;
	@%p82 bra 	$L__BB3_2;
	mov.b32 	%r228, 0;
$L__BB3_84:
	mul.wide.u32 	%rd115, %r228, 2;
	add.s64 	%rd6, %rd3, %rd115;
	ld.global.u16 	%rs140, [%rd6];
	cvt.u32.u16 	%r178, %rs140;
	popc.b32 	%r179, %r178;
	cvt.u16.u32 	%rs141, %r179;
	setp.lt.u16 	%p83, %rs141, 2;
	mov.u32 	%r229, %r228;
	@%p83 bra 	$L__BB3_90;
$L__BB3_85:
	setp.eq.s16 	%p88, %rs140, 0;
	@%p88 bra 	$L__BB3_109;
	cvta.to.global.u64 	%rd116, %rd19;
	mul.wide.u32 	%rd117, %r229, 2;
	add.s64 	%rd7, %rd3, %rd117;
	add.s64 	%rd8, %rd116, %rd117;
	cvt.u32.u16 	%r75, %rs141;
	neg.s32 	%r76, %r229;
	add.s64 	%rd9, %rd116, 4;
	add.s64 	%rd119, %rd29, %rd2;
	add.s64 	%rd10, %rd119, 4;
	cvta.to.global.u64 	%rd11, %rd21;
	cvta.to.global.u64 	%rd12, %rd20;
	mov.b32 	%r230, 0;
$L__BB3_87:
	atom.global.add.u32 	%r188, [%rd11], 1;
	mul.wide.u32 	%rd120, %r188, 4;
	add.s64 	%rd121, %rd12, %rd120;
	st.global.u32 	[%rd121], %r229;
	mul.wide.u32 	%rd122, %r188, 162;
	add.s64 	%rd13, %rd8, %rd122;
	add.s64 	%rd137, %rd9, %rd122;
	mov.b32 	%r232, 0;
	mov.u64 	%rd136, %rd10;
	mov.u32 	%r231, %r76;
$L__BB3_88:
	setp.ne.s32 	%p89, %r231, 0;
	@%p89 bra 	$L__BB3_95;
	ld.global.u16 	%rd123, [%rd7];
	neg.s64 	%rd124, %rd123;
	and.b64  	%rd125, %rd123, %rd124;
	clz.b64 	%r189, %rd125;
	sub.s32 	%r190, 63, %r189;
	mov.b32 	%r191, 1;
	shl.b32 	%r192, %r191, %r190;
	cvt.u16.u32 	%rs121, %r192;
	st.global.u16 	[%rd13], %rs121;
	ld.global.u16 	%rs122, [%rd7];
	not.b16 	%rs123, %rs121;
	and.b16  	%rs124, %rs122, %rs123;
	st.global.u16 	[%rd7], %rs124;
	bra.uni 	$L__BB3_96;
$L__BB3_90:
	add.s32 	%r229, %r228, 1;
	setp.eq.s32 	%p84, %r229, 81;
	@%p84 bra 	$L__BB3_108;
	ld.global.u16 	%rs140, [%rd6+2];
	cvt.u32.u16 	%r180, %rs140;
	popc.b32 	%r181, %r180;
	cvt.u16.u32 	%rs141, %r181;
	setp.gt.u16 	%p85, %rs141, 1;
	@%p85 bra 	$L__BB3_85;
	add.s32 	%r229, %r228, 2;
	ld.global.u16 	%rs140, [%rd6+4];
	cvt.u32.u16 	%r182, %rs140;
	popc.b32 	%r183, %r182;
	cvt.u16.u32 	%rs141, %r183;
	setp.gt.u16 	%p86, %rs141, 1;
	@%p86 bra 	$L__BB3_85;
	add.s32 	%r229, %r228, 3;
	ld.global.u16 	%rs140, [%rd6+6];
	cvt.u32.u16 	%r184, %rs140;
	popc.b32 	%r185, %r184;
	cvt.u16.u32 	%rs141, %r185;
	setp.gt.u16 	%p87, %rs141, 1;
	@%p87 bra 	$L__BB3_85;
	add.s32 	%r228, %r228, 4;
	bra.uni 	$L__BB3_84;
$L__BB3_95:
	ld.global.u16 	%rs120, [%rd136+-4];
	st.global.u16 	[%rd137+-4], %rs120;
$L__BB3_96:
	add.s32 	%r84, %r232, 1;
	setp.eq.s32 	%p90, %r84, 81;
	@%p90 bra 	$L__BB3_107;
	setp.eq.s32 	%p91, %r84, %r229;
	@%p91 bra 	$L__BB3_99;
	ld.global.u16 	%rs125, [%rd136+-2];
	st.global.u16 	[%rd137+-2], %rs125;
	bra.uni 	$L__BB3_100;
$L__BB3_99:
	ld.global.u16 	%rd126, [%rd7];
	neg.s64 	%rd127, %rd126;
	and.b64  	%rd128, %rd126, %rd127;
	clz.b64 	%r193, %rd128;
	sub.s32 	%r194, 63, %r193;
	mov.b32 	%r195, 1;
	shl.b32 	%r196, %r195, %r194;
	cvt.u16.u32 	%rs126, %r196;
	st.global.u16 	[%rd13], %rs126;
	ld.global.u16 	%rs127, [%rd7];
	not.b16 	%rs128, %rs126;
	and.b16  	%rs129, %rs127, %rs128;
	st.global.u16 	[%rd7], %rs129;
$L__BB3_100:
	add.s32 	%r197, %r232, 2;
	setp.eq.s32 	%p92, %r197, %r229;
	@%p92 bra 	$L__BB3_102;
	ld.global.u16 	%rs130, [%rd136];
	st.global.u16 	[%rd137], %rs130;
	bra.uni 	$L__BB3_103;
$L__BB3_102:
	ld.global.u16 	%rd129, [%rd7];
	neg.s64 	%rd130, %rd129;
	and.b64  	%rd131, %rd129, %rd130;
	clz.b64 	%r198, %rd131;
	sub.s32 	%r199, 63, %r198;
	mov.b32 	%r200, 1;
	shl.b32 	%r201, %r200, %r199;
	cvt.u16.u32 	%rs131, %r201;
	st.global.u16 	[%rd13], %rs131;
	ld.global.u16 	%rs132, [%rd7];
	not.b16 	%rs133, %rs131;
	and.b16  	%rs134, %rs132, %rs133;
	st.global.u16 	[%rd7], %rs134;
$L__BB3_103:
	add.s32 	%r202, %r232, 3;
	setp.eq.s32 	%p93, %r202, %r229;
	@%p93 bra 	$L__BB3_105;
	ld.global.u16 	%rs135, [%rd136+2];
	st.global.u16 	[%rd137+2], %rs135;
	bra.uni 	$L__BB3_106;
$L__BB3_105:
	ld.global.u16 	%rd132, [%rd7];
	neg.s64 	%rd133, %rd132;
	and.b64  	%rd134, %rd132, %rd133;
	clz.b64 	%r203, %rd134;
	sub.s32 	%r204, 63, %r203;
	mov.b32 	%r205, 1;
	shl.b32 	%r206, %r205, %r204;
	cvt.u16.u32 	%rs136, %r206;
	st.global.u16 	[%rd13], %rs136;
	ld.global.u16 	%rs137, [%rd7];
	not.b16 	%rs138, %rs136;
	and.b16  	%rs139, %rs137, %rs138;
	st.global.u16 	[%rd7], %rs139;
$L__BB3_106:
	add.s32 	%r232, %r232, 4;
	add.s32 	%r231, %r231, 4;
	add.s64 	%rd137, %rd137, 8;
	add.s64 	%rd136, %rd136, 8;
	bra.uni 	$L__BB3_88;
$L__BB3_107:
	add.s32 	%r230, %r230, 1;
	setp.eq.s32 	%p94, %r230, %r75;
	@%p94 bra 	$L__BB3_109;
	bra.uni 	$L__BB3_87;
$L__BB3_108:
	cvta.to.global.u64 	%rd135, %rd24;
	st.global.u32 	[%rd135], %r1;
$L__BB3_109:
	ret;

}
	// .globl	_Z4InitItLj4EEvPiPAmlmlmlT0_T0_T0_T0__T_PjS4_S3_S4_
.visible .entry _Z4InitItLj4EEvPiPAmlmlmlT0_T0_T0_T0__T_PjS4_S3_S4_(
	.param .u64 .ptr .align 1 _Z4InitItLj4EEvPiPAmlmlmlT0_T0_T0_T0__T_PjS4_S3_S4__param_0,
	.param .u64 .ptr .align 1 _Z4InitItLj4EEvPiPAmlmlmlT0_T0_T0_T0__T_PjS4_S3_S4__param_1,
	.param .u64 .ptr .align 1 _Z4InitItLj4EEvPiPAmlmlmlT0_T0_T0_T0__T_PjS4_S3_S4__param_2,
	.param .u64 .ptr .align 1 _Z4InitItLj4EEvPiPAmlmlmlT0_T0_T0_T0__T_PjS4_S3_S4__param_3,
	.param .u64 .ptr .align 1 _Z4InitItLj4EEvPiPAmlmlmlT0_T0_T0_T0__T_PjS4_S3_S4__param_4,
	.param .u64 .ptr .align 1 _Z4InitItLj4EEvPiPAmlmlmlT0_T0_T0_T0__T_PjS4_S3_S4__param_5
)
{
	.local .align 16 .b8 	__local_depot4[1024];
	.reg .b64 	%SP;
	.reg .b64 	%SPL;
	.reg .pred 	%p<432>;
	.reg .b16 	%rs<762>;
	.reg .b32 	%r<1239>;
	.reg .b64 	%rd<273>;

	mov.u64 	%SPL, __local_depot4;
	ld.param.u64 	%rd28, [_Z4InitItLj4EEvPiPAmlmlmlT0_T0_T0_T0__T_PjS4_S3_S4__param_0];
	ld.param.u64 	%rd25, [_Z4InitItLj4EEvPiPAmlmlmlT0_T0_T0_T0__T_PjS4_S3_S4__param_1];
	ld.param.u64 	%rd26, [_Z4InitItLj4EEvPiPAmlmlmlT0_T0_T0_T0__T_PjS4_S3_S4__param_2];
	ld.param.u64 	%rd29, [_Z4InitItLj4EEvPiPAmlmlmlT0_T0_T0_T0__T_PjS4_S3_S4__param_3];
	ld.param.u64 	%rd30, [_Z4InitItLj4EEvPiPAmlmlmlT0_T0_T0_T0__T_PjS4_S3_S4__param_4];
	ld.param.u64 	%rd27, [_Z4InitItLj4EEvPiPAmlmlmlT0_T0_T0_T0__T_PjS4_S3_S4__param_5];
	cvta.to.global.u64 	%rd1, %rd28;
	cvta.to.global.u64 	%rd2, %rd30;
	cvta.to.global.u64 	%rd3, %rd29;
	add.u64 	%rd4, %SPL, 0;
	mov.b32 	%r1184, 0;
	st.local.v4.u32 	[%rd4], {%r1184, %r1184, %r1184, %r1184};
	st.local.v4.u32 	[%rd4+16], {%r1184, %r1184, %r1184, %r1184};
	st.local.v4.u32 	[%rd4+32], {%r1184, %r1184, %r1184, %r1184};
	st.local.v4.u32 	[%rd4+48], {%r1184, %r1184, %r1184, %r1184};
	st.local.v4.u32 	[%rd4+64], {%r1184, %r1184, %r1184, %r1184};
	st.local.v4.u32 	[%rd4+80], {%r1184, %r1184, %r1184, %r1184};
	st.local.v4.u32 	[%rd4+96], {%r1184, %r1184, %r1184, %r1184};
	st.local.v4.u32 	[%rd4+112], {%r1184, %r1184, %r1184, %r1184};
	st.local.v4.u32 	[%rd4+128], {%r1184, %r1184, %r1184, %r1184};
	st.local.v4.u32 	[%rd4+144], {%r1184, %r1184, %r1184, %r1184};
	st.local.v4.u32 	[%rd4+160], {%r1184, %r1184, %r1184, %r1184};
	st.local.v4.u32 	[%rd4+176], {%r1184, %r1184, %r1184, %r1184};
	st.local.v4.u32 	[%rd4+192], {%r1184, %r1184, %r1184, %r1184};
	st.local.v4.u32 	[%rd4+208], {%r1184, %r1184, %r1184, %r1184};
	st.local.v4.u32 	[%rd4+224], {%r1184, %r1184, %r1184, %r1184};
	st.local.v4.u32 	[%rd4+240], {%r1184, %r1184, %r1184, %r1184};
	st.local.v4.u32 	[%rd4+256], {%r1184, %r1184, %r1184, %r1184};
	st.local.v4.u32 	[%rd4+272], {%r1184, %r1184, %r1184, %r1184};
	st.local.v4.u32 	[%rd4+288], {%r1184, %r1184, %r1184, %r1184};
	st.local.v4.u32 	[%rd4+304], {%r1184, %r1184, %r1184, %r1184};
	st.local.v4.u32 	[%rd4+320], {%r1184, %r1184, %r1184, %r1184};
	st.local.v4.u32 	[%rd4+336], {%r1184, %r1184, %r1184, %r1184};
	st.local.v4.u32 	[%rd4+352], {%r1184, %r1184, %r1184, %r1184};
	st.local.v4.u32 	[%rd4+368], {%r1184, %r1184, %r1184, %r1184};
	st.local.v4.u32 	[%rd4+384], {%r1184, %r1184, %r1184, %r1184};
	st.local.v4.u32 	[%rd4+400], {%r1184, %r1184, %r1184, %r1184};
	st.local.v4.u32 	[%rd4+416], {%r1184, %r1184, %r1184, %r1184};
	st.local.v4.u32 	[%rd4+432], {%r1184, %r1184, %r1184, %r1184};
	st.local.v4.u32 	[%rd4+448], {%r1184, %r1184, %r1184, %r1184};
	st.local.v4.u32 	[%rd4+464], {%r1184, %r1184, %r1184, %r1184};
	st.local.v4.u32 	[%rd4+480], {%r1184, %r1184, %r1184, %r1184};
	st.local.v4.u32 	[%rd4+496], {%r1184, %r1184, %r1184, %r1184};
	st.local.v4.u32 	[%rd4+512], {%r1184, %r1184, %r1184, %r1184};
	st.local.v4.u32 	[%rd4+528], {%r1184, %r1184, %r1184, %r1184};
	st.local.v4.u32 	[%rd4+544], {%r1184, %r1184, %r1184, %r1184};
	st.local.v4.u32 	[%rd4+560], {%r1184, %r1184, %r1184, %r1184};
	st.local.v4.u32 	[%rd4+576], {%r1184, %r1184, %r1184, %r1184};
	st.local.v4.u32 	[%rd4+592], {%r1184, %r1184, %r1184, %r1184};
	st.local.v4.u32 	[%rd4+608], {%r1184, %r1184, %r1184, %r1184};
	st.local.v4.u32 	[%rd4+624], {%r1184, %r1184, %r1184, %r1184};
	st.local.v4.u32 	[%rd4+640], {%r1184, %r1184, %r1184, %r1184};
	st.local.v4.u32 	[%rd4+656], {%r1184, %r1184, %r1184, %r1184};
	st.local.v4.u32 	[%rd4+672], {%r1184, %r1184, %r1184, %r1184};
	st.local.v4.u32 	[%rd4+688], {%r1184, %r1184, %r1184, %r1184};
	st.local.v4.u32 	[%rd4+704], {%r1184, %r1184, %r1184, %r1184};
	st.local.v4.u32 	[%rd4+720], {%r1184, %r1184, %r1184, %r1184};
	st.local.v4.u32 	[%rd4+736], {%r1184, %r1184, %r1184, %r1184};
	st.local.v4.u32 	[%rd4+752], {%r1184, %r1184, %r1184, %r1184};
	st.local.v4.u32 	[%rd4+768], {%r1184, %r1184, %r1184, %r1184};
	st.local.v4.u32 	[%rd4+784], {%r1184, %r1184, %r1184, %r1184};
	st.local.v4.u32 	[%rd4+800], {%r1184, %r1184, %r1184, %r1184};
	st.local.v4.u32 	[%rd4+816], {%r1184, %r1184, %r1184, %r1184};
	st.local.v4.u32 	[%rd4+832], {%r1184, %r1184, %r1184, %r1184};
	st.local.v4.u32 	[%rd4+848], {%r1184, %r1184, %r1184, %r1184};
	st.local.v4.u32 	[%rd4+864], {%r1184, %r1184, %r1184, %r1184};
	st.local.v4.u32 	[%rd4+880], {%r1184, %r1184, %r1184, %r1184};
	st.local.v4.u32 	[%rd4+896], {%r1184, %r1184, %r1184, %r1184};
	st.local.v4.u32 	[%rd4+912], {%r1184, %r1184, %r1184, %r1184};
	st.local.v4.u32 	[%rd4+928], {%r1184, %r1184, %r1184, %r1184};
	st.local.v4.u32 	[%rd4+944], {%r1184, %r1184, %r1184, %r1184};
	st.local.v4.u32 	[%rd4+960], {%r1184, %r1184, %r1184, %r1184};
	st.local.v4.u32 	[%rd4+976], {%r1184, %r1184, %r1184, %r1184};
	st.local.v4.u32 	[%rd4+992], {%r1184, %r1184, %r1184, %r1184};
	st.local.v4.u32 	[%rd4+1008], {%r1184, %r1184, %r1184, %r1184};
	st.global.u32 	[%rd3], %r1184;
	mov.u32 	%r1185, %r1184;
$L__BB4_1:
	mul.wide.u32 	%rd32, %r1184, 4;
	add.s64 	%rd5, %rd1, %rd32;
	ld.global.u32 	%r3, [%rd5];
	setp.ne.s32 	%p1, %r3, 0;
	mul.wide.u32 	%rd33, %r1184, 2;
	add.s64 	%rd6, %rd2, %rd33;
	@%p1 bra 	$L__BB4_3;
	mov.b16 	%rs555, -1;
	st.global.u16 	[%rd6], %rs555;
	bra.uni 	$L__BB4_4;
$L__BB4_3:
	add.s32 	%r166, %r3, -1;
	mov.b32 	%r167, 1;
	shl.b32 	%r168, %r167, %r166;
	st.global.u16 	[%rd6], %r168;
	add.s32 	%r4, %r1185, 1;
	mul.wide.u32 	%rd34, %r1185, 4;
	add.s64 	%rd35, %rd4, %rd34;
	st.local.u32 	[%rd35], %r1184;
	mov.u32 	%r1185, %r4;
$L__BB4_4:
	ld.global.u32 	%r6, [%rd5+4];
	setp.eq.s32 	%p2, %r6, 0;
	@%p2 bra 	$L__BB4_6;
	add.s32 	%r169, %r1184, 1;
	add.s32 	%r170, %r6, -1;
	mov.b32 	%r171, 1;
	shl.b32 	%r172, %r171, %r170;
	st.global.u16 	[%rd6+2], %r172;
	add.s32 	%r1187, %r1185, 1;
	mul.wide.u32 	%rd36, %r1185, 4;
	add.s64 	%rd37, %rd4, %rd36;
	st.local.u32 	[%rd37], %r169;
	bra.uni 	$L__BB4_7;
$L__BB4_6:
	mov.b16 	%rs556, -1;
	st.global.u16 	[%rd6+2], %rs556;
	mov.u32 	%r1187, %r1185;
$L__BB4_7:
	ld.global.u32 	%r9, [%rd5+8];
	setp.eq.s32 	%p3, %r9, 0;
	@%p3 bra 	$L__BB4_9;
	add.s32 	%r173, %r1184, 2;
	add.s32 	%r174, %r9, -1;
	mov.b32 	%r175, 1;
	shl.b32 	%r176, %r175, %r174;
	st.global.u16 	[%rd6+4], %r176;
	add.s32 	%r1188, %r1187, 1;
	mul.wide.u32 	%rd38, %r1187, 4;
	add.s64 	%rd39, %rd4, %rd38;
	st.local.u32 	[%rd39], %r173;
	bra.uni 	$L__BB4_10;
$L__BB4_9:
	mov.b16 	%rs557, -1;
	st.global.u16 	[%rd6+4], %rs557;
	mov.u32 	%r1188, %r1187;
$L__BB4_10:
	ld.global.u32 	%r12, [%rd5+12];
	setp.eq.s32 	%p4, %r12, 0;
	@%p4 bra 	$L__BB4_12;
	add.s32 	%r177, %r1184, 3;
	add.s32 	%r178, %r12, -1;
	mov.b32 	%r179, 1;
	shl.b32 	%r180, %r179, %r178;
	st.global.u16 	[%rd6+6], %r180;
	add.s32 	%r1189, %r1188, 1;
	mul.wide.u32 	%rd40, %r1188, 4;
	add.s64 	%rd41, %rd4, %rd40;
	st.local.u32 	[%rd41], %r177;
	bra.uni 	$L__BB4_13;
$L__BB4_12:
	mov.b16 	%rs558, -1;
	st.global.u16 	[%rd6+6], %rs558;
	mov.u32 	%r1189, %r1188;
$L__BB4_13:
	ld.global.u32 	%r15, [%rd5+16];
	setp.eq.s32 	%p5, %r15, 0;
	@%p5 bra 	$L__BB4_15;
	add.s32 	%r181, %r1184, 4;
	add.s32 	%r182, %r15, -1;
	mov.b32 	%r183, 1;
	shl.b32 	%r184, %r183, %r182;
	st.global.u16 	[%rd6+8], %r184;
	add.s32 	%r1190, %r1189, 1;
	mul.wide.u32 	%rd42, %r1189, 4;
	add.s64 	%rd43, %rd4, %rd42;
	st.local.u32 	[%rd43], %r181;
	bra.uni 	$L__BB4_16;
$L__BB4_15:
	mov.b16 	%rs559, -1;
	st.global.u16 	[%rd6+8], %rs559;
	mov.u32 	%r1190, %r1189;
$L__BB4_16:
	ld.global.u32 	%r18, [%rd5+20];
	setp.eq.s32 	%p6, %r18, 0;
	@%p6 bra 	$L__BB4_18;
	add.s32 	%r185, %r1184, 5;
	add.s32 	%r186, %r18, -1;
	mov.b32 	%r187, 1;
	shl.b32 	%r188, %r187, %r186;
	st.global.u16 	[%rd6+10], %r188;
	add.s32 	%r1191, %r1190, 1;
	mul.wide.u32 	%rd44, %r1190, 4;
	add.s64 	%rd45, %rd4, %rd44;
	st.local.u32 	[%rd45], %r185;
	bra.uni 	$L__BB4_19;
$L__BB4_18:
	mov.b16 	%rs560, -1;
	st.global.u16 	[%rd6+10], %rs560;
	mov.u32 	%r1191, %r1190;
$L__BB4_19:
	ld.global.u32 	%r21, [%rd5+24];
	setp.eq.s32 	%p7, %r21, 0;
	@%p7 bra 	$L__BB4_21;
	add.s32 	%r189, %r1184, 6;
	add.s32 	%r190, %r21, -1;
	mov.b32 	%r191, 1;
	shl.b32 	%r192, %r191, %r190;
	st.global.u16 	[%rd6+12], %r192;
	add.s32 	%r1192, %r1191, 1;
	mul.wide.u32 	%rd46, %r1191, 4;
	add.s64 	%rd47, %rd4, %rd46;
	st.local.u32 	[%rd47], %r189;
	bra.uni 	$L__BB4_22;
$L__BB4_21:
	mov.b16 	%rs561, -1;
	st.global.u16 	[%rd6+12], %rs561;
	mov.u32 	%r1192, %r1191;
$L__BB4_22:
	ld.global.u32 	%r24, [%rd5+28];
	setp.eq.s32 	%p8, %r24, 0;
	@%p8 bra 	$L__BB4_24;
	add.s32 	%r193, %r1184, 7;
	add.s32 	%r194, %r24, -1;
	mov.b32 	%r195, 1;
	shl.b32 	%r196, %r195, %r194;
	st.global.u16 	[%rd6+14], %r196;
	add.s32 	%r1185, %r1192, 1;
	mul.wide.u32 	%rd48, %r1192, 4;
	add.s64 	%rd49, %rd4, %rd48;
	st.local.u32 	[%rd49], %r193;
	bra.uni 	$L__BB4_25;
$L__BB4_24:
	mov.b16 	%rs562, -1;
	st.global.u16 	[%rd6+14], %rs562;
	mov.u32 	%r1185, %r1192;
$L__BB4_25:
	add.s32 	%r1184, %r1184, 8;
	setp.eq.s32 	%p9, %r1184, 256;
	@%p9 bra 	$L__BB4_26;
	bra.uni 	$L__BB4_1;
$L__BB4_26:
	setp.eq.s32 	%p10, %r1185, 0;
	@%p10 bra 	$L__BB4_184;
$L__BB4_27:
	add.s32 	%r1196, %r1185, -1;
	mul.wide.u32 	%rd50, %r1196, 4;
	add.s64 	%rd7, %rd4, %rd50;
	ld.local.u32 	%r30, [%rd7];
	shr.u32 	%r198, %r30, 4;
	and.b32  	%r31, %r30, 15;
	and.b32  	%r32, %r198, 3;
	and.b32  	%r33, %r30, 3;
	mul.wide.u32 	%rd51, %r30, 2;
	add.s64 	%rd52, %rd2, %rd51;
	ld.global.u16 	%rs564, [%rd52];
	not.b16 	%rs1, %rs564;
	and.b32  	%r34, %r30, -16;
	setp.lt.u32 	%p11, %r30, 16;
	selp.b32 	%r199, 16, 0, %p11;
	or.b32  	%r35, %r199, %r31;
	mul.wide.u32 	%rd53, %r35, 2;
	add.s64 	%rd54, %rd2, %rd53;
	ld.global.u16 	%rs2, [%rd54];
	and.b16  	%rs565, %rs2, %rs1;
	st.global.u16 	[%rd54], %rs565;
	cvt.u32.u16 	%r200, %rs565;
	popc.b32 	%r201, %r200;
	cvt.u16.u32 	%rs563, %r201;
	mov.b32 	%r1238, -1;
	setp.eq.s16 	%p12, %rs563, 1;
	@%p12 bra 	$L__BB4_29;
	setp.eq.s16 	%p13, %rs563, 0;
	@%p13 bra 	$L__BB4_469;
	bra.uni 	$L__BB4_31;
$L__BB4_29:
	add.s16 	%rs566, %rs2, -1;
	and.b16  	%rs567, %rs2, %rs566;
	setp.eq.s16 	%p14, %rs567, 0;
	@%p14 bra 	$L__BB4_31;
	st.local.u32 	[%rd7], %r35;
	mov.u32 	%r1196, %r1185;
$L__BB4_31:
	setp.eq.s32 	%p15, %r31, 0;
	selp.u32 	%r203, 1, 0, %p15;
	add.s32 	%r37, %r34, %r203;
	mul.wide.u32 	%rd55, %r37, 2;
	add.s64 	%rd56, %rd2, %rd55;
	ld.global.u16 	%rs3, [%rd56];
	and.b16  	%rs569, %rs3, %rs1;
	st.global.u16 	[%rd56], %rs569;
	cvt.u32.u16 	%r204, %rs569;
	popc.b32 	%r205, %r204;
	cvt.u16.u32 	%rs568, %r205;
	setp.eq.s16 	%p16, %rs568, 1;
	@%p16 bra 	$L__BB4_33;
	setp.eq.s16 	%p17, %rs568, 0;
	@%p17 bra 	$L__BB4_469;
	bra.uni 	$L__BB4_35;
$L__BB4_33:
	add.s16 	%rs570, %rs3, -1;
	and.b16  	%rs571, %rs3, %rs570;
	setp.eq.s16 	%p18, %rs571, 0;
	@%p18 bra 	$L__BB4_35;
	add.s32 	%r38, %r1196, 1;
	mul.wide.u32 	%rd57, %r1196, 4;
	add.s64 	%rd58, %rd4, %rd57;
	st.local.u32 	[%rd58], %r37;
	mov.u32 	%r1196, %r38;
$L__BB4_35:
	setp.lt.u32 	%p19, %r30, 32;
	selp.b32 	%r207, 32, 16, %p19;
	or.b32  	%r40, %r207, %r31;
	mul.wide.u32 	%rd59, %r40, 2;
	add.s64 	%rd60, %rd2, %rd59;
	ld.global.u16 	%rs4, [%rd60];
	and.b16  	%rs573, %rs4, %rs1;
	st.global.u16 	[%rd60], %rs573;
	cvt.u32.u16 	%r208, %rs573;
	popc.b32 	%r209, %r208;
	cvt.u16.u32 	%rs572, %r209;
	setp.eq.s16 	%p20, %rs572, 1;
	@%p20 bra 	$L__BB4_37;
	setp.eq.s16 	%p21, %rs572, 0;
	@%p21 bra 	$L__BB4_469;
	bra.uni 	$L__BB4_39;
$L__BB4_37:
	add.s16 	%rs574, %rs4, -1;
	and.b16  	%rs575, %rs4, %rs574;
	setp.eq.s16 	%p22, %rs575, 0;
	@%p22 bra 	$L__BB4_39;
	add.s32 	%r41, %r1196, 1;
	mul.wide.u32 	%rd61, %r1196, 4;
	add.s64 	%rd62, %rd4, %rd61;
	st.local.u32 	[%rd62], %r40;
	mov.u32 	%r1196, %r41;
$L__BB4_39:
	setp.lt.u32 	%p23, %r31, 2;
	selp.u32 	%r43, 1, 0, %p23;
	selp.u64 	%rd63, 1, 0, %p23;
	cvt.u64.u32 	%rd8, %r34;
	add.s64 	%rd64, %rd8, %rd63;
	shl.b64 	%rd65, %rd64, 1;
	add.s64 	%rd66, %rd2, %rd65;
	ld.global.u16 	%rs5, [%rd66+2];
	and.b16  	%rs577, %rs5, %rs1;
	st.global.u16 	[%rd66+2], %rs577;
	cvt.u32.u16 	%r211, %rs577;
	popc.b32 	%r212, %r211;
	cvt.u16.u32 	%rs576, %r212;
	setp.eq.s16 	%p24, %rs576, 1;
	@%p24 bra 	$L__BB4_41;
	setp.eq.s16 	%p25, %rs576, 0;
	@%p25 bra 	$L__BB4_469;
	bra.uni 	$L__BB4_43;
$L__BB4_41:
	add.s16 	%rs578, %rs5, -1;
	and.b16  	%rs579, %rs5, %rs578;
	setp.eq.s16 	%p26, %rs579, 0;
	@%p26 bra 	$L__BB4_43;
	add.s32 	%r44, %r1196, 1;
	mul.wide.u32 	%rd67, %r1196, 4;
	add.s64 	%rd68, %rd4, %rd67;
	add.s32 	%r213, %r34, %r43;
	add.s32 	%r214, %r213, 1;
	st.local.u32 	[%rd68], %r214;
	mov.u32 	%r1196, %r44;
$L__BB4_43:
	setp.lt.u32 	%p27, %r30, 48;
	selp.b32 	%r216, 48, 32, %p27;
	or.b32  	%r46, %r216, %r31;
	mul.wide.u32 	%rd69, %r46, 2;
	add.s64 	%rd70, %rd2, %rd69;
	ld.global.u16 	%rs6, [%rd70];
	and.b16  	%rs581, %rs6, %rs1;
	st.global.u16 	[%rd70], %rs581;
	cvt.u32.u16 	%r217, %rs581;
	popc.b32 	%r218, %r217;
	cvt.u16.u32 	%rs580, %r218;
	setp.eq.s16 	%p28, %rs580, 1;
	@%p28 bra 	$L__BB4_45;
	setp.eq.s16 	%p29, %rs580, 0;
	@%p29 bra 	$L__BB4_469;
	bra.uni 	$L__BB4_47;
$L__BB4_45:
	add.s16 	%rs582, %rs6, -1;
	and.b16  	%rs583, %rs6, %rs582;
	setp.eq.s16 	%p30, %rs583, 0;
	@%p30 bra 	$L__BB4_47;
	add.s32 	%r47, %r1196, 1;
	mul.wide.u32 	%rd71, %r1196, 4;
	add.s64 	%rd72, %rd4, %rd71;
	st.local.u32 	[%rd72], %r46;
	mov.u32 	%r1196, %r47;
$L__BB4_47:
	setp.lt.u32 	%p31, %r31, 3;
	selp.u32 	%r49, 1, 0, %p31;
	selp.u64 	%rd73, 1, 0, %p31;
	add.s64 	%rd74, %rd8, %rd73;
	shl.b64 	%rd75, %rd74, 1;
	add.s64 	%rd76, %rd2, %rd75;
	ld.global.u16 	%rs7, [%rd76+4];
	and.b16  	%rs585, %rs7, %rs1;
	st.global.u16 	[%rd76+4], %rs585;
	cvt.u32.u16 	%r220, %rs585;
	popc.b32 	%r221, %r220;
	cvt.u16.u32 	%rs584, %r221;
	setp.eq.s16 	%p32, %rs584, 1;
	@%p32 bra 	$L__BB4_49;
	setp.eq.s16 	%p33, %rs584, 0;
	@%p33 bra 	$L__BB4_469;
	bra.uni 	$L__BB4_51;
$L__BB4_49:
	add.s16 	%rs586, %rs7, -1;
	and.b16  	%rs587, %rs7, %rs586;
	setp.eq.s16 	%p34, %rs587, 0;
	@%p34 bra 	$L__BB4_51;
	add.s32 	%r50, %r1196, 1;
	mul.wide.u32 	%rd77, %r1196, 4;
	add.s64 	%rd78, %rd4, %rd77;
	add.s32 	%r222, %r34, %r49;
	add.s32 	%r223, %r222, 2;
	st.local.u32 	[%rd78], %r223;
	mov.u32 	%r1196, %r50;
$L__BB4_51:
	setp.lt.u32 	%p35, %r30, 64;
	selp.b32 	%r225, 64, 48, %p35;
	or.b32  	%r52, %r225, %r31;
	mul.wide.u32 	%rd79, %r52, 2;
	add.s64 	%rd80, %rd2, %rd79;
	ld.global.u16 	%rs8, [%rd80];
	and.b16  	%rs589, %rs8, %rs1;
	st.global.u16 	[%rd80], %rs589;
	cvt.u32.u16 	%r226, %rs589;
	popc.b32 	%r227, %r226;
	cvt.u16.u32 	%rs588, %r227;
	setp.eq.s16 	%p36, %rs588, 1;
	@%p36 bra 	$L__BB4_53;
	setp.eq.s16 	%p37, %rs588, 0;
	@%p37 bra 	$L__BB4_469;
	bra.uni 	$L__BB4_55;
$L__BB4_53:
	add.s16 	%rs590, %rs8, -1;
	and.b16  	%rs591, %rs8, %rs590;
	setp.eq.s16 	%p38, %rs591, 0;
	@%p38 bra 	$L__BB4_55;
	add.s32 	%r53, %r1196, 1;
	mul.wide.u32 	%rd81, %r1196, 4;
	add.s64 	%rd82, %rd4, %rd81;
	st.local.u32 	[%rd82], %r52;
	mov.u32 	%r1196, %r53;
$L__BB4_55:
	setp.lt.u32 	%p39, %r31, 4;
	selp.u32 	%r55, 1, 0, %p39;
	selp.u64 	%rd83, 1, 0, %p39;
	add.s64 	%rd84, %rd8, %rd83;
	shl.b64 	%rd85, %rd84, 1;
	add.s64 	%rd86, %rd2, %rd85;
	ld.global.u16 	%rs9, [%rd86+6];
	and.b16  	%rs593, %rs9, %rs1;
	st.global.u16 	[%rd86+6], %rs593;
	cvt.u32.u16 	%r229, %rs593;
	popc.b32 	%r230, %r229;
	cvt.u16.u32 	%rs592, %r230;
	setp.eq.s16 	%p40, %rs592, 1;
	@%p40 bra 	$L__BB4_57;
	setp.eq.s16 	%p41, %rs592, 0;
	@%p41 bra 	$L__BB4_469;
	bra.uni 	$L__BB4_59;
$L__BB4_57:
	add.s16 	%rs594, %rs9, -1;
	and.b16  	%rs595, %rs9, %rs594;
	setp.eq.s16 	%p42, %rs595, 0;
	@%p42 bra 	$L__BB4_59;
	add.s32 	%r56, %r1196, 1;
	mul.wide.u32 	%rd87, %r1196, 4;
	add.s64 	%rd88, %rd4, %rd87;
	add.s32 	%r231, %r34, %r55;
	add.s32 	%r232, %r231, 3;
	st.local.u32 	[%rd88], %r232;
	mov.u32 	%r1196, %r56;
$L__BB4_59:
	setp.lt.u32 	%p43, %r30, 80;
	selp.b32 	%r234, 80, 64, %p43;
	or.b32  	%r58, %r234, %r31;
	mul.wide.u32 	%rd89, %r58, 2;
	add.s64 	%rd90, %rd2, %rd89;
	ld.global.u16 	%rs10, [%rd90];
	and.b16  	%rs597, %rs10, %rs1;
	st.global.u16 	[%rd90], %rs597;
	cvt.u32.u16 	%r235, %rs597;
	popc.b32 	%r236, %r235;
	cvt.u16.u32 	%rs596, %r236;
	setp.eq.s16 	%p44, %rs596, 1;
	@%p44 bra 	$L__BB4_61;
	setp.eq.s16 	%p45, %rs596, 0;
	@%p45 bra 	$L__BB4_469;
	bra.uni 	$L__BB4_63;
$L__BB4_61:
	add.s16 	%rs598, %rs10, -1;
	and.b16  	%rs599, %rs10, %rs598;
	setp.eq.s16 	%p46, %rs599, 0;
	@%p46 bra 	$L__BB4_63;
	add.s32 	%r59, %r1196, 1;
	mul.wide.u32 	%rd91, %r1196, 4;
	add.s64 	%rd92, %rd4, %rd91;
	st.local.u32 	[%rd92], %r58;
	mov.u32 	%r1196, %r59;
$L__BB4_63:
	setp.lt.u32 	%p47, %r31, 5;
	selp.u32 	%r61, 1, 0, %p47;
	selp.u64 	%rd93, 1, 0, %p47;
	add.s64 	%rd94, %rd8, %rd93;
	shl.b64 	%rd95, %rd94, 1;
	add.s64 	%rd96, %rd2, %rd95;
	ld.global.u16 	%rs11, [%rd96+8];
	and.b16  	%rs601, %rs11, %rs1;
	st.global.u16 	[%rd96+8], %rs601;
	cvt.u32.u16 	%r238, %rs601;
	popc.b32 	%r239, %r238;
	cvt.u16.u32 	%rs600, %r239;
	setp.eq.s16 	%p48, %rs600, 1;
	@%p48 bra 	$L__BB4_65;
	setp.eq.s16 	%p49, %rs600, 0;
	@%p49 bra 	$L__BB4_469;
	bra.uni 	$L__BB4_67;
$L__BB4_65:
	add.s16 	%rs602, %rs11, -1;
	and.b16  	%rs603, %rs11, %rs602;
	setp.eq.s16 	%p50, %rs603, 0;
	@%p50 bra 	$L__BB4_67;
	add.s32 	%r62, %r1196, 1;
	mul.wide.u32 	%rd97, %r1196, 4;
	add.s64 	%rd98, %rd4, %rd97;
	add.s32 	%r240, %r34, %r61;
	add.s32 	%r241, %r240, 4;
	st.local.u32 	[%rd98], %r241;
	mov.u32 	%r1196, %r62;
$L__BB4_67:
	setp.lt.u32 	%p51, %r30, 96;
	selp.b32 	%r243, 96, 80, %p51;
	or.b32  	%r64, %r243, %r31;
	mul.wide.u32 	%rd99, %r64, 2;
	add.s64 	%rd100, %rd2, %rd99;
	ld.global.u16 	%rs12, [%rd100];
	and.b16  	%rs605, %rs12, %rs1;
	st.global.u16 	[%rd100], %rs605;
	cvt.u32.u16 	%r244, %rs605;
	popc.b32 	%r245, %r244;
	cvt.u16.u32 	%rs604, %r245;
	setp.eq.s16 	%p52, %rs604, 1;
	@%p52 bra 	$L__BB4_69;
	setp.eq.s16 	%p53, %rs604, 0;
	@%p53 bra 	$L__BB4_469;
	bra.uni 	$L__BB4_71;
$L__BB4_69:
	add.s16 	%rs606, %rs12, -1;
	and.b16  	%rs607, %rs12, %rs606;
	setp.eq.s16 	%p54, %rs607, 0;
	@%p54 bra 	$L__BB4_71;
	add.s32 	%r65, %r1196, 1;
	mul.wide.u32 	%rd101, %r1196, 4;
	add.s64 	%rd102, %rd4, %rd101;
	st.local.u32 	[%rd102], %r64;
	mov.u32 	%r1196, %r65;
$L__BB4_71:
	setp.lt.u32 	%p55, %r31, 6;
	selp.u32 	%r67, 1, 0, %p55;
	selp.u64 	%rd103, 1, 0, %p55;
	add.s64 	%rd104, %rd8, %rd103;
	shl.b64 	%rd105, %rd104, 1;
	add.s64 	%rd106, %rd2, %rd105;
	ld.global.u16 	%rs13, [%rd106+10];
	and.b16  	%rs609, %rs13, %rs1;
	st.global.u16 	[%rd106+10], %rs609;
	cvt.u32.u16 	%r247, %rs609;
	popc.b32 	%r248, %r247;
	cvt.u16.u32 	%rs608, %r248;
	setp.eq.s16 	%p56, %rs608, 1;
	@%p56 bra 	$L__BB4_73;
	setp.eq.s16 	%p57, %rs608, 0;
	@%p57 bra 	$L__BB4_469;
	bra.uni 	$L__BB4_75;
$L__BB4_73:
	add.s16 	%rs610, %rs13, -1;
	and.b16  	%rs611, %rs13, %rs610;
	setp.eq.s16 	%p58, %rs611, 0;
	@%p58 bra 	$L__BB4_75;
	add.s32 	%r68, %r1196, 1;
	mul.wide.u32 	%rd107, %r1196, 4;
	add.s64 	%rd108, %rd4, %rd107;
	add.s32 	%r249, %r34, %r67;
	add.s32 	%r250, %r249, 5;
	st.local.u32 	[%rd108], %r250;
	mov.u32 	%r1196, %r68;
$L__BB4_75:
	setp.lt.u32 	%p59, %r30, 112;
	selp.b32 	%r252, 112, 96, %p59;
	or.b32  	%r70, %r252, %r31;
	mul.wide.u32 	%rd109, %r70, 2;
	add.s64 	%rd110, %rd2, %rd109;
	ld.global.u16 	%rs14, [%rd110];
	and.b16  	%rs613, %rs14, %rs1;
	st.global.u16 	[%rd110], %rs613;
	cvt.u32.u16 	%r253, %rs613;
	popc.b32 	%r254, %r253;
	cvt.u16.u32 	%rs612, %r254;
	setp.eq.s16 	%p60, %rs612, 1;
	@%p60 bra 	$L__BB4_77;
	setp.eq.s16 	%p61, %rs612, 0;
	@%p61 bra 	$L__BB4_469;
	bra.uni 	$L__BB4_79;
$L__BB4_77:
	add.s16 	%rs614, %rs14, -1;
	and.b16  	%rs615, %rs14, %rs614;
	setp.eq.s16 	%p62, %rs615, 0;
	@%p62 bra 	$L__BB4_79;
	add.s32 	%r71, %r1196, 1;
	mul.wide.u32 	%rd111, %r1196, 4;
	add.s64 	%rd112, %rd4, %rd111;
	st.local.u32 	[%rd112], %r70;
	mov.u32 	%r1196, %r71;
$L__BB4_79:
	setp.lt.u32 	%p63, %r31, 7;
	selp.u32 	%r73, 1, 0, %p63;
	selp.u64 	%rd113, 1, 0, %p63;
	add.s64 	%rd114, %rd8, %rd113;
	shl.b64 	%rd115, %rd114, 1;
	add.s64 	%rd116, %rd2, %rd115;
	ld.global.u16 	%rs15, [%rd116+12];
	and.b16  	%rs617, %rs15, %rs1;
	st.global.u16 	[%rd116+12], %rs617;
	cvt.u32.u16 	%r256, %rs617;
	popc.b32 	%r257, %r256;
	cvt.u16.u32 	%rs616, %r257;
	setp.eq.s16 	%p64, %rs616, 1;
	@%p64 bra 	$L__BB4_81;
	setp.eq.s16 	%p65, %rs616, 0;
	@%p65 bra 	$L__BB4_469;
	bra.uni 	$L__BB4_83;
$L__BB4_81:
	add.s16 	%rs618, %rs15, -1;
	and.b16  	%rs619, %rs15, %rs618;
	setp.eq.s16 	%p66, %rs619, 0;
	@%p66 bra 	$L__BB4_83;
	add.s32 	%r74, %r1196, 1;
	mul.wide.u32 	%rd117, %r1196, 4;
	add.s64 	%rd118, %rd4, %rd117;
	add.s32 	%r258, %r34, %r73;
	add.s32 	%r259, %r258, 6;
	st.local.u32 	[%rd118], %r259;
	mov.u32 	%r1196, %r74;
$L__BB4_83:
	setp.lt.u32 	%p67, %r30, 128;
	selp.b32 	%r261, 128, 112, %p67;
	or.b32  	%r76, %r261, %r31;
	mul.wide.u32 	%rd119, %r76, 2;
	add.s64 	%rd120, %rd2, %rd119;
	ld.global.u16 	%rs16, [%rd120];
	and.b16  	%rs621, %rs16, %rs1;
	st.global.u16 	[%rd120], %rs621;
	cvt.u32.u16 	%r262, %rs621;
	popc.b32 	%r263, %r262;
	cvt.u16.u32 	%rs620, %r263;
	setp.eq.s16 	%p68, %rs620, 1;
	@%p68 bra 	$L__BB4_85;
	setp.eq.s16 	%p69, %rs620, 0;
	@%p69 bra 	$L__BB4_469;
	bra.uni 	$L__BB4_87;
$L__BB4_85:
	add.s16 	%rs622, %rs16, -1;
	and.b16  	%rs623, %rs16, %rs622;
	setp.eq.s16 	%p70, %rs623, 0;
	@%p70 bra 	$L__BB4_87;
	add.s32 	%r77, %r1196, 1;
	mul.wide.u32 	%rd121, %r1196, 4;
	add.s64 	%rd122, %rd4, %rd121;
	st.local.u32 	[%rd122], %r76;
	mov.u32 	%r1196, %r77;
$L__BB4_87:
	setp.lt.u32 	%p71, %r31, 8;
	selp.u32 	%r79, 1, 0, %p71;
	selp.u64 	%rd123, 1, 0, %p71;
	add.s64 	%rd124, %rd8, %rd123;
	shl.b64 	%rd125, %rd124, 1;
	add.s64 	%rd126, %rd2, %rd125;
	ld.global.u16 	%rs17, [%rd126+14];
	and.b16  	%rs625, %rs17, %rs1;
	st.global.u16 	[%rd126+14], %rs625;
	cvt.u32.u16 	%r265, %rs625;
	popc.b32 	%r266, %r265;
	cvt.u16.u32 	%rs624, %r266;
	setp.eq.s16 	%p72, %rs624, 1;
	@%p72 bra 	$L__BB4_89;
	setp.eq.s16 	%p73, %rs624, 0;
	@%p73 bra 	$L__BB4_469;
	bra.uni 	$L__BB4_91;
$L__BB4_89:
	add.s16 	%rs626, %rs17, -1;
	and.b16  	%rs627, %rs17, %rs626;
	setp.eq.s16 	%p74, %rs627, 0;
	@%p74 bra 	$L__BB4_91;
	add.s32 	%r80, %r1196, 1;
	mul.wide.u32 	%rd127, %r1196, 4;
	add.s64 	%rd128, %rd4, %rd127;
	add.s32 	%r267, %r34, %r79;
	add.s32 	%r268, %r267, 7;
	st.local.u32 	[%rd128], %r268;
	mov.u32 	%r1196, %r80;
$L__BB4_91:
	setp.lt.u32 	%p75, %r30, 144;
	selp.b32 	%r270, 144, 128, %p75;
	or.b32  	%r82, %r270, %r31;
	mul.wide.u32 	%rd129, %r82, 2;
	add.s64 	%rd130, %rd2, %rd129;
	ld.global.u16 	%rs18, [%rd130];
	and.b16  	%rs629, %rs18, %rs1;
	st.global.u16 	[%rd130], %rs629;
	cvt.u32.u16 	%r271, %rs629;
	popc.b32 	%r272, %r271;
	cvt.u16.u32 	%rs628, %r272;
	setp.eq.s16 	%p76, %rs628, 1;
	@%p76 bra 	$L__BB4_93;
	setp.eq.s16 	%p77, %rs628, 0;
	@%p77 bra 	$L__BB4_469;
	bra.uni 	$L__BB4_95;
$L__BB4_93:
	add.s16 	%rs630, %rs18, -1;
	and.b16  	%rs631, %rs18, %rs630;
	setp.eq.s16 	%p78, %rs631, 0;
	@%p78 bra 	$L__BB4_95;
	add.s32 	%r83, %r1196, 1;
	mul.wide.u32 	%rd131, %r1196, 4;
	add.s64 	%rd132, %rd4, %rd131;
	st.local.u32 	[%rd132], %r82;
	mov.u32 	%r1196, %r83;
$L__BB4_95:
	setp.lt.u32 	%p79, %r31, 9;
	selp.u32 	%r85, 1, 0, %p79;
	selp.u64 	%rd133, 1, 0, %p79;
	add.s64 	%rd134, %rd8, %rd133;
	shl.b64 	%rd135, %rd134, 1;
	add.s64 	%rd136, %rd2, %rd135;
	ld.global.u16 	%rs19, [%rd136+16];
	and.b16  	%rs633, %rs19, %rs1;
	st.global.u16 	[%rd136+16], %rs633;
	cvt.u32.u16 	%r274, %rs633;
	popc.b32 	%r275, %r274;
	cvt.u16.u32 	%rs632, %r275;
	setp.eq.s16 	%p80, %rs632, 1;
	@%p80 bra 	$L__BB4_97;
	setp.eq.s16 	%p81, %rs632, 0;
	@%p81 bra 	$L__BB4_469;
	bra.uni 	$L__BB4_99;
$L__BB4_97:
	add.s16 	%rs634, %rs19, -1;
	and.b16  	%rs635, %rs19, %rs634;
	setp.eq.s16 	%p82, %rs635, 0;
	@%p82 bra 	$L__BB4_99;
	add.s32 	%r86, %r1196, 1;
	mul.wide.u32 	%rd137, %r1196, 4;
	add.s64 	%rd138, %rd4, %rd137;
	add.s32 	%r276, %r34, %r85;
	add.s32 	%r277, %r276, 8;
	st.local.u32 	[%rd138], %r277;
	mov.u32 	%r1196, %r86;
$L__BB4_99:
	setp.lt.u32 	%p83, %r30, 160;
	selp.b32 	%r279, 160, 144, %p83;
	or.b32  	%r88, %r279, %r31;
	mul.wide.u32 	%rd139, %r88, 2;
	add.s64 	%rd140, %rd2, %rd139;
	ld.global.u16 	%rs20, [%rd140];
	and.b16  	%rs637, %rs20, %rs1;
	st.global.u16 	[%rd140], %rs637;
	cvt.u32.u16 	%r280, %rs637;
	popc.b32 	%r281, %r280;
	cvt.u16.u32 	%rs636, %r281;
	setp.eq.s16 	%p84, %rs636, 1;
	@%p84 bra 	$L__BB4_101;
	setp.eq.s16 	%p85, %rs636, 0;
	@%p85 bra 	$L__BB4_469;
	bra.uni 	$L__BB4_103;
$L__BB4_101:
	add.s16 	%rs638, %rs20, -1;
	and.b16  	%rs639, %rs20, %rs638;
	setp.eq.s16 	%p86, %rs639, 0;
	@%p86 bra 	$L__BB4_103;
	add.s32 	%r89, %r1196, 1;
	mul.wide.u32 	%rd141, %r1196, 4;
	add.s64 	%rd142, %rd4, %rd141;
	st.local.u32 	[%rd142], %r88;
	mov.u32 	%r1196, %r89;
$L__BB4_103:
	setp.lt.u32 	%p87, %r31, 10;
	selp.u32 	%r91, 1, 0, %p87;
	selp.u64 	%rd143, 1, 0, %p87;
	add.s64 	%rd144, %rd8, %rd143;
	shl.b64 	%rd145, %rd144, 1;
	add.s64 	%rd146, %rd2, %rd145;
	ld.global.u16 	%rs21, [%rd146+18];
	and.b16  	%rs641, %rs21, %rs1;
	st.global.u16 	[%rd146+18], %rs641;
	cvt.u32.u16 	%r283, %rs641;
	popc.b32 	%r284, %r283;
	cvt.u16.u32 	%rs640, %r284;
	setp.eq.s16 	%p88, %rs640, 1;
	@%p88 bra 	$L__BB4_105;
	setp.eq.s16 	%p89, %rs640, 0;
	@%p89 bra 	$L__BB4_469;
	bra.uni 	$L__BB4_107;
$L__BB4_105:
	add.s16 	%rs642, %rs21, -1;
	and.b16  	%rs643, %rs21, %rs642;
	setp.eq.s16 	%p90, %rs643, 0;
	@%p90 bra 	$L__BB4_107;
	add.s32 	%r92, %r1196, 1;
	mul.wide.u32 	%rd147, %r1196, 4;
	add.s64 	%rd148, %rd4, %rd147;
	add.s32 	%r285, %r34, %r91;
	add.s32 	%r286, %r285, 9;
	st.local.u32 	[%rd148], %r286;
	mov.u32 	%r1196, %r92;
$L__BB4_107:
	setp.lt.u32 	%p91, %r30, 176;
	selp.b32 	%r288, 176, 160, %p91;
	or.b32  	%r94, %r288, %r31;
	mul.wide.u32 	%rd149, %r94, 2;
	add.s64 	%rd150, %rd2, %rd149;
	ld.global.u16 	%rs22, [%rd150];
	and.b16  	%rs645, %rs22, %rs1;
	st.global.u16 	[%rd150], %rs645;
	cvt.u32.u16 	%r289, %rs645;
	popc.b32 	%r290, %r289;
	cvt.u16.u32 	%rs644, %r290;
	setp.eq.s16 	%p92, %rs644, 1;
	@%p92 bra 	$L__BB4_109;
	setp.eq.s16 	%p93, %rs644, 0;
	@%p93 bra 	$L__BB4_469;
	bra.uni 	$L__BB4_111;
$L__BB4_109:
	add.s16 	%rs646, %rs22, -1;
	and.b16  	%rs647, %rs22, %rs646;
	setp.eq.s16 	%p94, %rs647, 0;
	@%p94 bra 	$L__BB4_111;
	add.s32 	%r95, %r1196, 1;
	mul.wide.u32 	%rd151, %r1196, 4;
	add.s64 	%rd152, %rd4, %rd151;
	st.local.u32 	[%rd152], %r94;
	mov.u32 	%r1196, %r95;
$L__BB4_111:
	setp.lt.u32 	%p95, %r31, 11;
	selp.u32 	%r97, 1, 0, %p95;
	selp.u64 	%rd153, 1, 0, %p95;
	add.s64 	%rd154, %rd8, %rd153;
	shl.b64 	%rd155, %rd154, 1;
	add.s64 	%rd156, %rd2, %rd155;
	ld.global.u16 	%rs23, [%rd156+20];
	and.b16  	%rs649, %rs23, %rs1;
	st.global.u16 	[%rd156+20], %rs649;
	cvt.u32.u16 	%r292, %rs649;
	popc.b32 	%r293, %r292;
	cvt.u16.u32 	%rs648, %r293;
	setp.eq.s16 	%p96, %rs648, 1;
	@%p96 bra 	$L__BB4_113;
	setp.eq.s16 	%p97, %rs648, 0;
	@%p97 bra 	$L__BB4_469;
	bra.uni 	$L__BB4_115;
$L__BB4_113:
	add.s16 	%rs650, %rs23, -1;
	and.b16  	%rs651, %rs23, %rs650;
	setp.eq.s16 	%p98, %rs651, 0;
	@%p98 bra 	$L__BB4_115;
	add.s32 	%r98, %r1196, 1;
	mul.wide.u32 	%rd157, %r1196, 4;
	add.s64 	%rd158, %rd4, %rd157;
	add.s32 	%r294, %r34, %r97;
	add.s32 	%r295, %r294, 10;
	st.local.u32 	[%rd158], %r295;
	mov.u32 	%r1196, %r98;
$L__BB4_115:
	setp.lt.u32 	%p99, %r30, 192;
	selp.b32 	%r297, 192, 176, %p99;
	or.b32  	%r100, %r297, %r31;
	mul.wide.u32 	%rd159, %r100, 2;
	add.s64 	%rd160, %rd2, %rd159;
	ld.global.u16 	%rs24, [%rd160];
	and.b16  	%rs653, %rs24, %rs1;
	st.global.u16 	[%rd160], %rs653;
	cvt.u32.u16 	%r298, %rs653;
	popc.b32 	%r299, %r298;
	cvt.u16.u32 	%rs652, %r299;
	setp.eq.s16 	%p100, %rs652, 1;
	@%p100 bra 	$L__BB4_117;
	setp.eq.s16 	%p101, %rs652, 0;
	@%p101 bra 	$L__BB4_469;
	bra.uni 	$L__BB4_119;
$L__BB4_117:
	add.s16 	%rs654, %rs24, -1;
	and.b16  	%rs655, %rs24, %rs654;
	setp.eq.s16 	%p102, %rs655, 0;
	@%p102 bra 	$L__BB4_119;
	add.s32 	%r101, %r1196, 1;
	mul.wide.u32 	%rd161, %r1196, 4;
	add.s64 	%rd162, %rd4, %rd161;
	st.local.u32 	[%rd162], %r100;
	mov.u32 	%r1196, %r101;
$L__BB4_119:
	setp.lt.u32 	%p103, %r31, 12;
	selp.u32 	%r103, 1, 0, %p103;
	selp.u64 	%rd163, 1, 0, %p103;
	add.s64 	%rd164, %rd8, %rd163;
	shl.b64 	%rd165, %rd164, 1;
	add.s64 	%rd166, %rd2, %rd165;
	ld.global.u16 	%rs25, [%rd166+22];
	and.b16  	%rs657, %rs25, %rs1;
	st.global.u16 	[%rd166+22], %rs657;
	cvt.u32.u16 	%r301, %rs657;
	popc.b32 	%r302, %r301;
	cvt.u16.u32 	%rs656, %r302;
	setp.eq.s16 	%p104, %rs656, 1;
	@%p104 bra 	$L__BB4_121;
	setp.eq.s16 	%p105, %rs656, 0;
	@%p105 bra 	$L__BB4_469;
	bra.uni 	$L__BB4_123;
$L__BB4_121:
	add.s16 	%rs658, %rs25, -1;
	and.b16  	%rs659, %rs25, %rs658;
	setp.eq.s16 	%p106, %rs659, 0;
	@%p106 bra 	$L__BB4_123;
	add.s32 	%r104, %r1196, 1;
	mul.wide.u32 	%rd167, %r1196, 4;
	add.s64 	%rd168, %rd4, %rd167;
	add.s32 	%r303, %r34, %r103;
	add.s32 	%r304, %r303, 11;
	st.local.u32 	[%rd168], %r304;
	mov.u32 	%r1196, %r104;
$L__BB4_123:
	setp.lt.u32 	%p107, %r30, 208;
	selp.b32 	%r306, 208, 192, %p107;
	or.b32  	%r106, %r306, %r31;
	mul.wide.u32 	%rd169, %r106, 2;
	add.s64 	%rd170, %rd2, %rd169;
	ld.global.u16 	%rs26, [%rd170];
	and.b16  	%rs661, %rs26, %rs1;
	st.global.u16 	[%rd170], %rs661;
	cvt.u32.u16 	%r307, %rs661;
	popc.b32 	%r308, %r307;
	cvt.u16.u32 	%rs660, %r308;
	setp.eq.s16 	%p108, %rs660, 1;
	@%p108 bra 	$L__BB4_125;
	setp.eq.s16 	%p109, %rs660, 0;
	@%p109 bra 	$L__BB4_469;
	bra.uni 	$L__BB4_127;
$L__BB4_125:
	add.s16 	%rs662, %rs26, -1;
	and.b16  	%rs663, %rs26, %rs662;
	setp.eq.s16 	%p110, %rs663, 0;
	@%p110 bra 	$L__BB4_127;
	add.s32 	%r107, %r1196, 1;
	mul.wide.u32 	%rd171, %r1196, 4;
	add.s64 	%rd172, %rd4, %rd171;
	st.local.u32 	[%rd172], %r106;
	mov.u32 	%r1196, %r107;
$L__BB4_127:
	setp.lt.u32 	%p111, %r31, 13;
	selp.u32 	%r109, 1, 0, %p111;
	selp.u64 	%rd173, 1, 0, %p111;
	add.s64 	%rd174, %rd8, %rd173;
	shl.b64 	%rd175, %rd174, 1;
	add.s64 	%rd176, %rd2, %rd175;
	ld.global.u16 	%rs27, [%rd176+24];
	and.b16  	%rs665, %rs27, %rs1;
	st.global.u16 	[%rd176+24], %rs665;
	cvt.u32.u16 	%r310, %rs665;
	popc.b32 	%r311, %r310;
	cvt.u16.u32 	%rs664, %r311;
	setp.eq.s16 	%p112, %rs664, 1;
	@%p112 bra 	$L__BB4_129;
	setp.eq.s16 	%p113, %rs664, 0;
	@%p113 bra 	$L__BB4_469;
	bra.uni 	$L__BB4_131;
$L__BB4_129:
	add.s16 	%rs666, %rs27, -1;
	and.b16  	%rs667, %rs27, %rs666;
	setp.eq.s16 	%p114, %rs667, 0;
	@%p114 bra 	$L__BB4_131;
	add.s32 	%r110, %r1196, 1;
	mul.wide.u32 	%rd177, %r1196, 4;
	add.s64 	%rd178, %rd4, %rd177;
	add.s32 	%r312, %r34, %r109;
	add.s32 	%r313, %r312, 12;
	st.local.u32 	[%rd178], %r313;
	mov.u32 	%r1196, %r110;
$L__BB4_131:
	setp.lt.u32 	%p115, %r30, 224;
	selp.b32 	%r315, 224, 208, %p115;
	or.b32  	%r112, %r315, %r31;
	mul.wide.u32 	%rd179, %r112, 2;
	add.s64 	%rd180, %rd2, %rd179;
	ld.global.u16 	%rs28, [%rd180];
	and.b16  	%rs669, %rs28, %rs1;
	st.global.u16 	[%rd180], %rs669;
	cvt.u32.u16 	%r316, %rs669;
	popc.b32 	%r317, %r316;
	cvt.u16.u32 	%rs668, %r317;
	setp.eq.s16 	%p116, %rs668, 1;
	@%p116 bra 	$L__BB4_133;
	setp.eq.s16 	%p117, %rs668, 0;
	@%p117 bra 	$L__BB4_469;
	bra.uni 	$L__BB4_135;
$L__BB4_133:
	add.s16 	%rs670, %rs28, -1;
	and.b16  	%rs671, %rs28, %rs670;
	setp.eq.s16 	%p118, %rs671, 0;
	@%p118 bra 	$L__BB4_135;
	add.s32 	%r113, %r1196, 1;
	mul.wide.u32 	%rd181, %r1196, 4;
	add.s64 	%rd182, %rd4, %rd181;
	st.local.u32 	[%rd182], %r112;
	mov.u32 	%r1196, %r113;
$L__BB4_135:
	setp.lt.u32 	%p119, %r31, 14;
	selp.u32 	%r115, 1, 0, %p119;
	selp.u64 	%rd183, 1, 0, %p119;
	add.s64 	%rd184, %rd8, %rd183;
	shl.b64 	%rd185, %rd184, 1;
	add.s64 	%rd186, %rd2, %rd185;
	ld.global.u16 	%rs29, [%rd186+26];
	and.b16  	%rs673, %rs29, %rs1;
	st.global.u16 	[%rd186+26], %rs673;
	cvt.u32.u16 	%r319, %rs673;
	popc.b32 	%r320, %r319;
	cvt.u16.u32 	%rs672, %r320;
	setp.eq.s16 	%p120, %rs672, 1;
	@%p120 bra 	$L__BB4_137;
	setp.eq.s16 	%p121, %rs672, 0;
	@%p121 bra 	$L__BB4_469;
	bra.uni 	$L__BB4_139;
$L__BB4_137:
	add.s16 	%rs674, %rs29, -1;
	and.b16  	%rs675, %rs29, %rs674;
	setp.eq.s16 	%p122, %rs675, 0;
	@%p122 bra 	$L__BB4_139;
	add.s32 	%r116, %r1196, 1;
	mul.wide.u32 	%rd187, %r1196, 4;
	add.s64 	%rd188, %rd4, %rd187;
	add.s32 	%r321, %r34, %r115;
	add.s32 	%r322, %r321, 13;
	st.local.u32 	[%rd188], %r322;
	mov.u32 	%r1196, %r116;
$L__BB4_139:
	setp.lt.u32 	%p123, %r30, 240;
	selp.b32 	%r324, 240, 224, %p123;
	or.b32  	%r118, %r324, %r31;
	mul.wide.u32 	%rd189, %r118, 2;
	add.s64 	%rd190, %rd2, %rd189;
	ld.global.u16 	%rs30, [%rd190];
	and.b16  	%rs677, %rs30, %rs1;
	st.global.u16 	[%rd190], %rs677;
	cvt.u32.u16 	%r325, %rs677;
	popc.b32 	%r326, %r325;
	cvt.u16.u32 	%rs676, %r326;
	setp.eq.s16 	%p124, %rs676, 1;
	@%p124 bra 	$L__BB4_141;
	setp.eq.s16 	%p125, %rs676, 0;
	@%p125 bra 	$L__BB4_469;
	bra.uni 	$L__BB4_143;
$L__BB4_141:
	add.s16 	%rs678, %rs30, -1;
	and.b16  	%rs679, %rs30, %rs678;
	setp.eq.s16 	%p126, %rs679, 0;
	@%p126 bra 	$L__BB4_143;
	add.s32 	%r119, %r1196, 1;
	mul.wide.u32 	%rd191, %r1196, 4;
	add.s64 	%rd192, %rd4, %rd191;
	st.local.u32 	[%rd192], %r118;
	mov.u32 	%r1196, %r119;
$L__BB4_143:
	setp.ne.s32 	%p127, %r31, 15;
	selp.u32 	%r328, 1, 0, %p127;
	add.s32 	%r329, %r34, %r328;
	add.s32 	%r121, %r329, 14;
	selp.u64 	%rd193, 1, 0, %p127;
	add.s64 	%rd194, %rd8, %rd193;
	shl.b64 	%rd195, %rd194, 1;
	add.s64 	%rd196, %rd2, %rd195;
	ld.global.u16 	%rs31, [%rd196+28];
	and.b16  	%rs681, %rs31, %rs1;
	st.global.u16 	[%rd196+28], %rs681;
	cvt.u32.u16 	%r330, %rs681;
	popc.b32 	%r331, %r330;
	cvt.u16.u32 	%rs680, %r331;
	setp.eq.s16 	%p128, %rs680, 1;
	@%p128 bra 	$L__BB4_145;
	setp.eq.s16 	%p129, %rs680, 0;
	@%p129 bra 	$L__BB4_469;
	bra.uni 	$L__BB4_147;
$L__BB4_145:
	add.s16 	%rs682, %rs31, -1;
	and.b16  	%rs683, %rs31, %rs682;
	setp.eq.s16 	%p130, %rs683, 0;
	@%p130 bra 	$L__BB4_147;
	add.s32 	%r122, %r1196, 1;
	mul.wide.u32 	%rd197, %r1196, 4;
	add.s64 	%rd198, %rd4, %rd197;
	st.local.u32 	[%rd198], %r121;
	mov.u32 	%r1196, %r122;
$L__BB4_147:
	and.b32  	%r124, %r30, -52;
	setp.eq.s32 	%p131, %r32, 0;
	selp.b32 	%r333, 16, 0, %p131;
	or.b32  	%r125, %r124, %r333;
	setp.eq.s32 	%p132, %r33, 0;
	selp.u32 	%r126, 1, 0, %p132;
	or.b32  	%r127, %r125, %r126;
	mul.wide.u32 	%rd199, %r127, 2;
	add.s64 	%rd200, %rd2, %rd199;
	ld.global.u16 	%rs32, [%rd200];
	and.b16  	%rs685, %rs32, %rs1;
	st.global.u16 	[%rd200], %rs685;
	cvt.u32.u16 	%r334, %rs685;
	popc.b32 	%r335, %r334;
	cvt.u16.u32 	%rs684, %r335;
	setp.eq.s16 	%p133, %rs684, 1;
	@%p133 bra 	$L__BB4_149;
	setp.eq.s16 	%p134, %rs684, 0;
	@%p134 bra 	$L__BB4_469;
	bra.uni 	$L__BB4_151;
$L__BB4_149:
	add.s16 	%rs686, %rs32, -1;
	and.b16  	%rs687, %rs32, %rs686;
	setp.eq.s16 	%p135, %rs687, 0;
	@%p135 bra 	$L__BB4_151;
	add.s32 	%r128, %r1196, 1;
	mul.wide.u32 	%rd201, %r1196, 4;
	add.s64 	%rd202, %rd4, %rd201;
	st.local.u32 	[%rd202], %r127;
	mov.u32 	%r1196, %r128;
$L__BB4_151:
	setp.lt.u32 	%p136, %r33, 2;
	selp.u32 	%r130, 1, 0, %p136;
	selp.u64 	%rd9, 1, 0, %p136;
	cvt.u64.u32 	%rd10, %r125;
	add.s64 	%rd203, %rd10, %rd9;
	shl.b64 	%rd204, %rd203, 1;
	add.s64 	%rd205, %rd2, %rd204;
	ld.global.u16 	%rs33, [%rd205+2];
	and.b16  	%rs689, %rs33, %rs1;
	st.global.u16 	[%rd205+2], %rs689;
	cvt.u32.u16 	%r337, %rs689;
	popc.b32 	%r338, %r337;
	cvt.u16.u32 	%rs688, %r338;
	setp.eq.s16 	%p137, %rs688, 1;
	@%p137 bra 	$L__BB4_153;
	setp.eq.s16 	%p138, %rs688, 0;
	@%p138 bra 	$L__BB4_469;
	bra.uni 	$L__BB4_155;
$L__BB4_153:
	add.s16 	%rs690, %rs33, -1;
	and.b16  	%rs691, %rs33, %rs690;
	setp.eq.s16 	%p139, %rs691, 0;
	@%p139 bra 	$L__BB4_155;
	add.s32 	%r131, %r1196, 1;
	mul.wide.u32 	%rd206, %r1196, 4;
	add.s64 	%rd207, %rd4, %rd206;
	add.s32 	%r339, %r125, %r130;
	add.s32 	%r340, %r339, 1;
	st.local.u32 	[%rd207], %r340;
	mov.u32 	%r1196, %r131;
$L__BB4_155:
	setp.ne.s32 	%p140, %r33, 3;
	selp.u32 	%r133, 1, 0, %p140;
	add.s32 	%r134, %r125, 2;
	selp.u64 	%rd11, 1, 0, %p140;
	add.s64 	%rd208, %rd10, %rd11;
	shl.b64 	%rd209, %rd208, 1;
	add.s64 	%rd210, %rd2, %rd209;
	ld.global.u16 	%rs34, [%rd210+4];
	and.b16  	%rs693, %rs34, %rs1;
	st.global.u16 	[%rd210+4], %rs693;
	cvt.u32.u16 	%r342, %rs693;
	popc.b32 	%r343, %r342;
	cvt.u16.u32 	%rs692, %r343;
	setp.eq.s16 	%p141, %rs692, 1;
	@%p141 bra 	$L__BB4_157;
	setp.eq.s16 	%p142, %rs692, 0;
	@%p142 bra 	$L__BB4_469;
	bra.uni 	$L__BB4_159;
$L__BB4_157:
	add.s16 	%rs694, %rs34, -1;
	and.b16  	%rs695, %rs34, %rs694;
	setp.eq.s16 	%p143, %rs695, 0;
	@%p143 bra 	$L__BB4_159;
	add.s32 	%r135, %r1196, 1;
	mul.wide.u32 	%rd211, %r1196, 4;
	add.s64 	%rd212, %rd4, %rd211;
	add.s32 	%r344, %r134, %r133;
	st.local.u32 	[%rd212], %r344;
	mov.u32 	%r1196, %r135;
$L__BB4_159:
	setp.lt.u32 	%p144, %r32, 2;
	selp.b32 	%r346, 32, 16, %p144;
	add.s32 	%r137, %r124, %r346;
	add.s32 	%r138, %r137, %r126;
	mul.wide.u32 	%rd213, %r138, 2;
	add.s64 	%rd214, %rd2, %rd213;
	ld.global.u16 	%rs35, [%rd214];
	and.b16  	%rs697, %rs35, %rs1;
	st.global.u16 	[%rd214], %rs697;
	cvt.u32.u16 	%r347, %rs697;
	popc.b32 	%r348, %r347;
	cvt.u16.u32 	%rs696, %r348;
	setp.eq.s16 	%p145, %rs696, 1;
	@%p145 bra 	$L__BB4_161;
	setp.eq.s16 	%p146, %rs696, 0;
	@%p146 bra 	$L__BB4_469;
	bra.uni 	$L__BB4_163;
$L__BB4_161:
	add.s16 	%rs698, %rs35, -1;
	and.b16  	%rs699, %rs35, %rs698;
	setp.eq.s16 	%p147, %rs699, 0;
	@%p147 bra 	$L__BB4_163;
	add.s32 	%r139, %r1196, 1;
	mul.wide.u32 	%rd215, %r1196, 4;
	add.s64 	%rd216, %rd4, %rd215;
	st.local.u32 	[%rd216], %r138;
	mov.u32 	%r1196, %r139;
$L__BB4_163:
	cvt.u64.u32 	%rd12, %r137;
	add.s64 	%rd217, %rd12, %rd9;
	shl.b64 	%rd218, %rd217, 1;
	add.s64 	%rd219, %rd2, %rd218;
	ld.global.u16 	%rs36, [%rd219+2];
	and.b16  	%rs701, %rs36, %rs1;
	st.global.u16 	[%rd219+2], %rs701;
	cvt.u32.u16 	%r350, %rs701;
	popc.b32 	%r351, %r350;
	cvt.u16.u32 	%rs700, %r351;
	setp.eq.s16 	%p148, %rs700, 1;
	@%p148 bra 	$L__BB4_165;
	setp.eq.s16 	%p149, %rs700, 0;
	@%p149 bra 	$L__BB4_469;
	bra.uni 	$L__BB4_167;
$L__BB4_165:
	add.s16 	%rs702, %rs36, -1;
	and.b16  	%rs703, %rs36, %rs702;
	setp.eq.s16 	%p150, %rs703, 0;
	@%p150 bra 	$L__BB4_167;
	add.s32 	%r141, %r1196, 1;
	mul.wide.u32 	%rd220, %r1196, 4;
	add.s64 	%rd221, %rd4, %rd220;
	add.s32 	%r352, %r137, %r130;
	add.s32 	%r353, %r352, 1;
	st.local.u32 	[%rd221], %r353;
	mov.u32 	%r1196, %r141;
$L__BB4_167:
	add.s32 	%r143, %r137, 2;
	add.s64 	%rd222, %rd12, %rd11;
	shl.b64 	%rd223, %rd222, 1;
	add.s64 	%rd224, %rd2, %rd223;
	ld.global.u16 	%rs37, [%rd224+4];
	and.b16  	%rs705, %rs37, %rs1;
	st.global.u16 	[%rd224+4], %rs705;
	cvt.u32.u16 	%r355, %rs705;
	popc.b32 	%r356, %r355;
	cvt.u16.u32 	%rs704, %r356;
	setp.eq.s16 	%p151, %rs704, 1;
	@%p151 bra 	$L__BB4_169;
	setp.eq.s16 	%p152, %rs704, 0;
	@%p152 bra 	$L__BB4_469;
	bra.uni 	$L__BB4_171;
$L__BB4_169:
	add.s16 	%rs706, %rs37, -1;
	and.b16  	%rs707, %rs37, %rs706;
	setp.eq.s16 	%p153, %rs707, 0;
	@%p153 bra 	$L__BB4_171;
	add.s32 	%r144, %r1196, 1;
	mul.wide.u32 	%rd225, %r1196, 4;
	add.s64 	%rd226, %rd4, %rd225;
	add.s32 	%r357, %r143, %r133;
	st.local.u32 	[%rd226], %r357;
	mov.u32 	%r1196, %r144;
$L__BB4_171:
	setp.eq.s32 	%p154, %r32, 3;
	selp.b32 	%r359, 32, 48, %p154;
	add.s32 	%r146, %r124, %r359;
	add.s32 	%r147, %r146, %r126;
	mul.wide.u32 	%rd227, %r147, 2;
	add.s64 	%rd228, %rd2, %rd227;
	ld.global.u16 	%rs38, [%rd228];
	and.b16  	%rs709, %rs38, %rs1;
	st.global.u16 	[%rd228], %rs709;
	cvt.u32.u16 	%r360, %rs709;
	popc.b32 	%r361, %r360;
	cvt.u16.u32 	%rs708, %r361;
	setp.eq.s16 	%p155, %rs708, 1;
	@%p155 bra 	$L__BB4_173;
	setp.eq.s16 	%p156, %rs708, 0;
	@%p156 bra 	$L__BB4_469;
	bra.uni 	$L__BB4_175;
$L__BB4_173:
	add.s16 	%rs710, %rs38, -1;
	and.b16  	%rs711, %rs38, %rs710;
	setp.eq.s16 	%p157, %rs711, 0;
	@%p157 bra 	$L__BB4_175;
	add.s32 	%r148, %r1196, 1;
	mul.wide.u32 	%rd229, %r1196, 4;
	add.s64 	%rd230, %rd4, %rd229;
	st.local.u32 	[%rd230], %r147;
	mov.u32 	%r1196, %r148;
$L__BB4_175:
	cvt.u64.u32 	%rd13, %r146;
	add.s64 	%rd231, %rd13, %rd9;
	shl.b64 	%rd232, %rd231, 1;
	add.s64 	%rd233, %rd2, %rd232;
	ld.global.u16 	%rs39, [%rd233+2];
	and.b16  	%rs713, %rs39, %rs1;
	st.global.u16 	[%rd233+2], %rs713;
	cvt.u32.u16 	%r363, %rs713;
	popc.b32 	%r364, %r363;
	cvt.u16.u32 	%rs712, %r364;
	setp.eq.s16 	%p158, %rs712, 1;
	@%p158 bra 	$L__BB4_177;
	setp.eq.s16 	%p159, %rs712, 0;
	@%p159 bra 	$L__BB4_469;
	bra.uni 	$L__BB4_179;
$L__BB4_177:
	add.s16 	%rs714, %rs39, -1;
	and.b16  	%rs715, %rs39, %rs714;
	setp.eq.s16 	%p160, %rs715, 0;
	@%p160 bra 	$L__BB4_179;
	add.s32 	%r150, %r1196, 1;
	mul.wide.u32 	%rd234, %r1196, 4;
	add.s64 	%rd235, %rd4, %rd234;
	add.s32 	%r365, %r146, %r130;
	add.s32 	%r366, %r365, 1;
	st.local.u32 	[%rd235], %r366;
	mov.u32 	%r1196, %r150;
$L__BB4_179:
	add.s32 	%r368, %r146, %r133;
	add.s32 	%r152, %r368, 2;
	add.s64 	%rd236, %rd13, %rd11;
	shl.b64 	%rd237, %rd236, 1;
	add.s64 	%rd238, %rd2, %rd237;
	ld.global.u16 	%rs40, [%rd238+4];
	and.b16  	%rs717, %rs40, %rs1;
	st.global.u16 	[%rd238+4], %rs717;
	cvt.u32.u16 	%r369, %rs717;
	popc.b32 	%r370, %r369;
	cvt.u16.u32 	%rs716, %r370;
	setp.eq.s16 	%p161, %rs716, 1;
	@%p161 bra 	$L__BB4_181;
	setp.eq.s16 	%p162, %rs716, 0;
	mov.u32 	%r1185, %r1196;
	@%p162 bra 	$L__BB4_469;
	bra.uni 	$L__BB4_183;
$L__BB4_181:
	add.s16 	%rs718, %rs40, -1;
	and.b16  	%rs719, %rs40, %rs718;
	setp.eq.s16 	%p163, %rs719, 0;
	mov.u32 	%r1185, %r1196;
	@%p163 bra 	$L__BB4_183;
	add.s32 	%r1185, %r1196, 1;
	mul.wide.u32 	%rd239, %r1196, 4;
	add.s64 	%rd240, %rd4, %rd239;
	st.local.u32 	[%rd240], %r152;
$L__BB4_183:
	setp.ne.s32 	%p164, %r1185, 0;
	@%p164 bra 	$L__BB4_27;
$L__BB4_184:
	ld.global.u16 	%rs760, [%rd2];
	cvt.u32.u16 	%r372, %rs760;
	popc.b32 	%r373, %r372;
	cvt.u16.u32 	%rs761, %r373;
	setp.lt.u16 	%p165, %rs761, 2;
	mov.b32 	%r1234, 0;
	@%p165 bra 	$L__BB4_190;
$L__BB4_185:
	setp.eq.s16 	%p421, %rs760, 0;
	mov.b32 	%r1238, -1;
	@%p421 bra 	$L__BB4_469;
	cvta.to.global.u64 	%rd241, %rd25;
	mul.wide.u32 	%rd242, %r1234, 2;
	add.s64 	%rd14, %rd2, %rd242;
	add.s64 	%rd15, %rd241, %rd242;
	cvt.u32.u16 	%r156, %rs761;
	neg.s32 	%r157, %r1234;
	add.s64 	%rd16, %rd2, 8;
	add.s64 	%rd17, %rd241, 8;
	cvta.to.global.u64 	%rd18, %rd26;
	mov.b32 	%r1235, 0;
$L__BB4_187:
	atom.global.add.u32 	%r1143, [%rd3], 1;
	mul.wide.u32 	%rd243, %r1143, 4;
	add.s64 	%rd244, %rd18, %rd243;
	st.global.u32 	[%rd244], %r1234;
	mul.wide.u32 	%rd245, %r1143, 512;
	add.s64 	%rd19, %rd15, %rd245;
	add.s64 	%rd271, %rd17, %rd245;
	mov.b32 	%r1237, 0;
	mov.u64 	%rd272, %rd16;
	mov.u32 	%r1236, %r157;
$L__BB4_188:
	setp.ne.s32 	%p422, %r1236, 0;
	@%p422 bra 	$L__BB4_445;
	ld.global.u16 	%rd246, [%rd14];
	neg.s64 	%rd247, %rd246;
	and.b64  	%rd248, %rd246, %rd247;
	clz.b64 	%r1144, %rd248;
	sub.s32 	%r1145, 63, %r1144;
	mov.b32 	%r1146, 1;
	shl.b32 	%r1147, %r1146, %r1145;
	cvt.u16.u32 	%rs721, %r1147;
	st.global.u16 	[%rd19], %rs721;
	ld.global.u16 	%rs722, [%rd14];
	not.b16 	%rs723, %rs721;
	and.b16  	%rs724, %rs722, %rs723;
	st.global.u16 	[%rd14], %rs724;
	bra.uni 	$L__BB4_446;
$L__BB4_190:
	ld.global.u16 	%rs760, [%rd2+2];
	cvt.u32.u16 	%r375, %rs760;
	popc.b32 	%r376, %r375;
	cvt.u16.u32 	%rs761, %r376;
	setp.gt.u16 	%p166, %rs761, 1;
	mov.b32 	%r1234, 1;
	@%p166 bra 	$L__BB4_185;
	ld.global.u16 	%rs760, [%rd2+4];
	cvt.u32.u16 	%r378, %rs760;
	popc.b32 	%r379, %r378;
	cvt.u16.u32 	%rs761, %r379;
	setp.gt.u16 	%p167, %rs761, 1;
	mov.b32 	%r1234, 2;
	@%p167 bra 	$L__BB4_185;
	ld.global.u16 	%rs760, [%rd2+6];
	cvt.u32.u16 	%r381, %rs760;
	popc.b32 	%r382, %r381;
	cvt.u16.u32 	%rs761, %r382;
	setp.gt.u16 	%p168, %rs761, 1;
	mov.b32 	%r1234, 3;
	@%p168 bra 	$L__BB4_185;
	ld.global.u16 	%rs760, [%rd2+8];
	cvt.u32.u16 	%r384, %rs760;
	popc.b32 	%r385, %r384;
	cvt.u16.u32 	%rs761, %r385;
	setp.gt.u16 	%p169, %rs761, 1;
	mov.b32 	%r1234, 4;
	@%p169 bra 	$L__BB4_185;
	ld.global.u16 	%rs760, [%rd2+10];
	cvt.u32.u16 	%r387, %rs760;
	popc.b32 	%r388, %r387;
	cvt.u16.u32 	%rs761, %r388;
	setp.gt.u16 	%p170, %rs761, 1;
	mov.b32 	%r1234, 5;
	@%p170 bra 	$L__BB4_185;
	ld.global.u16 	%rs760, [%rd2+12];
	cvt.u32.u16 	%r390, %rs760;
	popc.b32 	%r391, %r390;
	cvt.u16.u32 	%rs761, %r391;
	setp.gt.u16 	%p171, %rs761, 1;
	mov.b32 	%r1234, 6;
	@%p171 bra 	$L__BB4_185;
	ld.global.u16 	%rs760, [%rd2+14];
	cvt.u32.u16 	%r393, %rs760;
	popc.b32 	%r394, %r393;
	cvt.u16.u32 	%rs761, %r394;
	setp.gt.u16 	%p172, %rs761, 1;
	mov.b32 	%r1234, 7;
	@%p172 bra 	$L__BB4_185;
	ld.global.u16 	%rs760, [%rd2+16];
	cvt.u32.u16 	%r396, %rs760;
	popc.b32 	%r397, %r396;
	cvt.u16.u32 	%rs761, %r397;
	setp.gt.u16 	%p173, %rs761, 1;
	mov.b32 	%r1234, 8;
	@%p173 bra 	$L__BB4_185;
	ld.global.u16 	%rs760, [%rd2+18];
	cvt.u32.u16 	%r399, %rs760;
	popc.b32 	%r400, %r399;
	cvt.u16.u32 	%rs761, %r400;
	setp.gt.u16 	%p174, %rs761, 1;
	mov.b32 	%r1234, 9;
	@%p174 bra 	$L__BB4_185;
	ld.global.u16 	%rs760, [%rd2+20];
	cvt.u32.u16 	%r402, %rs760;
	popc.b32 	%r403, %r402;
	cvt.u16.u32 	%rs761, %r403;
	setp.gt.u16 	%p175, %rs761, 1;
	mov.b32 	%r1234, 10;
	@%p175 bra 	$L__BB4_185;
	ld.global.u16 	%rs760, [%rd2+22];
	cvt.u32.u16 	%r405, %rs760;
	popc.b32 	%r406, %r405;
	cvt.u16.u32 	%rs761, %r406;
	setp.gt.u16 	%p176, %rs761, 1;
	mov.b32 	%r1234, 11;
	@%p176 bra 	$L__BB4_185;
	ld.global.u16 	%rs760, [%rd2+24];
	cvt.u32.u16 	%r408, %rs760;
	popc.b32 	%r409, %r408;
	cvt.u16.u32 	%rs761, %r409;
	setp.gt.u16 	%p177, %rs761, 1;
	mov.b32 	%r1234, 12;
	@%p177 bra 	$L__BB4_185;
	ld.global.u16 	%rs760, [%rd2+26];
	cvt.u32.u16 	%r411, %rs760;
	popc.b32 	%r412, %r411;
	cvt.u16.u32 	%rs761, %r412;
	setp.gt.u16 	%p178, %rs761, 1;
	mov.b32 	%r1234, 13;
	@%p178 bra 	$L__BB4_185;
	ld.global.u16 	%rs760, [%rd2+28];
	cvt.u32.u16 	%r414, %rs760;
	popc.b32 	%r415, %r414;
	cvt.u16.u32 	%rs761, %r415;
	setp.gt.u16 	%p179, %rs761, 1;
	mov.b32 	%r1234, 14;
	@%p179 bra 	$L__BB4_185;
	ld.global.u16 	%rs760, [%rd2+30];
	cvt.u32.u16 	%r417, %rs760;
	popc.b32 	%r418, %r417;
	cvt.u16.u32 	%rs761, %r418;
	setp.gt.u16 	%p180, %rs761, 1;
	mov.b32 	%r1234, 15;
	@%p180 bra 	$L__BB4_185;
	ld.global.u16 	%rs760, [%rd2+32];
	cvt.u32.u16 	%r420, %rs760;
	popc.b32 	%r421, %r420;
	cvt.u16.u32 	%rs761, %r421;
	setp.gt.u16 	%p181, %rs761, 1;
	mov.b32 	%r1234, 16;
	@%p181 bra 	$L__BB4_185;
	ld.global.u16 	%rs760, [%rd2+34];
	cvt.u32.u16 	%r423, %rs760;
	popc.b32 	%r424, %r423;
	cvt.u16.u32 	%rs761, %r424;
	setp.gt.u16 	%p182, %rs761, 1;
	mov.b32 	%r1234, 17;
	@%p182 bra 	$L__BB4_185;
	ld.global.u16 	%rs760, [%rd2+36];
	cvt.u32.u16 	%r426, %rs760;
	popc.b32 	%r427, %r426;
	cvt.u16.u32 	%rs761, %r427;
	setp.gt.u16 	%p183, %rs761, 1;
	mov.b32 	%r1234, 18;
	@%p183 bra 	$L__BB4_185;
	ld.global.u16 	%rs760, [%rd2+38];
	cvt.u32.u16 	%r429, %rs760;
	popc.b32 	%r430, %r429;
	cvt.u16.u32 	%rs761, %r430;
	setp.gt.u16 	%p184, %rs761, 1;
	mov.b32 	%r1234, 19;
	@%p184 bra 	$L__BB4_185;
	ld.global.u16 	%rs760, [%rd2+40];
	cvt.u32.u16 	%r432, %rs760;
	popc.b32 	%r433, %r432;
	cvt.u16.u32 	%rs761, %r433;
	setp.gt.u16 	%p185, %rs761, 1;
	mov.b32 	%r1234, 20;
	@%p185 bra 	$L__BB4_185;
	ld.global.u16 	%rs760, [%rd2+42];
	cvt.u32.u16 	%r435, %rs760;
	popc.b32 	%r436, %r435;
	cvt.u16.u32 	%rs761, %r436;
	setp.gt.u16 	%p186, %rs761, 1;
	mov.b32 	%r1234, 21;
	@%p186 bra 	$L__BB4_185;
	ld.global.u16 	%rs760, [%rd2+44];
	cvt.u32.u16 	%r438, %rs760;
	popc.b32 	%r439, %r438;
	cvt.u16.u32 	%rs761, %r439;
	setp.gt.u16 	%p187, %rs761, 1;
	mov.b32 	%r1234, 22;
	@%p187 bra 	$L__BB4_185;
	ld.global.u16 	%rs760, [%rd2+46];
	cvt.u32.u16 	%r441, %rs760;
	popc.b32 	%r442, %r441;
	cvt.u16.u32 	%rs761, %r442;
	setp.gt.u16 	%p188, %rs761, 1;
	mov.b32 	%r1234, 23;
	@%p188 bra 	$L__BB4_185;
	ld.global.u16 	%rs760, [%rd2+48];
	cvt.u32.u16 	%r444, %rs760;
	popc.b32 	%r445, %r444;
	cvt.u16.u32 	%rs761, %r445;
	setp.gt.u16 	%p189, %rs761, 1;
	mov.b32 	%r1234, 24;
	@%p189 bra 	$L__BB4_185;
	ld.global.u16 	%rs760, [%rd2+50];
	cvt.u32.u16 	%r447, %rs760;
	popc.b32 	%r448, %r447;
	cvt.u16.u32 	%rs761, %r448;
	setp.gt.u16 	%p190, %rs761, 1;
	mov.b32 	%r1234, 25;
	@%p190 bra 	$L__BB4_185;
	ld.global.u16 	%rs760, [%rd2+52];
	cvt.u32.u16 	%r450, %rs760;
	popc.b32 	%r451, %r450;
	cvt.u16.u32 	%rs761, %r451;
	setp.gt.u16 	%p191, %rs761, 1;
	mov.b32 	%r1234, 26;
	@%p191 bra 	$L__BB4_185;
	ld.global.u16 	%rs760, [%rd2+54];
	cvt.u32.u16 	%r453, %rs760;
	popc.b32 	%r454, %r453;
	cvt.u16.u32 	%rs761, %r454;
	setp.gt.u16 	%p192, %rs761, 1;
	mov.b32 	%r1234, 27;
	@%p192 bra 	$L__BB4_185;
	ld.global.u16 	%rs760, [%rd2+56];
	cvt.u32.u16 	%r456, %rs760;
	popc.b32 	%r457, %r456;
	cvt.u16.u32 	%rs761, %r457;
	setp.gt.u16 	%p193, %rs761, 1;
	mov.b32 	%r1234, 28;
	@%p193 bra 	$L__BB4_185;
	ld.global.u16 	%rs760, [%rd2+58];
	cvt.u32.u16 	%r459, %rs760;
	popc.b32 	%r460, %r459;
	cvt.u16.u32 	%rs761, %r460;
	setp.gt.u16 	%p194, %rs761, 1;
	mov.b32 	%r1234, 29;
	@%p194 bra 	$L__BB4_185;
	ld.global.u16 	%rs760, [%rd2+60];
	cvt.u32.u16 	%r462, %rs760;
	popc.b32 	%r463, %r462;
	cvt.u16.u32 	%rs761, %r463;
	setp.gt.u16 	%p195, %rs761, 1;
	mov.b32 	%r1234, 30;
	@%p195 bra 	$L__BB4_185;
	ld.global.u16 	%rs760, [%rd2+62];
	cvt.u32.u16 	%r465, %rs760;
	popc.b32 	%r466, %r465;
	cvt.u16.u32 	%rs761, %r466;
	setp.gt.u16 	%p196, %rs761, 1;
	mov.b32 	%r1234, 31;
	@%p196 bra 	$L__BB4_185;
	ld.global.u16 	%rs760, [%rd2+64];
	cvt.u32.u16 	%r468, %rs760;
	popc.b32 	%r469, %r468;
	cvt.u16.u32 	%rs761, %r469;
	setp.gt.u16 	%p197, %rs761, 1;
	mov.b32 	%r1234, 32;
	@%p197 bra 	$L__BB4_185;
	ld.global.u16 	%rs760, [%rd2+66];
	cvt.u32.u16 	%r471, %rs760;
	popc.b32 	%r472, %r471;
	cvt.u16.u32 	%rs761, %r472;
	setp.gt.u16 	%p198, %rs761, 1;
	mov.b32 	%r1234, 33;
	@%p198 bra 	$L__BB4_185;
	ld.global.u16 	%rs760, [%rd2+68];
	cvt.u32.u16 	%r474, %rs760;
	popc.b32 	%r475, %r474;
	cvt.u16.u32 	%rs761, %r475;
	setp.gt.u16 	%p199, %rs761, 1;
	mov.b32 	%r1234, 34;
	@%p199 bra 	$L__BB4_185;
	ld.global.u16 	%rs760, [%rd2+70];
	cvt.u32.u16 	%r477, %rs760;
	popc.b32 	%r478, %r477;
	cvt.u16.u32 	%rs761, %r478;
	setp.gt.u16 	%p200, %rs761, 1;
	mov.b32 	%r1234, 35;
	@%p200 bra 	$L__BB4_185;
	ld.global.u16 	%rs760, [%rd2+72];
	cvt.u32.u16 	%r480, %rs760;
	popc.b32 	%r481, %r480;
	cvt.u16.u32 	%rs761, %r481;
	setp.gt.u16 	%p201, %rs761, 1;
	mov.b32 	%r1234, 36;
	@%p201 bra 	$L__BB4_185;
	ld.global.u16 	%rs760, [%rd2+74];
	cvt.u32.u16 	%r483, %rs760;
	popc.b32 	%r484, %r483;
	cvt.u16.u32 	%rs761, %r484;
	setp.gt.u16 	%p202, %rs761, 1;
	mov.b32 	%r1234, 37;
	@%p202 bra 	$L__BB4_185;
	ld.global.u16 	%rs760, [%rd2+76];
	cvt.u32.u16 	%r486, %rs760;
	popc.b32 	%r487, %r486;
	cvt.u16.u32 	%rs761, %r487;
	setp.gt.u16 	%p203, %rs761, 1;
	mov.b32 	%r1234, 38;
	@%p203 bra 	$L__BB4_185;
	ld.global.u16 	%rs760, [%rd2+78];
	cvt.u32.u16 	%r489, %rs760;
	popc.b32 	%r490, %r489;
	cvt.u16.u32 	%rs761, %r490;
	setp.gt.u16 	%p204, %rs761, 1;
	mov.b32 	%r1234, 39;
	@%p204 bra 	$L__BB4_185;
	ld.global.u16 	%rs760, [%rd2+80];
	cvt.u32.u16 	%r492, %rs760;
	popc.b32 	%r493, %r492;
	cvt.u16.u32 	%rs761, %r493;
	setp.gt.u16 	%p205, %rs761, 1;
	mov.b32 	%r1234, 40;
	@%p205 bra 	$L__BB4_185;
	ld.global.u16 	%rs760, [%rd2+82];
	cvt.u32.u16 	%r495, %rs760;
	popc.b32 	%r496, %r495;
	cvt.u16.u32 	%rs761, %r496;
	setp.gt.u16 	%p206, %rs761, 1;
	mov.b32 	%r1234, 41;
	@%p206 bra 	$L__BB4_185;
	ld.global.u16 	%rs760, [%rd2+84];
	cvt.u32.u16 	%r498, %rs760;
	popc.b32 	%r499, %r498;
	cvt.u16.u32 	%rs761, %r499;
	setp.gt.u16 	%p207, %rs761, 1;
	mov.b32 	%r1234, 42;
	@%p207 bra 	$L__BB4_185;
	ld.global.u16 	%rs760, [%rd2+86];
	cvt.u32.u16 	%r501, %rs760;
	popc.b32 	%r502, %r501;
	cvt.u16.u32 	%rs761, %r502;
	setp.gt.u16 	%p208, %rs761, 1;
	mov.b32 	%r1234, 43;
	@%p208 bra 	$L__BB4_185;
	ld.global.u16 	%rs760, [%rd2+88];
	cvt.u32.u16 	%r504, %rs760;
	popc.b32 	%r505, %r504;
	cvt.u16.u32 	%rs761, %r505;
	setp.gt.u16 	%p209, %rs761, 1;
	mov.b32 	%r1234, 44;
	@%p209 bra 	$L__BB4_185;
	ld.global.u16 	%rs760, [%rd2+90];
	cvt.u32.u16 	%r507, %rs760;
	popc.b32 	%r508, %r507;
	cvt.u16.u32 	%rs761, %r508;
	setp.gt.u16 	%p210, %rs761, 1;
	mov.b32 	%r1234, 45;
	@%p210 bra 	$L__BB4_185;
	ld.global.u16 	%rs760, [%rd2+92];
	cvt.u32.u16 	%r510, %rs760;
	popc.b32 	%r511, %r510;
	cvt.u16.u32 	%rs761, %r511;
	setp.gt.u16 	%p211, %rs761, 1;
	mov.b32 	%r1234, 46;
	@%p211 bra 	$L__BB4_185;
	ld.global.u16 	%rs760, [%rd2+94];
	cvt.u32.u16 	%r513, %rs760;
	popc.b32 	%r514, %r513;
	cvt.u16.u32 	%rs761, %r514;
	setp.gt.u16 	%p212, %rs761, 1;
	mov.b32 	%r1234, 47;
	@%p212 bra 	$L__BB4_185;
	ld.global.u16 	%rs760, [%rd2+96];
	cvt.u32.u16 	%r516, %rs760;
	popc.b32 	%r517, %r516;
	cvt.u16.u32 	%rs761, %r517;
	setp.gt.u16 	%p213, %rs761, 1;
	mov.b32 	%r1234, 48;
	@%p213 bra 	$L__BB4_185;
	ld.global.u16 	%rs760, [%rd2+98];
	cvt.u32.u16 	%r519, %rs760;
	popc.b32 	%r520, %r519;
	cvt.u16.u32 	%rs761, %r520;
	setp.gt.u16 	%p214, %rs761, 1;
	mov.b32 	%r1234, 49;
	@%p214 bra 	$L__BB4_185;
	ld.global.u16 	%rs760, [%rd2+100];
	cvt.u32.u16 	%r522, %rs760;
	popc.b32 	%r523, %r522;
	cvt.u16.u32 	%rs761, %r523;
	setp.gt.u16 	%p215, %rs761, 1;
	mov.b32 	%r1234, 50;
	@%p215 bra 	$L__BB4_185;
	ld.global.u16 	%rs760, [%rd2+102];
	cvt.u32.u16 	%r525, %rs760;
	popc.b32 	%r526, %r525;
	cvt.u16.u32 	%rs761, %r526;
	setp.gt.u16 	%p216, %rs761, 1;
	mov.b32 	%r1234, 51;
	@%p216 bra 	$L__BB4_185;
	ld.global.u16 	%rs760, [%rd2+104];
	cvt.u32.u16 	%r528, %rs760;
	popc.b32 	%r529, %r528;
	cvt.u16.u32 	%rs761, %r529;
	setp.gt.u16 	%p217, %rs761, 1;
	mov.b32 	%r1234, 52;
	@%p217 bra 	$L__BB4_185;
	ld.global.u16 	%rs760, [%rd2+106];
	cvt.u32.u16 	%r531, %rs760;
	popc.b32 	%r532, %r531;
	cvt.u16.u32 	%rs761, %r532;
	setp.gt.u16 	%p218, %rs761, 1;
	mov.b32 	%r1234, 53;
	@%p218 bra 	$L__BB4_185;
	ld.global.u16 	%rs760, [%rd2+108];
	cvt.u32.u16 	%r534, %rs760;
	popc.b32 	%r535, %r534;
	cvt.u16.u32 	%rs761, %r535;
	setp.gt.u16 	%p219, %rs761, 1;
	mov.b32 	%r1234, 54;
	@%p219 bra 	$L__BB4_185;
	ld.global.u16 	%rs760, [%rd2+110];
	cvt.u32.u16 	%r537, %rs760;
	popc.b32 	%r538, %r537;
	cvt.u16.u32 	%rs761, %r538;
	setp.gt.u16 	%p220, %rs761, 1;
	mov.b32 	%r1234, 55;
	@%p220 bra 	$L__BB4_185;
	ld.global.u16 	%rs760, [%rd2+112];
	cvt.u32.u16 	%r540, %rs760;
	popc.b32 	%r541, %r540;
	cvt.u16.u32 	%rs761, %r541;
	setp.gt.u16 	%p221, %rs761, 1;
	mov.b32 	%r1234, 56;
	@%p221 bra 	$L__BB4_185;
	ld.global.u16 	%rs760, [%rd2+114];
	cvt.u32.u16 	%r543, %rs760;
	popc.b32 	%r544, %r543;
	cvt.u16.u32 	%rs761, %r544;
	setp.gt.u16 	%p222, %rs761, 1;
	mov.b32 	%r1234, 57;
	@%p222 bra 	$L__BB4_185;
	ld.global.u16 	%rs760, [%rd2+116];
	cvt.u32.u16 	%r546, %rs760;
	popc.b32 	%r547, %r546;
	cvt.u16.u32 	%rs761, %r547;
	setp.gt.u16 	%p223, %rs761, 1;
	mov.b32 	%r1234, 58;
	@%p223 bra 	$L__BB4_185;
	ld.global.u16 	%rs760, [%rd2+118];
	cvt.u32.u16 	%r549, %rs760;
	popc.b32 	%r550, %r549;
	cvt.u16.u32 	%rs761, %r550;
	setp.gt.u16 	%p224, %rs761, 1;
	mov.b32 	%r1234, 59;
	@%p224 bra 	$L__BB4_185;
	ld.global.u16 	%rs760, [%rd2+120];
	cvt.u32.u16 	%r552, %rs760;
	popc.b32 	%r553, %r552;
	cvt.u16.u32 	%rs761, %r553;
	setp.gt.u16 	%p225, %rs761, 1;
	mov.b32 	%r1234, 60;
	@%p225 bra 	$L__BB4_185;
	ld.global.u16 	%rs760, [%rd2+122];
	cvt.u32.u16 	%r555, %rs760;
	popc.b32 	%r556, %r555;
	cvt.u16.u32 	%rs761, %r556;
	setp.gt.u16 	%p226, %rs761, 1;
	mov.b32 	%r1234, 61;
	@%p226 bra 	$L__BB4_185;
	ld.global.u16 	%rs760, [%rd2+124];
	cvt.u32.u16 	%r558, %rs760;
	popc.b32 	%r559, %r558;
	cvt.u16.u32 	%rs761, %r559;
	setp.gt.u16 	%p227, %rs761, 1;
	mov.b32 	%r1234, 62;
	@%p227 bra 	$L__BB4_185;
	ld.global.u16 	%rs760, [%rd2+126];
	cvt.u32.u16 	%r561, %rs760;
	popc.b32 	%r562, %r561;
	cvt.u16.u32 	%rs761, %r562;
	setp.gt.u16 	%p228, %rs761, 1;
	mov.b32 	%r1234, 63;
	@%p228 bra 	$L__BB4_185;
	ld.global.u16 	%rs760, [%rd2+128];
	cvt.u32.u16 	%r564, %rs760;
	popc.b32 	%r565, %r564;
	cvt.u16.u32 	%rs761, %r565;
	setp.gt.u16 	%p229, %rs761, 1;
	mov.b32 	%r1234, 64;
	@%p229 bra 	$L__BB4_185;
	ld.global.u16 	%rs760, [%rd2+130];
	cvt.u32.u16 	%r567, %rs760;
	popc.b32 	%r568, %r567;
	cvt.u16.u32 	%rs761, %r568;
	setp.gt.u16 	%p230, %rs761, 1;
	mov.b32 	%r1234, 65;
	@%p230 bra 	$L__BB4_185;
	ld.global.u16 	%rs760, [%rd2+132];
	cvt.u32.u16 	%r570, %rs760;
	popc.b32 	%r571, %r570;
	cvt.u16.u32 	%rs761, %r571;
	setp.gt.u16 	%p231, %rs761, 1;
	mov.b32 	%r1234, 66;
	@%p231 bra 	$L__BB4_185;
	ld.global.u16 	%rs760, [%rd2+134];
	cvt.u32.u16 	%r573, %rs760;
	popc.b32 	%r574, %r573;
	cvt.u16.u32 	%rs761, %r574;
	setp.gt.u16 	%p232, %rs761, 1;
	mov.b32 	%r1234, 67;
	@%p232 bra 	$L__BB4_185;
	ld.global.u16 	%rs760, [%rd2+136];
	cvt.u32.u16 	%r576, %rs760;
	popc.b32 	%r577, %r576;
	cvt.u16.u32 	%rs761, %r577;
	setp.gt.u16 	%p233, %rs761, 1;
	mov.b32 	%r1234, 68;
	@%p233 bra 	$L__BB4_185;
	ld.global.u16 	%rs760, [%rd2+138];
	cvt.u32.u16 	%r579, %rs760;
	popc.b32 	%r580, %r579;
	cvt.u16.u32 	%rs761, %r580;
	setp.gt.u16 	%p234, %rs761, 1;
	mov.b32 	%r1234, 69;
	@%p234 bra 	$L__BB4_185;
	ld.global.u16 	%rs760, [%rd2+140];
	cvt.u32.u16 	%r582, %rs760;
	popc.b32 	%r583, %r582;
	cvt.u16.u32 	%rs761, %r583;
	setp.gt.u16 	%p235, %rs761, 1;
	mov.b32 	%r1234, 70;
	@%p235 bra 	$L__BB4_185;
	ld.global.u16 	%rs760, [%rd2+142];
	cvt.u32.u16 	%r585, %rs760;
	popc.b32 	%r586, %r585;
	cvt.u16.u32 	%rs761, %r586;
	setp.gt.u16 	%p236, %rs761, 1;
	mov.b32 	%r1234, 71;
	@%p236 bra 	$L__BB4_185;
	ld.global.u16 	%rs760, [%rd2+144];
	cvt.u32.u16 	%r588, %rs760;
	popc.b32 	%r589, %r588;
	cvt.u16.u32 	%rs761, %r589;
	setp.gt.u16 	%p237, %rs761, 1;
	mov.b32 	%r1234, 72;
	@%p237 bra 	$L__BB4_185;
	ld.global.u16 	%rs760, [%rd2+146];
	cvt.u32.u16 	%r591, %rs760;
	popc.b32 	%r592, %r591;
	cvt.u16.u32 	%rs761, %r592;
	setp.gt.u16 	%p238, %rs761, 1;
	mov.b32 	%r1234, 73;
	@%p238 bra 	$L__BB4_185;
	ld.global.u16 	%rs760, [%rd2+148];
	cvt.u32.u16 	%r594, %rs760;
	popc.b32 	%r595, %r594;
	cvt.u16.u32 	%rs761, %r595;
	setp.gt.u16 	%p239, %rs761, 1;
	mov.b32 	%r1234, 74;
	@%p239 bra 	$L__BB4_185;
	ld.global.u16 	%rs760, [%rd2+150];
	cvt.u32.u16 	%r597, %rs760;
	popc.b32 	%r598, %r597;
	cvt.u16.u32 	%rs761, %r598;
	setp.gt.u16 	%p240, %rs761, 1;
	mov.b32 	%r1234, 75;
	@%p240 bra 	$L__BB4_185;
	ld.global.u16 	%rs760, [%rd2+152];
	cvt.u32.u16 	%r600, %rs760;
	popc.b32 	%r601, %r600;
	cvt.u16.u32 	%rs761, %r601;
	setp.gt.u16 	%p241, %rs761, 1;
	mov.b32 	%r1234, 76;
	@%p241 bra 	$L__BB4_185;
	ld.global.u16 	%rs760, [%rd2+154];
	cvt.u32.u16 	%r603, %rs760;
	popc.b32 	%r604, %r603;
	cvt.u16.u32 	%rs761, %r604;
	setp.gt.u16 	%p242, %rs761, 1;
	mov.b32 	%r1234, 77;
	@%p242 bra 	$L__BB4_185;
	ld.global.u16 	%rs760, [%rd2+156];
	cvt.u32.u16 	%r606, %rs760;
	popc.b32 	%r607, %r606;
	cvt.u16.u32 	%rs761, %r607;
	setp.gt.u16 	%p243, %rs761, 1;
	mov.b32 	%r1234, 78;
	@%p243 bra 	$L__BB4_185;
	ld.global.u16 	%rs760, [%rd2+158];
	cvt.u32.u16 	%r609, %rs760;
	popc.b32 	%r610, %r609;
	cvt.u16.u32 	%rs761, %r610;
	setp.gt.u16 	%p244, %rs761, 1;
	mov.b32 	%r1234, 79;
	@%p244 bra 	$L__BB4_185;
	ld.global.u16 	%rs760, [%rd2+160];
	cvt.u32.u16 	%r612, %rs760;
	popc.b32 	%r613, %r612;
	cvt.u16.u32 	%rs761, %r613;
	setp.gt.u16 	%p245, %rs761, 1;
	mov.b32 	%r1234, 80;
	@%p245 bra 	$L__BB4_185;
	ld.global.u16 	%rs760, [%rd2+162];
	cvt.u32.u16 	%r615, %rs760;
	popc.b32 	%r616, %r615;
	cvt.u16.u32 	%rs761, %r616;
	setp.gt.u16 	%p246, %rs761, 1;
	mov.b32 	%r1234, 81;
	@%p246 bra 	$L__BB4_185;
	ld.global.u16 	%rs760, [%rd2+164];
	cvt.u32.u16 	%r618, %rs760;
	popc.b32 	%r619, %r618;
	cvt.u16.u32 	%rs761, %r619;
	setp.gt.u16 	%p247, %rs761, 1;
	mov.b32 	%r1234, 82;
	@%p247 bra 	$L__BB4_185;
	ld.global.u16 	%rs760, [%rd2+166];
	cvt.u32.u16 	%r621, %rs760;
	popc.b32 	%r622, %r621;
	cvt.u16.u32 	%rs761, %r622;
	setp.gt.u16 	%p248, %rs761, 1;
	mov.b32 	%r1234, 83;
	@%p248 bra 	$L__BB4_185;
	ld.global.u16 	%rs760, [%rd2+168];
	cvt.u32.u16 	%r624, %rs760;
	popc.b32 	%r625, %r624;
	cvt.u16.u32 	%rs761, %r625;
	setp.gt.u16 	%p249, %rs761, 1;
	mov.b32 	%r1234, 84;
	@%p249 bra 	$L__BB4_185;
	ld.global.u16 	%rs760, [%rd2+170];
	cvt.u32.u16 	%r627, %rs760;
	popc.b32 	%r628, %r627;
	cvt.u16.u32 	%rs761, %r628;
	setp.gt.u16 	%p250, %rs761, 1;
	mov.b32 	%r1234, 85;
	@%p250 bra 	$L__BB4_185;
	ld.global.u16 	%rs760, [%rd2+172];
	cvt.u32.u16 	%r630, %rs760;
	popc.b32 	%r631, %r630;
	cvt.u16.u32 	%rs761, %r631;
	setp.gt.u16 	%p251, %rs761, 1;
	mov.b32 	%r1234, 86;
	@%p251 bra 	$L__BB4_185;
	ld.global.u16 	%rs760, [%rd2+174];
	cvt.u32.u16 	%r633, %rs760;
	popc.b32 	%r634, %r633;
	cvt.u16.u32 	%rs761, %r634;
	setp.gt.u16 	%p252, %rs761, 1;
	mov.b32 	%r1234, 87;
	@%p252 bra 	$L__BB4_185;
	ld.global.u16 	%rs760, [%rd2+176];
	cvt.u32.u16 	%r636, %rs760;
	popc.b32 	%r637, %r636;
	cvt.u16.u32 	%rs761, %r637;
	setp.gt.u16 	%p253, %rs761, 1;
	mov.b32 	%r1234, 88;
	@%p253 bra 	$L__BB4_185;
	ld.global.u16 	%rs760, [%rd2+178];
	cvt.u32.u16 	%r639, %rs760;
	popc.b32 	%r640, %r639;
	cvt.u16.u32 	%rs761, %r640;
	setp.gt.u16 	%p254, %rs761, 1;
	mov.b32 	%r1234, 89;
	@%p254 bra 	$L__BB4_185;
	ld.global.u16 	%rs760, [%rd2+180];
	cvt.u32.u16 	%r642, %rs760;
	popc.b32 	%r643, %r642;
	cvt.u16.u32 	%rs761, %r643;
	setp.gt.u16 	%p255, %rs761, 1;
	mov.b32 	%r1234, 90;
	@%p255 bra 	$L__BB4_185;
	ld.global.u16 	%rs760, [%rd2+182];
	cvt.u32.u16 	%r645, %rs760;
	popc.b32 	%r646, %r645;
	cvt.u16.u32 	%rs761, %r646;
	setp.gt.u16 	%p256, %rs761, 1;
	mov.b32 	%r1234, 91;
	@%p256 bra 	$L__BB4_185;
	ld.global.u16 	%rs760, [%rd2+184];
	cvt.u32.u16 	%r648, %rs760;
	popc.b32 	%r649, %r648;
	cvt.u16.u32 	%rs761, %r649;
	setp.gt.u16 	%p257, %rs761, 1;
	mov.b32 	%r1234, 92;
	@%p257 bra 	$L__BB4_185;
	ld.global.u16 	%rs760, [%rd2+186];
	cvt.u32.u16 	%r651, %rs760;
	popc.b32 	%r652, %r651;
	cvt.u16.u32 	%rs761, %r652;
	setp.gt.u16 	%p258, %rs761, 1;
	mov.b32 	%r1234, 93;
	@%p258 bra 	$L__BB4_185;
	ld.global.u16 	%rs760, [%rd2+188];
	cvt.u32.u16 	%r654, %rs760;
	popc.b32 	%r655, %r654;
	cvt.u16.u32 	%rs761, %r655;
	setp.gt.u16 	%p259, %rs761, 1;
	mov.b32 	%r1234, 94;
	@%p259 bra 	$L__BB4_185;
	ld.global.u16 	%rs760, [%rd2+190];
	cvt.u32.u16 	%r657, %rs760;
	popc.b32 	%r658, %r657;
	cvt.u16.u32 	%rs761, %r658;
	setp.gt.u16 	%p260, %rs761, 1;
	mov.b32 	%r1234, 95;
	@%p260 bra 	$L__BB4_185;
	ld.global.u16 	%rs760, [%rd2+192];
	cvt.u32.u16 	%r660, %rs760;
	popc.b32 	%r661, %r660;
	cvt.u16.u32 	%rs761, %r661;
	setp.gt.u16 	%p261, %rs761, 1;
	mov.b32 	%r1234, 96;
	@%p261 bra 	$L__BB4_185;
	ld.global.u16 	%rs760, [%rd2+194];
	cvt.u32.u16 	%r663, %rs760;
	popc.b32 	%r664, %r663;
	cvt.u16.u32 	%rs761, %r664;
	setp.gt.u16 	%p262, %rs761, 1;
	mov.b32 	%r1234, 97;
	@%p262 bra 	$L__BB4_185;
	ld.global.u16 	%rs760, [%rd2+196];
	cvt.u32.u16 	%r666, %rs760;
	popc.b32 	%r667, %r666;
	cvt.u16.u32 	%rs761, %r667;
	setp.gt.u16 	%p263, %rs761, 1;
	mov.b32 	%r1234, 98;
	@%p263 bra 	$L__BB4_185;
	ld.global.u16 	%rs760, [%rd2+198];
	cvt.u32.u16 	%r669, %rs760;
	popc.b32 	%r670, %r669;
	cvt.u16.u32 	%rs761, %r670;
	setp.gt.u16 	%p264, %rs761, 1;
	mov.b32 	%r1234, 99;
	@%p264 bra 	$L__BB4_185;
	ld.global.u16 	%rs760, [%rd2+200];
	cvt.u32.u16 	%r672, %rs760;
	popc.b32 	%r673, %r672;
	cvt.u16.u32 	%rs761, %r673;
	setp.gt.u16 	%p265, %rs761, 1;
	mov.b32 	%r1234, 100;
	@%p265 bra 	$L__BB4_185;
	ld.global.u16 	%rs760, [%rd2+202];
	cvt.u32.u16 	%r675, %rs760;
	popc.b32 	%r676, %r675;
	cvt.u16.u32 	%rs761, %r676;
	setp.gt.u16 	%p266, %rs761, 1;
	mov.b32 	%r1234, 101;
	@%p266 bra 	$L__BB4_185;
	ld.global.u16 	%rs760, [%rd2+204];
	cvt.u32.u16 	%r678, %rs760;
	popc.b32 	%r679, %r678;
	cvt.u16.u32 	%rs761, %r679;
	setp.gt.u16 	%p267, %rs761, 1;
	mov.b32 	%r1234, 102;
	@%p267 bra 	$L__BB4_185;
	ld.global.u16 	%rs760, [%rd2+206];
	cvt.u32.u16 	%r681, %rs760;
	popc.b32 	%r682, %r681;
	cvt.u16.u32 	%rs761, %r682;
	setp.gt.u16 	%p268, %rs761, 1;
	mov.b32 	%r1234, 103;
	@%p268 bra 	$L__BB4_185;
	ld.global.u16 	%rs760, [%rd2+208];
	cvt.u32.u16 	%r684, %rs760;
	popc.b32 	%r685, %r684;
	cvt.u16.u32 	%rs761, %r685;
	setp.gt.u16 	%p269, %rs761, 1;
	mov.b32 	%r1234, 104;
	@%p269 bra 	$L__BB4_185;
	ld.global.u16 	%rs760, [%rd2+210];
	cvt.u32.u16 	%r687, %rs760;
	popc.b32 	%r688, %r687;
	cvt.u16.u32 	%rs761, %r688;
	setp.gt.u16 	%p270, %rs761, 1;
	mov.b32 	%r1234, 105;
	@%p270 bra 	$L__BB4_185;
	ld.global.u16 	%rs760, [%rd2+212];
	cvt.u32.u16 	%r690, %rs760;
	popc.b32 	%r691, %r690;
	cvt.u16.u32 	%rs761, %r691;
	setp.gt.u16 	%p271, %rs761, 1;
	mov.b32 	%r1234, 106;
	@%p271 bra 	$L__BB4_185;
	ld.global.u16 	%rs760, [%rd2+214];
	cvt.u32.u16 	%r693, %rs760;
	popc.b32 	%r694, %r693;
	cvt.u16.u32 	%rs761, %r694;
	setp.gt.u16 	%p272, %rs761, 1;
	mov.b32 	%r1234, 107;
	@%p272 bra 	$L__BB4_185;
	ld.global.u16 	%rs760, [%rd2+216];
	cvt.u32.u16 	%r696, %rs760;
	popc.b32 	%r697, %r696;
	cvt.u16.u32 	%rs761, %r697;
	setp.gt.u16 	%p273, %rs761, 1;
	mov.b32 	%r1234, 108;
	@%p273 bra 	$L__BB4_185;
	ld.global.u16 	%rs760, [%rd2+218];
	cvt.u32.u16 	%r699, %rs760;
	popc.b32 	%r700, %r699;
	cvt.u16.u32 	%rs761, %r700;
	setp.gt.u16 	%p274, %rs761, 1;
	mov.b32 	%r1234, 109;
	@%p274 bra 	$L__BB4_185;
	ld.global.u16 	%rs760, [%rd2+220];
	cvt.u32.u16 	%r702, %rs760;
	popc.b32 	%r703, %r702;
	cvt.u16.u32 	%rs761, %r703;
	setp.gt.u16 	%p275, %rs761, 1;
	mov.b32 	%r1234, 110;
	@%p275 bra 	$L__BB4_185;
	ld.global.u16 	%rs760, [%rd2+222];
	cvt.u32.u16 	%r705, %rs760;
	popc.b32 	%r706, %r705;
	cvt.u16.u32 	%rs761, %r706;
	setp.gt.u16 	%p276, %rs761, 1;
	mov.b32 	%r1234, 111;
	@%p276 bra 	$L__BB4_185;
	ld.global.u16 	%rs760, [%rd2+224];
	cvt.u32.u16 	%r708, %rs760;
	popc.b32 	%r709, %r708;
	cvt.u16.u32 	%rs761, %r709;
	setp.gt.u16 	%p277, %rs761, 1;
	mov.b32 	%r1234, 112;
	@%p277 bra 	$L__BB4_185;
	ld.global.u16 	%rs760, [%rd2+226];
	cvt.u32.u16 	%r711, %rs760;
	popc.b32 	%r712, %r711;
	cvt.u16.u32 	%rs761, %r712;
	setp.gt.u16 	%p278, %rs761, 1;
	mov.b32 	%r1234, 113;
	@%p278 bra 	$L__BB4_185;
	ld.global.u16 	%rs760, [%rd2+228];
	cvt.u32.u16 	%r714, %rs760;
	popc.b32 	%r715, %r714;
	cvt.u16.u32 	%rs761, %r715;
	setp.gt.u16 	%p279, %rs761, 1;
	mov.b32 	%r1234, 114;
	@%p279 bra 	$L__BB4_185;
	ld.global.u16 	%rs760, [%rd2+230];
	cvt.u32.u16 	%r717, %rs760;
	popc.b32 	%r718, %r717;
	cvt.u16.u32 	%rs761, %r718;
	setp.gt.u16 	%p280, %rs761, 1;
	mov.b32 	%r1234, 115;
	@%p280 bra 	$L__BB4_185;
	ld.global.u16 	%rs760, [%rd2+232];
	cvt.u32.u16 	%r720, %rs760;
	popc.b32 	%r721, %r720;
	cvt.u16.u32 	%rs761, %r721;
	setp.gt.u16 	%p281, %rs761, 1;
	mov.b32 	%r1234, 116;
	@%p281 bra 	$L__BB4_185;
	ld.global.u16 	%rs760, [%rd2+234];
	cvt.u32.u16 	%r723, %rs760;
	popc.b32 	%r724, %r723;
	cvt.u16.u32 	%rs761, %r724;
	setp.gt.u16 	%p282, %rs761, 1;
	mov.b32 	%r1234, 117;
	@%p282 bra 	$L__BB4_185;
	ld.global.u16 	%rs760, [%rd2+236];
	cvt.u32.u16 	%r726, %rs760;
	popc.b32 	%r727, %r726;
	cvt.u16.u32 	%rs761, %r727;
	setp.gt.u16 	%p283, %rs761, 1;
	mov.b32 	%r1234, 118;
	@%p283 bra 	$L__BB4_185;
	ld.global.u16 	%rs760, [%rd2+238];
	cvt.u32.u16 	%r729, %rs760;
	popc.b32 	%r730, %r729;
	cvt.u16.u32 	%rs761, %r730;
	setp.gt.u16 	%p284, %rs761, 1;
	mov.b32 	%r1234, 119;
	@%p284 bra 	$L__BB4_185;
	ld.global.u16 	%rs760, [%rd2+240];
	cvt.u32.u16 	%r732, %rs760;
	popc.b32 	%r733, %r732;
	cvt.u16.u32 	%rs761, %r733;
	setp.gt.u16 	%p285, %rs761, 1;
	mov.b32 	%r1234, 120;
	@%p285 bra 	$L__BB4_185;
	ld.global.u16 	%rs760, [%rd2+242];
	cvt.u32.u16 	%r735, %rs760;
	popc.b32 	%r736, %r735;
	cvt.u16.u32 	%rs761, %r736;
	setp.gt.u16 	%p286, %rs761, 1;
	mov.b32 	%r1234, 121;
	@%p286 bra 	$L__BB4_185;
	ld.global.u16 	%rs760, [%rd2+244];
	cvt.u32.u16 	%r738, %rs760;
	popc.b32 	%r739, %r738;
	cvt.u16.u32 	%rs761, %r739;
	setp.gt.u16 	%p287, %rs761, 1;
	mov.b32 	%r1234, 122;
	@%p287 bra 	$L__BB4_185;
	ld.global.u16 	%rs760, [%rd2+246];
	cvt.u32.u16 	%r741, %rs760;
	popc.b32 	%r742, %r741;
	cvt.u16.u32 	%rs761, %r742;
	setp.gt.u16 	%p288, %rs761, 1;
	mov.b32 	%r1234, 123;
	@%p288 bra 	$L__BB4_185;
	ld.global.u16 	%rs760, [%rd2+248];
	cvt.u32.u16 	%r744, %rs760;
	popc.b32 	%r745, %r744;
	cvt.u16.u32 	%rs761, %r745;
	setp.gt.u16 	%p289, %rs761, 1;
	mov.b32 	%r1234, 124;
	@%p289 bra 	$L__BB4_185;
	ld.global.u16 	%rs760, [%rd2+250];
	cvt.u32.u16 	%r747, %rs760;
	popc.b32 	%r748, %r747;
	cvt.u16.u32 	%rs761, %r748;
	setp.gt.u16 	%p290, %rs761, 1;
	mov.b32 	%r1234, 125;
	@%p290 bra 	$L__BB4_185;
	ld.global.u16 	%rs760, [%rd2+252];
	cvt.u32.u16 	%r750, %rs760;
	popc.b32 	%r751, %r750;
	cvt.u16.u32 	%rs761, %r751;
	setp.gt.u16 	%p291, %rs761, 1;
	mov.b32 	%r1234, 126;
	@%p291 bra 	$L__BB4_185;
	ld.global.u16 	%rs760, [%rd2+254];
	cvt.u32.u16 	%r753, %rs760;
	popc.b32 	%r754, %r753;
	cvt.u16.u32 	%rs761, %r754;
	setp.gt.u16 	%p292, %rs761, 1;
	mov.b32 	%r1234, 127;
	@%p292 bra 	$L__BB4_185;
	ld.global.u16 	%rs760, [%rd2+256];
	cvt.u32.u16 	%r756, %rs760;
	popc.b32 	%r757, %r756;
	cvt.u16.u32 	%rs761, %r757;
	setp.gt.u16 	%p293, %rs761, 1;
	mov.b32 	%r1234, 128;
	@%p293 bra 	$L__BB4_185;
	ld.global.u16 	%rs760, [%rd2+258];
	cvt.u32.u16 	%r759, %rs760;
	popc.b32 	%r760, %r759;
	cvt.u16.u32 	%rs761, %r760;
	setp.gt.u16 	%p294, %rs761, 1;
	mov.b32 	%r1234, 129;
	@%p294 bra 	$L__BB4_185;
	ld.global.u16 	%rs760, [%rd2+260];
	cvt.u32.u16 	%r762, %rs760;
	popc.b32 	%r763, %r762;
	cvt.u16.u32 	%rs761, %r763;
	setp.gt.u16 	%p295, %rs761, 1;
	mov.b32 	%r1234, 130;
	@%p295 bra 	$L__BB4_185;
	ld.global.u16 	%rs760, [%rd2+262];
	cvt.u32.u16 	%r765, %rs760;
	popc.b32 	%r766, %r765;
	cvt.u16.u32 	%rs761, %r766;
	setp.gt.u16 	%p296, %rs761, 1;
	mov.b32 	%r1234, 131;
	@%p296 bra 	$L__BB4_185;
	ld.global.u16 	%rs760, [%rd2+264];
	cvt.u32.u16 	%r768, %rs760;
	popc.b32 	%r769, %r768;
	cvt.u16.u32 	%rs761, %r769;
	setp.gt.u16 	%p297, %rs761, 1;
	mov.b32 	%r1234, 132;
	@%p297 bra 	$L__BB4_185;
	ld.global.u16 	%rs760, [%rd2+266];
	cvt.u32.u16 	%r771, %rs760;
	popc.b32 	%r772, %r771;
	cvt.u16.u32 	%rs761, %r772;
	setp.gt.u16 	%p298, %rs761, 1;
	mov.b32 	%r1234, 133;
	@%p298 bra 	$L__BB4_185;
	ld.global.u16 	%rs760, [%rd2+268];
	cvt.u32.u16 	%r774, %rs760;
	popc.b32 	%r775, %r774;
	cvt.u16.u32 	%rs761, %r775;
	setp.gt.u16 	%p299, %rs761, 1;
	mov.b32 	%r1234, 134;
	@%p299 bra 	$L__BB4_185;
	ld.global.u16 	%rs760, [%rd2+270];
	cvt.u32.u16 	%r777, %rs760;
	popc.b32 	%r778, %r777;
	cvt.u16.u32 	%rs761, %r778;
	setp.gt.u16 	%p300, %rs761, 1;
	mov.b32 	%r1234, 135;
	@%p300 bra 	$L__BB4_185;
	ld.global.u16 	%rs760, [%rd2+272];
	cvt.u32.u16 	%r780, %rs760;
	popc.b32 	%r781, %r780;
	cvt.u16.u32 	%rs761, %r781;
	setp.gt.u16 	%p301, %rs761, 1;
	mov.b32 	%r1234, 136;
	@%p301 bra 	$L__BB4_185;
	ld.global.u16 	%rs760, [%rd2+274];
	cvt.u32.u16 	%r783, %rs760;
	popc.b32 	%r784, %r783;
	cvt.u16.u32 	%rs761, %r784;
	setp.gt.u16 	%p302, %rs761, 1;
	mov.b32 	%r1234, 137;
	@%p302 bra 	$L__BB4_185;
	ld.global.u16 	%rs760, [%rd2+276];
	cvt.u32.u16 	%r786, %rs760;
	popc.b32 	%r787, %r786;
	cvt.u16.u32 	%rs761, %r787;
	setp.gt.u16 	%p303, %rs761, 1;
	mov.b32 	%r1234, 138;
	@%p303 bra 	$L__BB4_185;
	ld.global.u16 	%rs760, [%rd2+278];
	cvt.u32.u16 	%r789, %rs760;
	popc.b32 	%r790, %r789;
	cvt.u16.u32 	%rs761, %r790;
	setp.gt.u16 	%p304, %rs761, 1;
	mov.b32 	%r1234, 139;
	@%p304 bra 	$L__BB4_185;
	ld.global.u16 	%rs760, [%rd2+280];
	cvt.u32.u16 	%r792, %rs760;
	popc.b32 	%r793, %r792;
	cvt.u16.u32 	%rs761, %r793;
	setp.gt.u16 	%p305, %rs761, 1;
	mov.b32 	%r1234, 140;
	@%p305 bra 	$L__BB4_185;
	ld.global.u16 	%rs760, [%rd2+282];
	cvt.u32.u16 	%r795, %rs760;
	popc.b32 	%r796, %r795;
	cvt.u16.u32 	%rs761, %r796;
	setp.gt.u16 	%p306, %rs761, 1;
	mov.b32 	%r1234, 141;
	@%p306 bra 	$L__BB4_185;
	ld.global.u16 	%rs760, [%rd2+284];
	cvt.u32.u16 	%r798, %rs760;
	popc.b32 	%r799, %r798;
	cvt.u16.u32 	%rs761, %r799;
	setp.gt.u16 	%p307, %rs761, 1;
	mov.b32 	%r1234, 142;
	@%p307 bra 	$L__BB4_185;
	ld.global.u16 	%rs760, [%rd2+286];
	cvt.u32.u16 	%r801, %rs760;
	popc.b32 	%r802, %r801;
	cvt.u16.u32 	%rs761, %r802;
	setp.gt.u16 	%p308, %rs761, 1;
	mov.b32 	%r1234, 143;
	@%p308 bra 	$L__BB4_185;
	ld.global.u16 	%rs760, [%rd2+288];
	cvt.u32.u16 	%r804, %rs760;
	popc.b32 	%r805, %r804;
	cvt.u16.u32 	%rs761, %r805;
	setp.gt.u16 	%p309, %rs761, 1;
	mov.b32 	%r1234, 144;
	@%p309 bra 	$L__BB4_185;
	ld.global.u16 	%rs760, [%rd2+290];
	cvt.u32.u16 	%r807, %rs760;
	popc.b32 	%r808, %r807;
	cvt.u16.u32 	%rs761, %r808;
	setp.gt.u16 	%p310, %rs761, 1;
	mov.b32 	%r1234, 145;
	@%p310 bra 	$L__BB4_185;
	ld.global.u16 	%rs760, [%rd2+292];
	cvt.u32.u16 	%r810, %rs760;
	popc.b32 	%r811, %r810;
	cvt.u16.u32 	%rs761, %r811;
	setp.gt.u16 	%p311, %rs761, 1;
	mov.b32 	%r1234, 146;
	@%p311 bra 	$L__BB4_185;
	ld.global.u16 	%rs760, [%rd2+294];
	cvt.u32.u16 	%r813, %rs760;
	popc.b32 	%r814, %r813;
	cvt.u16.u32 	%rs761, %r814;
	setp.gt.u16 	%p312, %rs761, 1;
	mov.b32 	%r1234, 147;
	@%p312 bra 	$L__BB4_185;
	ld.global.u16 	%rs760, [%rd2+296];
	cvt.u32.u16 	%r816, %rs760;
	popc.b32 	%r817, %r816;
	cvt.u16.u32 	%rs761, %r817;
	setp.gt.u16 	%p313, %rs761, 1;
	mov.b32 	%r1234, 148;
	@%p313 bra 	$L__BB4_185;
	ld.global.u16 	%rs760, [%rd2+298];
	cvt.u32.u16 	%r819, %rs760;
	popc.b32 	%r820, %r819;
	cvt.u16.u32 	%rs761, %r820;
	setp.gt.u16 	%p314, %rs761, 1;
	mov.b32 	%r1234, 149;
	@%p314 bra 	$L__BB4_185;
	ld.global.u16 	%rs760, [%rd2+300];
	cvt.u32.u16 	%r822, %rs760;
	popc.b32 	%r823, %r822;
	cvt.u16.u32 	%rs761, %r823;
	setp.gt.u16 	%p315, %rs761, 1;
	mov.b32 	%r1234, 150;
	@%p315 bra 	$L__BB4_185;
	ld.global.u16 	%rs760, [%rd2+302];
	cvt.u32.u16 	%r825, %rs760;
	popc.b32 	%r826, %r825;
	cvt.u16.u32 	%rs761, %r826;
	setp.gt.u16 	%p316, %rs761, 1;
	mov.b32 	%r1234, 151;
	@%p316 bra 	$L__BB4_185;
	ld.global.u16 	%rs760, [%rd2+304];
	cvt.u32.u16 	%r828, %rs760;
	popc.b32 	%r829, %r828;
	cvt.u16.u32 	%rs761, %r829;
	setp.gt.u16 	%p317, %rs761, 1;
	mov.b32 	%r1234, 152;
	@%p317 bra 	$L__BB4_185;
	ld.global.u16 	%rs760, [%rd2+306];
	cvt.u32.u16 	%r831, %rs760;
	popc.b32 	%r832, %r831;
	cvt.u16.u32 	%rs761, %r832;
	setp.gt.u16 	%p318, %rs761, 1;
	mov.b32 	%r1234, 153;
	@%p318 bra 	$L__BB4_185;
	ld.global.u16 	%rs760, [%rd2+308];
	cvt.u32.u16 	%r834, %rs760;
	popc.b32 	%r835, %r834;
	cvt.u16.u32 	%rs761, %r835;
	setp.gt.u16 	%p319, %rs761, 1;
	mov.b32 	%r1234, 154;
	@%p319 bra 	$L__BB4_185;
	ld.global.u16 	%rs760, [%rd2+310];
	cvt.u32.u16 	%r837, %rs760;
	popc.b32 	%r838, %r837;
	cvt.u16.u32 	%rs761, %r838;
	setp.gt.u16 	%p320, %rs761, 1;
	mov.b32 	%r1234, 155;
	@%p320 bra 	$L__BB4_185;
	ld.global.u16 	%rs760, [%rd2+312];
	cvt.u32.u16 	%r840, %rs760;
	popc.b32 	%r841, %r840;
	cvt.u16.u32 	%rs761, %r841;
	setp.gt.u16 	%p321, %rs761, 1;
	mov.b32 	%r1234, 156;
	@%p321 bra 	$L__BB4_185;
	ld.global.u16 	%rs760, [%rd2+314];
	cvt.u32.u16 	%r843, %rs760;
	popc.b32 	%r844, %r843;
	cvt.u16.u32 	%rs761, %r844;
	setp.gt.u16 	%p322, %rs761, 1;
	mov.b32 	%r1234, 157;
	@%p322 bra 	$L__BB4_185;
	ld.global.u16 	%rs760, [%rd2+316];
	cvt.u32.u16 	%r846, %rs760;
	popc.b32 	%r847, %r846;
	cvt.u16.u32 	%rs761, %r847;
	setp.gt.u16 	%p323, %rs761, 1;
	mov.b32 	%r1234, 158;
	@%p323 bra 	$L__BB4_185;
	ld.global.u16 	%rs760, [%rd2+318];
	cvt.u32.u16 	%r849, %rs760;
	popc.b32 	%r850, %r849;
	cvt.u16.u32 	%rs761, %r850;
	setp.gt.u16 	%p324, %rs761, 1;
	mov.b32 	%r1234, 159;
	@%p324 bra 	$L__BB4_185;
	ld.global.u16 	%rs760, [%rd2+320];
	cvt.u32.u16 	%r852, %rs760;
	popc.b32 	%r853, %r852;
	cvt.u16.u32 	%rs761, %r853;
	setp.gt.u16 	%p325, %rs761, 1;
	mov.b32 	%r1234, 160;
	@%p325 bra 	$L__BB4_185;
	ld.global.u16 	%rs760, [%rd2+322];
	cvt.u32.u16 	%r855, %rs760;
	popc.b32 	%r856, %r855;
	cvt.u16.u32 	%rs761, %r856;
	setp.gt.u16 	%p326, %rs761, 1;
	mov.b32 	%r1234, 161;
	@%p326 bra 	$L__BB4_185;
	ld.global.u16 	%rs760, [%rd2+324];
	cvt.u32.u16 	%r858, %rs760;
	popc.b32 	%r859, %r858;
	cvt.u16.u32 	%rs761, %r859;
	setp.gt.u16 	%p327, %rs761, 1;
	mov.b32 	%r1234, 162;
	@%p327 bra 	$L__BB4_185;
	ld.global.u16 	%rs760, [%rd2+326];
	cvt.u32.u16 	%r861, %rs760;
	popc.b32 	%r862, %r861;
	cvt.u16.u32 	%rs761, %r862;
	setp.gt.u16 	%p328, %rs761, 1;
	mov.b32 	%r1234, 163;
	@%p328 bra 	$L__BB4_185;
	ld.global.u16 	%rs760, [%rd2+328];
	cvt.u32.u16 	%r864, %rs760;
	popc.b32 	%r865, %r864;
	cvt.u16.u32 	%rs761, %r865;
	setp.gt.u16 	%p329, %rs761, 1;
	mov.b32 	%r1234, 164;
	@%p329 bra 	$L__BB4_185;
	ld.global.u16 	%rs760, [%rd2+330];
	cvt.u32.u16 	%r867, %rs760;
	popc.b32 	%r868, %r867;
	cvt.u16.u32 	%rs761, %r868;
	setp.gt.u16 	%p330, %rs761, 1;
	mov.b32 	%r1234, 165;
	@%p330 bra 	$L__BB4_185;
	ld.global.u16 	%rs760, [%rd2+332];
	cvt.u32.u16 	%r870, %rs760;
	popc.b32 	%r871, %r870;
	cvt.u16.u32 	%rs761, %r871;
	setp.gt.u16 	%p331, %rs761, 1;
	mov.b32 	%r1234, 166;
	@%p331 bra 	$L__BB4_185;
	ld.global.u16 	%rs760, [%rd2+334];
	cvt.u32.u16 	%r873, %rs760;
	popc.b32 	%r874, %r873;
	cvt.u16.u32 	%rs761, %r874;
	setp.gt.u16 	%p332, %rs761, 1;
	mov.b32 	%r1234, 167;
	@%p332 bra 	$L__BB4_185;
	ld.global.u16 	%rs760, [%rd2+336];
	cvt.u32.u16 	%r876, %rs760;
	popc.b32 	%r877, %r876;
	cvt.u16.u32 	%rs761, %r877;
	setp.gt.u16 	%p333, %rs761, 1;
	mov.b32 	%r1234, 168;
	@%p333 bra 	$L__BB4_185;
	ld.global.u16 	%rs760, [%rd2+338];
	cvt.u32.u16 	%r879, %rs760;
	popc.b32 	%r880, %r879;
	cvt.u16.u32 	%rs761, %r880;
	setp.gt.u16 	%p334, %rs761, 1;
	mov.b32 	%r1234, 169;
	@%p334 bra 	$L__BB4_185;
	ld.global.u16 	%rs760, [%rd2+340];
	cvt.u32.u16 	%r882, %rs760;
	popc.b32 	%r883, %r882;
	cvt.u16.u32 	%rs761, %r883;
	setp.gt.u16 	%p335, %rs761, 1;
	mov.b32 	%r1234, 170;
	@%p335 bra 	$L__BB4_185;
	ld.global.u16 	%rs760, [%rd2+342];
	cvt.u32.u16 	%r885, %rs760;
	popc.b32 	%r886, %r885;
	cvt.u16.u32 	%rs761, %r886;
	setp.gt.u16 	%p336, %rs761, 1;
	mov.b32 	%r1234, 171;
	@%p336 bra 	$L__BB4_185;
	ld.global.u16 	%rs760, [%rd2+344];
	cvt.u32.u16 	%r888, %rs760;
	popc.b32 	%r889, %r888;
	cvt.u16.u32 	%rs761, %r889;
	setp.gt.u16 	%p337, %rs761, 1;
	mov.b32 	%r1234, 172;
	@%p337 bra 	$L__BB4_185;
	ld.global.u16 	%rs760, [%rd2+346];
	cvt.u32.u16 	%r891, %rs760;
	popc.b32 	%r892, %r891;
	cvt.u16.u32 	%rs761, %r892;
	setp.gt.u16 	%p338, %rs761, 1;
	mov.b32 	%r1234, 173;
	@%p338 bra 	$L__BB4_185;
	ld.global.u16 	%rs760, [%rd2+348];
	cvt.u32.u16 	%r894, %rs760;
	popc.b32 	%r895, %r894;
	cvt.u16.u32 	%rs761, %r895;
	setp.gt.u16 	%p339, %rs761, 1;
	mov.b32 	%r1234, 174;
	@%p339 bra 	$L__BB4_185;
	ld.global.u16 	%rs760, [%rd2+350];
	cvt.u32.u16 	%r897, %rs760;
	popc.b32 	%r898, %r897;
	cvt.u16.u32 	%rs761, %r898;
	setp.gt.u16 	%p340, %rs761, 1;
	mov.b32 	%r1234, 175;
	@%p340 bra 	$L__BB4_185;
	ld.global.u16 	%rs760, [%rd2+352];
	cvt.u32.u16 	%r900, %rs760;
	popc.b32 	%r901, %r900;
	cvt.u16.u32 	%rs761, %r901;
	setp.gt.u16 	%p341, %rs761, 1;
	mov.b32 	%r1234, 176;
	@%p341 bra 	$L__BB4_185;
	ld.global.u16 	%rs760, [%rd2+354];
	cvt.u32.u16 	%r903, %rs760;
	popc.b32 	%r904, %r903;
	cvt.u16.u32 	%rs761, %r904;
	setp.gt.u16 	%p342, %rs761, 1;
	mov.b32 	%r1234, 177;
	@%p342 bra 	$L__BB4_185;
	ld.global.u16 	%rs760, [%rd2+356];
	cvt.u32.u16 	%r906, %rs760;
	popc.b32 	%r907, %r906;
	cvt.u16.u32 	%rs761, %r907;
	setp.gt.u16 	%p343, %rs761, 1;
	mov.b32 	%r1234, 178;
	@%p343 bra 	$L__BB4_185;
	ld.global.u16 	%rs760, [%rd2+358];
	cvt.u32.u16 	%r909, %rs760;
	popc.b32 	%r910, %r909;
	cvt.u16.u32 	%rs761, %r910;
	setp.gt.u16 	%p344, %rs761, 1;
	mov.b32 	%r1234, 179;
	@%p344 bra 	$L__BB4_185;
	ld.global.u16 	%rs760, [%rd2+360];
	cvt.u32.u16 	%r912, %rs760;
	popc.b32 	%r913, %r912;
	cvt.u16.u32 	%rs761, %r913;
	setp.gt.u16 	%p345, %rs761, 1;
	mov.b32 	%r1234, 180;
	@%p345 bra 	$L__BB4_185;
	ld.global.u16 	%rs760, [%rd2+362];
	cvt.u32.u16 	%r915, %rs760;
	popc.b32 	%r916, %r915;
	cvt.u16.u32 	%rs761, %r916;
	setp.gt.u16 	%p346, %rs761, 1;
	mov.b32 	%r1234, 181;
	@%p346 bra 	$L__BB4_185;
	ld.global.u16 	%rs760, [%rd2+364];
	cvt.u32.u16 	%r918, %rs760;
	popc.b32 	%r919, %r918;
	cvt.u16.u32 	%rs761, %r919;
	setp.gt.u16 	%p347, %rs761, 1;
	mov.b32 	%r1234, 182;
	@%p347 bra 	$L__BB4_185;
	ld.global.u16 	%rs760, [%rd2+366];
	cvt.u32.u16 	%r921, %rs760;
	popc.b32 	%r922, %r921;
	cvt.u16.u32 	%rs761, %r922;
	setp.gt.u16 	%p348, %rs761, 1;
	mov.b32 	%r1234, 183;
	@%p348 bra 	$L__BB4_185;
	ld.global.u16 	%rs760, [%rd2+368];
	cvt.u32.u16 	%r924, %rs760;
	popc.b32 	%r925, %r924;
	cvt.u16.u32 	%rs761, %r925;
	setp.gt.u16 	%p349, %rs761, 1;
	mov.b32 	%r1234, 184;
	@%p349 bra 	$L__BB4_185;
	ld.global.u16 	%rs760, [%rd2+370];
	cvt.u32.u16 	%r927, %rs760;
	popc.b32 	%r928, %r927;
	cvt.u16.u32 	%rs761, %r928;
	setp.gt.u16 	%p350, %rs761, 1;
	mov.b32 	%r1234, 185;
	@%p350 bra 	$L__BB4_185;
	ld.global.u16 	%rs760, [%rd2+372];
	cvt.u32.u16 	%r930, %rs760;
	popc.b32 	%r931, %r930;
	cvt.u16.u32 	%rs761, %r931;
	setp.gt.u16 	%p351, %rs761, 1;
	mov.b32 	%r1234, 186;
	@%p351 bra 	$L__BB4_185;
	ld.global.u16 	%rs760, [%rd2+374];
	cvt.u32.u16 	%r933, %rs760;
	popc.b32 	%r934, %r933;
	cvt.u16.u32 	%rs761, %r934;
	setp.gt.u16 	%p352, %rs761, 1;
	mov.b32 	%r1234, 187;
	@%p352 bra 	$L__BB4_185;
	ld.global.u16 	%rs760, [%rd2+376];
	cvt.u32.u16 	%r936, %rs760;
	popc.b32 	%r937, %r936;
	cvt.u16.u32 	%rs761, %r937;
	setp.gt.u16 	%p353, %rs761, 1;
	mov.b32 	%r1234, 188;
	@%p353 bra 	$L__BB4_185;
	ld.global.u16 	%rs760, [%rd2+378];
	cvt.u32.u16 	%r939, %rs760;
	popc.b32 	%r940, %r939;
	cvt.u16.u32 	%rs761, %r940;
	setp.gt.u16 	%p354, %rs761, 1;
	mov.b32 	%r1234, 189;
	@%p354 bra 	$L__BB4_185;
	ld.global.u16 	%rs760, [%rd2+380];
	cvt.u32.u16 	%r942, %rs760;
	popc.b32 	%r943, %r942;
	cvt.u16.u32 	%rs761, %r943;
	setp.gt.u16 	%p355, %rs761, 1;
	mov.b32 	%r1234, 190;
	@%p355 bra 	$L__BB4_185;
	ld.global.u16 	%rs760, [%rd2+382];
	cvt.u32.u16 	%r945, %rs760;
	popc.b32 	%r946, %r945;
	cvt.u16.u32 	%rs761, %r946;
	setp.gt.u16 	%p356, %rs761, 1;
	mov.b32 	%r1234, 191;
	@%p356 bra 	$L__BB4_185;
	ld.global.u16 	%rs760, [%rd2+384];
	cvt.u32.u16 	%r948, %rs760;
	popc.b32 	%r949, %r948;
	cvt.u16.u32 	%rs761, %r949;
	setp.gt.u16 	%p357, %rs761, 1;
	mov.b32 	%r1234, 192;
	@%p357 bra 	$L__BB4_185;
	ld.global.u16 	%rs760, [%rd2+386];
	cvt.u32.u16 	%r951, %rs760;
	popc.b32 	%r952, %r951;
	cvt.u16.u32 	%rs761, %r952;
	setp.gt.u16 	%p358, %rs761, 1;
	mov.b32 	%r1234, 193;
	@%p358 bra 	$L__BB4_185;
	ld.global.u16 	%rs760, [%rd2+388];
	cvt.u32.u16 	%r954, %rs760;
	popc.b32 	%r955, %r954;
	cvt.u16.u32 	%rs761, %r955;
	setp.gt.u16 	%p359, %rs761, 1;
	mov.b32 	%r1234, 194;
	@%p359 bra 	$L__BB4_185;
	ld.global.u16 	%rs760, [%rd2+390];
	cvt.u32.u16 	%r957, %rs760;
	popc.b32 	%r958, %r957;
	cvt.u16.u32 	%rs761, %r958;
	setp.gt.u16 	%p360, %rs761, 1;
	mov.b32 	%r1234, 195;
	@%p360 bra 	$L__BB4_185;
	ld.global.u16 	%rs760, [%rd2+392];
	cvt.u32.u16 	%r960, %rs760;
	popc.b32 	%r961, %r960;
	cvt.u16.u32 	%rs761, %r961;
	setp.gt.u16 	%p361, %rs761, 1;
	mov.b32 	%r1234, 196;
	@%p361 bra 	$L__BB4_185;
	ld.global.u16 	%rs760, [%rd2+394];
	cvt.u32.u16 	%r963, %rs760;
	popc.b32 	%r964, %r963;
	cvt.u16.u32 	%rs761, %r964;
	setp.gt.u16 	%p362, %rs761, 1;
	mov.b32 	%r1234, 197;
	@%p362 bra 	$L__BB4_185;
	ld.global.u16 	%rs760, [%rd2+396];
	cvt.u32.u16 	%r966, %rs760;
	popc.b32 	%r967, %r966;
	cvt.u16.u32 	%rs761, %r967;
	setp.gt.u16 	%p363, %rs761, 1;
	mov.b32 	%r1234, 198;
	@%p363 bra 	$L__BB4_185;
	ld.global.u16 	%rs760, [%rd2+398];
	cvt.u32.u16 	%r969, %rs760;
	popc.b32 	%r970, %r969;
	cvt.u16.u32 	%rs761, %r970;
	setp.gt.u16 	%p364, %rs761, 1;
	mov.b32 	%r1234, 199;
	@%p364 bra 	$L__BB4_185;
	ld.global.u16 	%rs760, [%rd2+400];
	cvt.u32.u16 	%r972, %rs760;
	popc.b32 	%r973, %r972;
	cvt.u16.u32 	%rs761, %r973;
	setp.gt.u16 	%p365, %rs761, 1;
	mov.b32 	%r1234, 200;
	@%p365 bra 	$L__BB4_185;
	ld.global.u16 	%rs760, [%rd2+402];
	cvt.u32.u16 	%r975, %rs760;
	popc.b32 	%r976, %r975;
	cvt.u16.u32 	%rs761, %r976;
	setp.gt.u16 	%p366, %rs761, 1;
	mov.b32 	%r1234, 201;
	@%p366 bra 	$L__BB4_185;
	ld.global.u16 	%rs760, [%rd2+404];
	cvt.u32.u16 	%r978, %rs760;
	popc.b32 	%r979, %r978;
	cvt.u16.u32 	%rs761, %r979;
	setp.gt.u16 	%p367, %rs761, 1;
	mov.b32 	%r1234, 202;
	@%p367 bra 	$L__BB4_185;
	ld.global.u16 	%rs760, [%rd2+406];
	cvt.u32.u16 	%r981, %rs760;
	popc.b32 	%r982, %r981;
	cvt.u16.u32 	%rs761, %r982;
	setp.gt.u16 	%p368, %rs761, 1;
	mov.b32 	%r1234, 203;
	@%p368 bra 	$L__BB4_185;
	ld.global.u16 	%rs760, [%rd2+408];
	cvt.u32.u16 	%r984, %rs760;
	popc.b32 	%r985, %r984;
	cvt.u16.u32 	%rs761, %r985;
	setp.gt.u16 	%p369, %rs761, 1;
	mov.b32 	%r1234, 204;
	@%p369 bra 	$L__BB4_185;
	ld.global.u16 	%rs760, [%rd2+410];
	cvt.u32.u16 	%r987, %rs760;
	popc.b32 	%r988, %r987;
	cvt.u16.u32 	%rs761, %r988;
	setp.gt.u16 	%p370, %rs761, 1;
	mov.b32 	%r1234, 205;
	@%p370 bra 	$L__BB4_185;
	ld.global.u16 	%rs760, [%rd2+412];
	cvt.u32.u16 	%r990, %rs760;
	popc.b32 	%r991, %r990;
	cvt.u16.u32 	%rs761, %r991;
	setp.gt.u16 	%p371, %rs761, 1;
	mov.b32 	%r1234, 206;
	@%p371 bra 	$L__BB4_185;
	ld.global.u16 	%rs760, [%rd2+414];
	cvt.u32.u16 	%r993, %rs760;
	popc.b32 	%r994, %r993;
	cvt.u16.u32 	%rs761, %r994;
	setp.gt.u16 	%p372, %rs761, 1;
	mov.b32 	%r1234, 207;
	@%p372 bra 	$L__BB4_185;
	ld.global.u16 	%rs760, [%rd2+416];
	cvt.u32.u16 	%r996, %rs760;
	popc.b32 	%r997, %r996;
	cvt.u16.u32 	%rs761, %r997;
	setp.gt.u16 	%p373, %rs761, 1;
	mov.b32 	%r1234, 208;
	@%p373 bra 	$L__BB4_185;
	ld.global.u16 	%rs760, [%rd2+418];
	cvt.u32.u16 	%r999, %rs760;
	popc.b32 	%r1000, %r999;
	cvt.u16.u32 	%rs761, %r1000;
	setp.gt.u16 	%p374, %rs761, 1;
	mov.b32 	%r1234, 209;
	@%p374 bra 	$L__BB4_185;
	ld.global.u16 	%rs760, [%rd2+420];
	cvt.u32.u16 	%r1002, %rs760;
	popc.b32 	%r1003, %r1002;
	cvt.u16.u32 	%rs761, %r1003;
	setp.gt.u16 	%p375, %rs761, 1;
	mov.b32 	%r1234, 210;
	@%p375 bra 	$L__BB4_185;
	ld.global.u16 	%rs760, [%rd2+422];
	cvt.u32.u16 	%r1005, %rs760;
	popc.b32 	%r1006, %r1005;
	cvt.u16.u32 	%rs761, %r1006;
	setp.gt.u16 	%p376, %rs761, 1;
	mov.b32 	%r1234, 211;
	@%p376 bra 	$L__BB4_185;
	ld.global.u16 	%rs760, [%rd2+424];
	cvt.u32.u16 	%r1008, %rs760;
	popc.b32 	%r1009, %r1008;
	cvt.u16.u32 	%rs761, %r1009;
	setp.gt.u16 	%p377, %rs761, 1;
	mov.b32 	%r1234, 212;
	@%p377 bra 	$L__BB4_185;
	ld.global.u16 	%rs760, [%rd2+426];
	cvt.u32.u16 	%r1011, %rs760;
	popc.b32 	%r1012, %r1011;
	cvt.u16.u32 	%rs761, %r1012;
	setp.gt.u16 	%p378, %rs761, 1;
	mov.b32 	%r1234, 213;
	@%p378 bra 	$L__BB4_185;
	ld.global.u16 	%rs760, [%rd2+428];
	cvt.u32.u16 	%r1014, %rs760;
	popc.b32 	%r1015, %r1014;
	cvt.u16.u32 	%rs761, %r1015;
	setp.gt.u16 	%p379, %rs761, 1;
	mov.b32 	%r1234, 214;
	@%p379 bra 	$L__BB4_185;
	ld.global.u16 	%rs760, [%rd2+430];
	cvt.u32.u16 	%r1017, %rs760;
	popc.b32 	%r1018, %r1017;
	cvt.u16.u32 	%rs761, %r1018;
	setp.gt.u16 	%p380, %rs761, 1;
	mov.b32 	%r1234, 215;
	@%p380 bra 	$L__BB4_185;
	ld.global.u16 	%rs760, [%rd2+432];
	cvt.u32.u16 	%r1020, %rs760;
	popc.b32 	%r1021, %r1020;
	cvt.u16.u32 	%rs761, %r1021;
	setp.gt.u16 	%p381, %rs761, 1;
	mov.b32 	%r1234, 216;
	@%p381 bra 	$L__BB4_185;
	ld.global.u16 	%rs760, [%rd2+434];
	cvt.u32.u16 	%r1023, %rs760;
	popc.b32 	%r1024, %r1023;
	cvt.u16.u32 	%rs761, %r1024;
	setp.gt.u16 	%p382, %rs761, 1;
	mov.b32 	%r1234, 217;
	@%p382 bra 	$L__BB4_185;
	ld.global.u16 	%rs760, [%rd2+436];
	cvt.u32.u16 	%r1026, %rs760;
	popc.b32 	%r1027, %r1026;
	cvt.u16.u32 	%rs761, %r1027;
	setp.gt.u16 	%p383, %rs761, 1;
	mov.b32 	%r1234, 218;
	@%p383 bra 	$L__BB4_185;
	ld.global.u16 	%rs760, [%rd2+438];
	cvt.u32.u16 	%r1029, %rs760;
	popc.b32 	%r1030, %r1029;
	cvt.u16.u32 	%rs761, %r1030;
	setp.gt.u16 	%p384, %rs761, 1;
	mov.b32 	%r1234, 219;
	@%p384 bra 	$L__BB4_185;
	ld.global.u16 	%rs760, [%rd2+440];
	cvt.u32.u16 	%r1032, %rs760;
	popc.b32 	%r1033, %r1032;
	cvt.u16.u32 	%rs761, %r1033;
	setp.gt.u16 	%p385, %rs761, 1;
	mov.b32 	%r1234, 220;
	@%p385 bra 	$L__BB4_185;
	ld.global.u16 	%rs760, [%rd2+442];
	cvt.u32.u16 	%r1035, %rs760;
	popc.b32 	%r1036, %r1035;
	cvt.u16.u32 	%rs761, %r1036;
	setp.gt.u16 	%p386, %rs761, 1;
	mov.b32 	%r1234, 221;
	@%p386 bra 	$L__BB4_185;
	ld.global.u16 	%rs760, [%rd2+444];
	cvt.u32.u16 	%r1038, %rs760;
	popc.b32 	%r1039, %r1038;
	cvt.u16.u32 	%rs761, %r1039;
	setp.gt.u16 	%p387, %rs761, 1;
	mov.b32 	%r1234, 222;
	@%p387 bra 	$L__BB4_185;
	ld.global.u16 	%rs760, [%rd2+446];
	cvt.u32.u16 	%r1041, %rs760;
	popc.b32 	%r1042, %r1041;
	cvt.u16.u32 	%rs761, %r1042;
	setp.gt.u16 	%p388, %rs761, 1;
	mov.b32 	%r1234, 223;
	@%p388 bra 	$L__BB4_185;
	ld.global.u16 	%rs760, [%rd2+448];
	cvt.u32.u16 	%r1044, %rs760;
	popc.b32 	%r1045, %r1044;
	cvt.u16.u32 	%rs761, %r1045;
	setp.gt.u16 	%p389, %rs761, 1;
	mov.b32 	%r1234, 224;
	@%p389 bra 	$L__BB4_185;
	ld.global.u16 	%rs760, [%rd2+450];
	cvt.u32.u16 	%r1047, %rs760;
	popc.b32 	%r1048, %r1047;
	cvt.u16.u32 	%rs761, %r1048;
	setp.gt.u16 	%p390, %rs761, 1;
	mov.b32 	%r1234, 225;
	@%p390 bra 	$L__BB4_185;
	ld.global.u16 	%rs760, [%rd2+452];
	cvt.u32.u16 	%r1050, %rs760;
	popc.b32 	%r1051, %r1050;
	cvt.u16.u32 	%rs761, %r1051;
	setp.gt.u16 	%p391, %rs761, 1;
	mov.b32 	%r1234, 226;
	@%p391 bra 	$L__BB4_185;
	ld.global.u16 	%rs760, [%rd2+454];
	cvt.u32.u16 	%r1053, %rs760;
	popc.b32 	%r1054, %r1053;
	cvt.u16.u32 	%rs761, %r1054;
	setp.gt.u16 	%p392, %rs761, 1;
	mov.b32 	%r1234, 227;
	@%p392 bra 	$L__BB4_185;
	ld.global.u16 	%rs760, [%rd2+456];
	cvt.u32.u16 	%r1056, %rs760;
	popc.b32 	%r1057, %r1056;
	cvt.u16.u32 	%rs761, %r1057;
	setp.gt.u16 	%p393, %rs761, 1;
	mov.b32 	%r1234, 228;
	@%p393 bra 	$L__BB4_185;
	ld.global.u16 	%rs760, [%rd2+458];
	cvt.u32.u16 	%r1059, %rs760;
	popc.b32 	%r1060, %r1059;
	cvt.u16.u32 	%rs761, %r1060;
	setp.gt.u16 	%p394, %rs761, 1;
	mov.b32 	%r1234, 229;
	@%p394 bra 	$L__BB4_185;
	ld.global.u16 	%rs760, [%rd2+460];
	cvt.u32.u16 	%r1062, %rs760;
	popc.b32 	%r1063, %r1062;
	cvt.u16.u32 	%rs761, %r1063;
	setp.gt.u16 	%p395, %rs761, 1;
	mov.b32 	%r1234, 230;
	@%p395 bra 	$L__BB4_185;
	ld.global.u16 	%rs760, [%rd2+462];
	cvt.u32.u16 	%r1065, %rs760;
	popc.b32 	%r1066, %r1065;
	cvt.u16.u32 	%rs761, %r1066;
	setp.gt.u16 	%p396, %rs761, 1;
	mov.b32 	%r1234, 231;
	@%p396 bra 	$L__BB4_185;
	ld.global.u16 	%rs760, [%rd2+464];
	cvt.u32.u16 	%r1068, %rs760;
	popc.b32 	%r1069, %r1068;
	cvt.u16.u32 	%rs761, %r1069;
	setp.gt.u16 	%p397, %rs761, 1;
	mov.b32 	%r1234, 232;
	@%p397 bra 	$L__BB4_185;
	ld.global.u16 	%rs760, [%rd2+466];
	cvt.u32.u16 	%r1071, %rs760;
	popc.b32 	%r1072, %r1071;
	cvt.u16.u32 	%rs761, %r1072;
	setp.gt.u16 	%p398, %rs761, 1;
	mov.b32 	%r1234, 233;
	@%p398 bra 	$L__BB4_185;
	ld.global.u16 	%rs760, [%rd2+468];
	cvt.u32.u16 	%r1074, %rs760;
	popc.b32 	%r1075, %r1074;
	cvt.u16.u32 	%rs761, %r1075;
	setp.gt.u16 	%p399, %rs761, 1;
	mov.b32 	%r1234, 234;
	@%p399 bra 	$L__BB4_185;
	ld.global.u16 	%rs760, [%rd2+470];
	cvt.u32.u16 	%r1077, %rs760;
	popc.b32 	%r1078, %r1077;
	cvt.u16.u32 	%rs761, %r1078;
	setp.gt.u16 	%p400, %rs761, 1;
	mov.b32 	%r1234, 235;
	@%p400 bra 	$L__BB4_185;
	ld.global.u16 	%rs760, [%rd2+472];
	cvt.u32.u16 	%r1080, %rs760;
	popc.b32 	%r1081, %r1080;
	cvt.u16.u32 	%rs761, %r1081;
	setp.gt.u16 	%p401, %rs761, 1;
	mov.b32 	%r1234, 236;
	@%p401 bra 	$L__BB4_185;
	ld.global.u16 	%rs760, [%rd2+474];
	cvt.u32.u16 	%r1083, %rs760;
	popc.b32 	%r1084, %r1083;
	cvt.u16.u32 	%rs761, %r1084;
	setp.gt.u16 	%p402, %rs761, 1;
	mov.b32 	%r1234, 237;
	@%p402 bra 	$L__BB4_185;
	ld.global.u16 	%rs760, [%rd2+476];
	cvt.u32.u16 	%r1086, %rs760;
	popc.b32 	%r1087, %r1086;
	cvt.u16.u32 	%rs761, %r1087;
	setp.gt.u16 	%p403, %rs761, 1;
	mov.b32 	%r1234, 238;
	@%p403 bra 	$L__BB4_185;
	ld.global.u16 	%rs760, [%rd2+478];
	cvt.u32.u16 	%r1089, %rs760;
	popc.b32 	%r1090, %r1089;
	cvt.u16.u32 	%rs761, %r1090;
	setp.gt.u16 	%p404, %rs761, 1;
	mov.b32 	%r1234, 239;
	@%p404 bra 	$L__BB4_185;
	ld.global.u16 	%rs760, [%rd2+480];
	cvt.u32.u16 	%r1092, %rs760;
	popc.b32 	%r1093, %r1092;
	cvt.u16.u32 	%rs761, %r1093;
	setp.gt.u16 	%p405, %rs761, 1;
	mov.b32 	%r1234, 240;
	@%p405 bra 	$L__BB4_185;
	ld.global.u16 	%rs760, [%rd2+482];
	cvt.u32.u16 	%r1095, %rs760;
	popc.b32 	%r1096, %r1095;
	cvt.u16.u32 	%rs761, %r1096;
	setp.gt.u16 	%p406, %rs761, 1;
	mov.b32 	%r1234, 241;
	@%p406 bra 	$L__BB4_185;
	ld.global.u16 	%rs760, [%rd2+484];
	cvt.u32.u16 	%r1098, %rs760;
	popc.b32 	%r1099, %r1098;
	cvt.u16.u32 	%rs761, %r1099;
	setp.gt.u16 	%p407, %rs761, 1;
	mov.b32 	%r1234, 242;
	@%p407 bra 	$L__BB4_185;
	ld.global.u16 	%rs760, [%rd2+486];
	cvt.u32.u16 	%r1101, %rs760;
	popc.b32 	%r1102, %r1101;
	cvt.u16.u32 	%rs761, %r1102;
	setp.gt.u16 	%p408, %rs761, 1;
	mov.b32 	%r1234, 243;
	@%p408 bra 	$L__BB4_185;
	ld.global.u16 	%rs760, [%rd2+488];
	cvt.u32.u16 	%r1104, %rs760;
	popc.b32 	%r1105, %r1104;
	cvt.u16.u32 	%rs761, %r1105;
	setp.gt.u16 	%p409, %rs761, 1;
	mov.b32 	%r1234, 244;
	@%p409 bra 	$L__BB4_185;
	ld.global.u16 	%rs760, [%rd2+490];
	cvt.u32.u16 	%r1107, %rs760;
	popc.b32 	%r1108, %r1107;
	cvt.u16.u32 	%rs761, %r1108;
	setp.gt.u16 	%p410, %rs761, 1;
	mov.b32 	%r1234, 245;
	@%p410 bra 	$L__BB4_185;
	ld.global.u16 	%rs760, [%rd2+492];
	cvt.u32.u16 	%r1110, %rs760;
	popc.b32 	%r1111, %r1110;
	cvt.u16.u32 	%rs761, %r1111;
	setp.gt.u16 	%p411, %rs761, 1;
	mov.b32 	%r1234, 246;
	@%p411 bra 	$L__BB4_185;
	ld.global.u16 	%rs760, [%rd2+494];
	cvt.u32.u16 	%r1113, %rs760;
	popc.b32 	%r1114, %r1113;
	cvt.u16.u32 	%rs761, %r1114;
	setp.gt.u16 	%p412, %rs761, 1;
	mov.b32 	%r1234, 247;
	@%p412 bra 	$L__BB4_185;
	ld.global.u16 	%rs760, [%rd2+496];
	cvt.u32.u16 	%r1116, %rs760;
	popc.b32 	%r1117, %r1116;
	cvt.u16.u32 	%rs761, %r1117;
	setp.gt.u16 	%p413, %rs761, 1;
	mov.b32 	%r1234, 248;
	@%p413 bra 	$L__BB4_185;
	ld.global.u16 	%rs760, [%rd2+498];
	cvt.u32.u16 	%r1119, %rs760;
	popc.b32 	%r1120, %r1119;
	cvt.u16.u32 	%rs761, %r1120;
	setp.gt.u16 	%p414, %rs761, 1;
	mov.b32 	%r1234, 249;
	@%p414 bra 	$L__BB4_185;
	ld.global.u16 	%rs760, [%rd2+500];
	cvt.u32.u16 	%r1122, %rs760;
	popc.b32 	%r1123, %r1122;
	cvt.u16.u32 	%rs761, %r1123;
	setp.gt.u16 	%p415, %rs761, 1;
	mov.b32 	%r1234, 250;
	@%p415 bra 	$L__BB4_185;
	ld.global.u16 	%rs760, [%rd2+502];
	cvt.u32.u16 	%r1125, %rs760;
	popc.b32 	%r1126, %r1125;
	cvt.u16.u32 	%rs761, %r1126;
	setp.gt.u16 	%p416, %rs761, 1;
	mov.b32 	%r1234, 251;
	@%p416 bra 	$L__BB4_185;
	ld.global.u16 	%rs760, [%rd2+504];
	cvt.u32.u16 	%r1128, %rs760;
	popc.b32 	%r1129, %r1128;
	cvt.u16.u32 	%rs761, %r1129;
	setp.gt.u16 	%p417, %rs761, 1;
	mov.b32 	%r1234, 252;
	@%p417 bra 	$L__BB4_185;
	ld.global.u16 	%rs760, [%rd2+506];
	cvt.u32.u16 	%r1131, %rs760;
	popc.b32 	%r1132, %r1131;
	cvt.u16.u32 	%rs761, %r1132;
	setp.gt.u16 	%p418, %rs761, 1;
	mov.b32 	%r1234, 253;
	@%p418 bra 	$L__BB4_185;
	ld.global.u16 	%rs760, [%rd2+508];
	cvt.u32.u16 	%r1134, %rs760;
	popc.b32 	%r1135, %r1134;
	cvt.u16.u32 	%rs761, %r1135;
	setp.gt.u16 	%p419, %rs761, 1;
	mov.b32 	%r1234, 254;
	@%p419 bra 	$L__BB4_185;
	ld.global.u16 	%rs553, [%rd2+510];
	cvt.u32.u16 	%r1138, %rs553;
	popc.b32 	%r1139, %r1138;
	cvt.u16.u32 	%rs554, %r1139;
	setp.lt.u16 	%p420, %rs554, 2;
	mov.b32 	%r1137, 255;
	mov.b32 	%r1238, 0;
	mov.u32 	%r1234, %r1137;
	mov.u16 	%rs760, %rs553;
	mov.u16 	%rs761, %rs554;
	@%p420 bra 	$L__BB4_469;
	bra.uni 	$L__BB4_185;
$L__BB4_445:
	ld.global.u16 	%rs720, [%rd272+-8];
	st.global.u16 	[%rd271+-8], %rs720;
$L__BB4_446:
	add.s32 	%r1148, %r1237, 1;
	setp.eq.s32 	%p423, %r1148, %r1234;
	@%p423 bra 	$L__BB4_448;
	ld.global.u16 	%rs725, [%rd272+-6];
	st.global.u16 	[%rd271+-6], %rs725;
	bra.uni 	$L__BB4_449;
$L__BB4_448:
	ld.global.u16 	%rd249, [%rd14];
	neg.s64 	%rd250, %rd249;
	and.b64  	%rd251, %rd249, %rd250;
	clz.b64 	%r1149, %rd251;
	sub.s32 	%r1150, 63, %r1149;
	mov.b32 	%r1151, 1;
	shl.b32 	%r1152, %r1151, %r1150;
	cvt.u16.u32 	%rs726, %r1152;
	st.global.u16 	[%rd19], %rs726;
	ld.global.u16 	%rs727, [%rd14];
	not.b16 	%rs728, %rs726;
	and.b16  	%rs729, %rs727, %rs728;
	st.global.u16 	[%rd14], %rs729;
$L__BB4_449:
	add.s32 	%r1153, %r1237, 2;
	setp.eq.s32 	%p424, %r1153, %r1234;
	@%p424 bra 	$L__BB4_451;
	ld.global.u16 	%rs730, [%rd272+-4];
	st.global.u16 	[%rd271+-4], %rs730;
	bra.uni 	$L__BB4_452;
$L__BB4_451:
	ld.global.u16 	%rd252, [%rd14];
	neg.s64 	%rd253, %rd252;
	and.b64  	%rd254, %rd252, %rd253;
	clz.b64 	%r1154, %rd254;
	sub.s32 	%r1155, 63, %r1154;
	mov.b32 	%r1156, 1;
	shl.b32 	%r1157, %r1156, %r1155;
	cvt.u16.u32 	%rs731, %r1157;
	st.global.u16 	[%rd19], %rs731;
	ld.global.u16 	%rs732, [%rd14];
	not.b16 	%rs733, %rs731;
	and.b16  	%rs734, %rs732, %rs733;
	st.global.u16 	[%rd14], %rs734;
$L__BB4_452:
	add.s32 	%r1158, %r1237, 3;
	setp.eq.s32 	%p425, %r1158, %r1234;
	@%p425 bra 	$L__BB4_454;
	ld.global.u16 	%rs735, [%rd272+-2];
	st.global.u16 	[%rd271+-2], %rs735;
	bra.uni 	$L__BB4_455;
$L__BB4_454:
	ld.global.u16 	%rd255, [%rd14];
	neg.s64 	%rd256, %rd255;
	and.b64  	%rd257, %rd255, %rd256;
	clz.b64 	%r1159, %rd257;
	sub.s32 	%r1160, 63, %r1159;
	mov.b32 	%r1161, 1;
	shl.b32 	%r1162, %r1161, %r1160;
	cvt.u16.u32 	%rs736, %r1162;
	st.global.u16 	[%rd19], %rs736;
	ld.global.u16 	%rs737, [%rd14];
	not.b16 	%rs738, %rs736;
	and.b16  	%rs739, %rs737, %rs738;
	st.global.u16 	[%rd14], %rs739;
$L__BB4_455:
	add.s32 	%r1163, %r1237, 4;
	setp.eq.s32 	%p426, %r1163, %r1234;
	@%p426 bra 	$L__BB4_457;
	ld.global.u16 	%rs740, [%rd272];
	st.global.u16 	[%rd271], %rs740;
	bra.uni 	$L__BB4_458;
$L__BB4_457:
	ld.global.u16 	%rd258, [%rd14];
	neg.s64 	%rd259, %rd258;
	and.b64  	%rd260, %rd258, %rd259;
	clz.b64 	%r1164, %rd260;
	sub.s32 	%r1165, 63, %r1164;
	mov.b32 	%r1166, 1;
	shl.b32 	%r1167, %r1166, %r1165;
	cvt.u16.u32 	%rs741, %r1167;
	st.global.u16 	[%rd19], %rs741;
	ld.global.u16 	%rs742, [%rd14];
	not.b16 	%rs743, %rs741;
	and.b16  	%rs744, %rs742, %rs743;
	st.global.u16 	[%rd14], %rs744;
$L__BB4_458:
	add.s32 	%r1168, %r1237, 5;
	setp.eq.s32 	%p427, %r1168, %r1234;
	@%p427 bra 	$L__BB4_460;
	ld.global.u16 	%rs745, [%rd272+2];
	st.global.u16 	[%rd271+2], %rs745;
	bra.uni 	$L__BB4_461;
$L__BB4_460:
	ld.global.u16 	%rd261, [%rd14];
	neg.s64 	%rd262, %rd261;
	and.b64  	%rd263, %rd261, %rd262;
	clz.b64 	%r1169, %rd263;
	sub.s32 	%r1170, 63, %r1169;
	mov.b32 	%r1171, 1;
	shl.b32 	%r1172, %r1171, %r1170;
	cvt.u16.u32 	%rs746, %r1172;
	st.global.u16 	[%rd19], %rs746;
	ld.global.u16 	%rs747, [%rd14];
	not.b16 	%rs748, %rs746;
	and.b16  	%rs749, %rs747, %rs748;
	st.global.u16 	[%rd14], %rs749;
$L__BB4_461:
	add.s32 	%r1173, %r1237, 6;
	setp.eq.s32 	%p428, %r1173, %r1234;
	@%p428 bra 	$L__BB4_463;
	ld.global.u16 	%rs750, [%rd272+4];
	st.global.u16 	[%rd271+4], %rs750;
	bra.uni 	$L__BB4_464;
$L__BB4_463:
	ld.global.u16 	%rd264, [%rd14];
	neg.s64 	%rd265, %rd264;
	and.b64  	%rd266, %rd264, %rd265;
	clz.b64 	%r1174, %rd266;
	sub.s32 	%r1175, 63, %r1174;
	mov.b32 	%r1176, 1;
	shl.b32 	%r1177, %r1176, %r1175;
	cvt.u16.u32 	%rs751, %r1177;
	st.global.u16 	[%rd19], %rs751;
	ld.global.u16 	%rs752, [%rd14];
	not.b16 	%rs753, %rs751;
	and.b16  	%rs754, %rs752, %rs753;
	st.global.u16 	[%rd14], %rs754;
$L__BB4_464:
	add.s32 	%r1178, %r1237, 7;
	setp.eq.s32 	%p429, %r1178, %r1234;
	@%p429 bra 	$L__BB4_466;
	ld.global.u16 	%rs755, [%rd272+6];
	st.global.u16 	[%rd271+6], %rs755;
	bra.uni 	$L__BB4_467;
$L__BB4_466:
	ld.global.u16 	%rd267, [%rd14];
	neg.s64 	%rd268, %rd267;
	and.b64  	%rd269, %rd267, %rd268;
	clz.b64 	%r1179, %rd269;
	sub.s32 	%r1180, 63, %r1179;
	mov.b32 	%r1181, 1;
	shl.b32 	%r1182, %r1181, %r1180;
	cvt.u16.u32 	%rs756, %r1182;
	st.global.u16 	[%rd19], %rs756;
	ld.global.u16 	%rs757, [%rd14];
	not.b16 	%rs758, %rs756;
	and.b16  	%rs759, %rs757, %rs758;
	st.global.u16 	[%rd14], %rs759;
$L__BB4_467:
	add.s32 	%r1237, %r1237, 8;
	add.s32 	%r1236, %r1236, 8;
	add.s64 	%rd272, %rd272, 16;
	add.s64 	%rd271, %rd271, 16;
	setp.ne.s32 	%p430, %r1237, 256;
	@%p430 bra 	$L__BB4_188;
	add.s32 	%r1235, %r1235, 1;
	setp.ne.s32 	%p431, %r1235, %r156;
	@%p431 bra 	$L__BB4_187;
$L__BB4_469:
	cvta.to.global.u64 	%rd270, %rd27;
	st.global.u32 	[%rd270], %r1238;
	ret;

}
	// .globl	_Z6SearchItLj4EEvjPAmlmlmlT0_T0_T0_T0__T_PjS3_S2_S3_S3_
.visible .entry _Z6SearchItLj4EEvjPAmlmlmlT0_T0_T0_T0__T_PjS3_S2_S3_S3_(
	.param .u32 _Z6SearchItLj4EEvjPAmlmlmlT0_T0_T0_T0__T_PjS3_S2_S3_S3__param_0,
	.param .u64 .ptr .align 1 _Z6SearchItLj4EEvjPAmlmlmlT0_T0_T0_T0__T_PjS3_S2_S3_S3__param_1,
	.param .u64 .ptr .align 1 _Z6SearchItLj4EEvjPAmlmlmlT0_T0_T0_T0__T_PjS3_S2_S3_S3__param_2,
	.param .u64 .ptr .align 1 _Z6SearchItLj4EEvjPAmlmlmlT0_T0_T0_T0__T_PjS3_S2_S3_S3__param_3,
	.param .u64 .ptr .align 1 _Z6SearchItLj4EEvjPAmlmlmlT0_T0_T0_T0__T_PjS3_S2_S3_S3__param_4,
	.param .u64 .ptr .align 1 _Z6SearchItLj4EEvjPAmlmlmlT0_T0_T0_T0__T_PjS3_S2_S3_S3__param_5,
	.param .u64 .ptr .align 1 _Z6SearchItLj4EEvjPAmlmlmlT0_T0_T0_T0__T_PjS3_S2_S3_S3__param_6
)
{
	.local .align 16 .b8 	__local_depot5[400];
	.reg .b64 	%SP;
	.reg .b64 	%SPL;
	.reg .pred 	%p<423>;
	.reg .b16 	%rs<754>;
	.reg .b32 	%r<1134>;
	.reg .b64 	%rd<260>;

	mov.u64 	%SPL, __local_depot5;
	ld.param.u32 	%r138, [_Z6SearchItLj4EEvjPAmlmlmlT0_T0_T0_T0__T_PjS3_S2_S3_S3__param_0];
	ld.param.u64 	%rd24, [_Z6SearchItLj4EEvjPAmlmlmlT0_T0_T0_T0__T_PjS3_S2_S3_S3__param_2];
	ld.param.u64 	%rd25, [_Z6SearchItLj4EEvjPAmlmlmlT0_T0_T0_T0__T_PjS3_S2_S3_S3__param_3];
	ld.param.u64 	%rd26, [_Z6SearchItLj4EEvjPAmlmlmlT0_T0_T0_T0__T_PjS3_S2_S3_S3__param_4];
	ld.param.u64 	%rd27, [_Z6SearchItLj4EEvjPAmlmlmlT0_T0_T0_T0__T_PjS3_S2_S3_S3__param_5];
	ld.param.u64 	%rd28, [_Z6SearchItLj4EEvjPAmlmlmlT0_T0_T0_T0__T_PjS3_S2_S3_S3__param_6];
	add.u64 	%rd1, %SPL, 0;
	mov.b32 	%r139, 0;
	st.local.v4.u32 	[%rd1], {%r139, %r139, %r139, %r139};
	st.local.v4.u32 	[%rd1+16], {%r139, %r139, %r139, %r139};
	st.local.v4.u32 	[%rd1+32], {%r139, %r139, %r139, %r139};
	st.local.v4.u32 	[%rd1+48], {%r139, %r139, %r139, %r139};
	st.local.v4.u32 	[%rd1+64], {%r139, %r139, %r139, %r139};
	st.local.v4.u32 	[%rd1+80], {%r139, %r139, %r139, %r139};
	st.local.v4.u32 	[%rd1+96], {%r139, %r139, %r139, %r139};
	st.local.v4.u32 	[%rd1+112], {%r139, %r139, %r139, %r139};
	st.local.v4.u32 	[%rd1+128], {%r139, %r139, %r139, %r139};
	st.local.v4.u32 	[%rd1+144], {%r139, %r139, %r139, %r139};
	st.local.v4.u32 	[%rd1+160], {%r139, %r139, %r139, %r139};
	st.local.v4.u32 	[%rd1+176], {%r139, %r139, %r139, %r139};
	st.local.v4.u32 	[%rd1+192], {%r139, %r139, %r139, %r139};
	st.local.v4.u32 	[%rd1+208], {%r139, %r139, %r139, %r139};
	st.local.v4.u32 	[%rd1+224], {%r139, %r139, %r139, %r139};
	st.local.v4.u32 	[%rd1+240], {%r139, %r139, %r139, %r139};
	st.local.v4.u32 	[%rd1+256], {%r139, %r139, %r139, %r139};
	st.local.v4.u32 	[%rd1+272], {%r139, %r139, %r139, %r139};
	st.local.v4.u32 	[%rd1+288], {%r139, %r139, %r139, %r139};
	st.local.v4.u32 	[%rd1+304], {%r139, %r139, %r139, %r139};
	st.local.v4.u32 	[%rd1+320], {%r139, %r139, %r139, %r139};
	st.local.v4.u32 	[%rd1+336], {%r139, %r139, %r139, %r139};
	st.local.v4.u32 	[%rd1+352], {%r139, %r139, %r139, %r139};
	st.local.v4.u32 	[%rd1+368], {%r139, %r139, %r139, %r139};
	st.local.v4.u32 	[%rd1+384], {%r139, %r139, %r139, %r139};
	mov.u32 	%r140, %ctaid.x;
	mov.u32 	%r141, %nctaid.x;
	mov.u32 	%r142, %tid.x;
	mad.lo.s32 	%r1, %r140, %r141, %r142;
	setp.ge.u32 	%p1, %r1, %r138;
	@%p1 bra 	$L__BB5_445;
	cvta.to.global.u64 	%rd30, %rd27;
	cvta.to.global.u64 	%rd2, %rd26;
	mul.wide.u32 	%rd31, %r1, 4;
	add.s64 	%rd32, %rd30, %rd31;
	ld.global.u32 	%r144, [%rd32];
	st.local.u32 	[%rd1], %r144;
	mul.wide.u32 	%rd33, %r1, 512;
	add.s64 	%rd3, %rd2, %rd33;
	mov.b32 	%r1129, 1;
$L__BB5_2:
	add.s32 	%r1092, %r1129, -1;
	mul.wide.u32 	%rd34, %r1092, 4;
	add.s64 	%rd4, %rd1, %rd34;
	ld.local.u32 	%r4, [%rd4];
	shr.u32 	%r145, %r4, 4;
	and.b32  	%r5, %r4, 15;
	and.b32  	%r6, %r145, 3;
	and.b32  	%r7, %r4, 3;
	mul.wide.u32 	%rd35, %r4, 2;
	add.s64 	%rd36, %rd3, %rd35;
	ld.global.u16 	%rs556, [%rd36];
	not.b16 	%rs1, %rs556;
	and.b32  	%r8, %r4, -16;
	setp.lt.u32 	%p2, %r4, 16;
	selp.b32 	%r146, 16, 0, %p2;
	or.b32  	%r9, %r146, %r5;
	mul.wide.u32 	%rd37, %r9, 2;
	add.s64 	%rd38, %rd3, %rd37;
	ld.global.u16 	%rs2, [%rd38];
	and.b16  	%rs557, %rs2, %rs1;
	st.global.u16 	[%rd38], %rs557;
	cvt.u32.u16 	%r147, %rs557;
	popc.b32 	%r148, %r147;
	cvt.u16.u32 	%rs555, %r148;
	setp.eq.s16 	%p3, %rs555, 1;
	@%p3 bra 	$L__BB5_4;
	setp.eq.s16 	%p4, %rs555, 0;
	@%p4 bra 	$L__BB5_445;
	bra.uni 	$L__BB5_6;
$L__BB5_4:
	add.s16 	%rs558, %rs2, -1;
	and.b16  	%rs559, %rs2, %rs558;
	setp.eq.s16 	%p5, %rs559, 0;
	@%p5 bra 	$L__BB5_6;
	st.local.u32 	[%rd4], %r9;
	mov.u32 	%r1092, %r1129;
$L__BB5_6:
	setp.eq.s32 	%p6, %r5, 0;
	selp.u32 	%r149, 1, 0, %p6;
	add.s32 	%r11, %r8, %r149;
	mul.wide.u32 	%rd39, %r11, 2;
	add.s64 	%rd40, %rd3, %rd39;
	ld.global.u16 	%rs3, [%rd40];
	and.b16  	%rs561, %rs3, %rs1;
	st.global.u16 	[%rd40], %rs561;
	cvt.u32.u16 	%r150, %rs561;
	popc.b32 	%r151, %r150;
	cvt.u16.u32 	%rs560, %r151;
	setp.eq.s16 	%p7, %rs560, 1;
	@%p7 bra 	$L__BB5_8;
	setp.eq.s16 	%p8, %rs560, 0;
	@%p8 bra 	$L__BB5_445;
	bra.uni 	$L__BB5_10;
$L__BB5_8:
	add.s16 	%rs562, %rs3, -1;
	and.b16  	%rs563, %rs3, %rs562;
	setp.eq.s16 	%p9, %rs563, 0;
	@%p9 bra 	$L__BB5_10;
	add.s32 	%r12, %r1092, 1;
	mul.wide.u32 	%rd41, %r1092, 4;
	add.s64 	%rd42, %rd1, %rd41;
	st.local.u32 	[%rd42], %r11;
	mov.u32 	%r1092, %r12;
$L__BB5_10:
	setp.lt.u32 	%p10, %r4, 32;
	selp.b32 	%r152, 32, 16, %p10;
	or.b32  	%r14, %r152, %r5;
	mul.wide.u32 	%rd43, %r14, 2;
	add.s64 	%rd44, %rd3, %rd43;
	ld.global.u16 	%rs4, [%rd44];
	and.b16  	%rs565, %rs4, %rs1;
	st.global.u16 	[%rd44], %rs565;
	cvt.u32.u16 	%r153, %rs565;
	popc.b32 	%r154, %r153;
	cvt.u16.u32 	%rs564, %r154;
	setp.eq.s16 	%p11, %rs564, 1;
	@%p11 bra 	$L__BB5_12;
	setp.eq.s16 	%p12, %rs564, 0;
	@%p12 bra 	$L__BB5_445;
	bra.uni 	$L__BB5_14;
$L__BB5_12:
	add.s16 	%rs566, %rs4, -1;
	and.b16  	%rs567, %rs4, %rs566;
	setp.eq.s16 	%p13, %rs567, 0;
	@%p13 bra 	$L__BB5_14;
	add.s32 	%r15, %r1092, 1;
	mul.wide.u32 	%rd45, %r1092, 4;
	add.s64 	%rd46, %rd1, %rd45;
	st.local.u32 	[%rd46], %r14;
	mov.u32 	%r1092, %r15;
$L__BB5_14:
	setp.lt.u32 	%p14, %r5, 2;
	selp.u32 	%r17, 1, 0, %p14;
	selp.u64 	%rd47, 1, 0, %p14;
	cvt.u64.u32 	%rd5, %r8;
	add.s64 	%rd48, %rd5, %rd47;
	shl.b64 	%rd49, %rd48, 1;
	add.s64 	%rd50, %rd3, %rd49;
	ld.global.u16 	%rs5, [%rd50+2];
	and.b16  	%rs569, %rs5, %rs1;
	st.global.u16 	[%rd50+2], %rs569;
	cvt.u32.u16 	%r155, %rs569;
	popc.b32 	%r156, %r155;
	cvt.u16.u32 	%rs568, %r156;
	setp.eq.s16 	%p15, %rs568, 1;
	@%p15 bra 	$L__BB5_16;
	setp.eq.s16 	%p16, %rs568, 0;
	@%p16 bra 	$L__BB5_445;
	bra.uni 	$L__BB5_18;
$L__BB5_16:
	add.s16 	%rs570, %rs5, -1;
	and.b16  	%rs571, %rs5, %rs570;
	setp.eq.s16 	%p17, %rs571, 0;
	@%p17 bra 	$L__BB5_18;
	add.s32 	%r18, %r1092, 1;
	mul.wide.u32 	%rd51, %r1092, 4;
	add.s64 	%rd52, %rd1, %rd51;
	add.s32 	%r157, %r8, %r17;
	add.s32 	%r158, %r157, 1;
	st.local.u32 	[%rd52], %r158;
	mov.u32 	%r1092, %r18;
$L__BB5_18:
	setp.lt.u32 	%p18, %r4, 48;
	selp.b32 	%r159, 48, 32, %p18;
	or.b32  	%r20, %r159, %r5;
	mul.wide.u32 	%rd53, %r20, 2;
	add.s64 	%rd54, %rd3, %rd53;
	ld.global.u16 	%rs6, [%rd54];
	and.b16  	%rs573, %rs6, %rs1;
	st.global.u16 	[%rd54], %rs573;
	cvt.u32.u16 	%r160, %rs573;
	popc.b32 	%r161, %r160;
	cvt.u16.u32 	%rs572, %r161;
	setp.eq.s16 	%p19, %rs572, 1;
	@%p19 bra 	$L__BB5_20;
	setp.eq.s16 	%p20, %rs572, 0;
	@%p20 bra 	$L__BB5_445;
	bra.uni 	$L__BB5_22;
$L__BB5_20:
	add.s16 	%rs574, %rs6, -1;
	and.b16  	%rs575, %rs6, %rs574;
	setp.eq.s16 	%p21, %rs575, 0;
	@%p21 bra 	$L__BB5_22;
	add.s32 	%r21, %r1092, 1;
	mul.wide.u32 	%rd55, %r1092, 4;
	add.s64 	%rd56, %rd1, %rd55;
	st.local.u32 	[%rd56], %r20;
	mov.u32 	%r1092, %r21;
$L__BB5_22:
	setp.lt.u32 	%p22, %r5, 3;
	selp.u32 	%r23, 1, 0, %p22;
	selp.u64 	%rd57, 1, 0, %p22;
	add.s64 	%rd58, %rd5, %rd57;
	shl.b64 	%rd59, %rd58, 1;
	add.s64 	%rd60, %rd3, %rd59;
	ld.global.u16 	%rs7, [%rd60+4];
	and.b16  	%rs577, %rs7, %rs1;
	st.global.u16 	[%rd60+4], %rs577;
	cvt.u32.u16 	%r162, %rs577;
	popc.b32 	%r163, %r162;
	cvt.u16.u32 	%rs576, %r163;
	setp.eq.s16 	%p23, %rs576, 1;
	@%p23 bra 	$L__BB5_24;
	setp.eq.s16 	%p24, %rs576, 0;
	@%p24 bra 	$L__BB5_445;
	bra.uni 	$L__BB5_26;
$L__BB5_24:
	add.s16 	%rs578, %rs7, -1;
	and.b16  	%rs579, %rs7, %rs578;
	setp.eq.s16 	%p25, %rs579, 0;
	@%p25 bra 	$L__BB5_26;
	add.s32 	%r24, %r1092, 1;
	mul.wide.u32 	%rd61, %r1092, 4;
	add.s64 	%rd62, %rd1, %rd61;
	add.s32 	%r164, %r8, %r23;
	add.s32 	%r165, %r164, 2;
	st.local.u32 	[%rd62], %r165;
	mov.u32 	%r1092, %r24;
$L__BB5_26:
	setp.lt.u32 	%p26, %r4, 64;
	selp.b32 	%r166, 64, 48, %p26;
	or.b32  	%r26, %r166, %r5;
	mul.wide.u32 	%rd63, %r26, 2;
	add.s64 	%rd64, %rd3, %rd63;
	ld.global.u16 	%rs8, [%rd64];
	and.b16  	%rs581, %rs8, %rs1;
	st.global.u16 	[%rd64], %rs581;
	cvt.u32.u16 	%r167, %rs581;
	popc.b32 	%r168, %r167;
	cvt.u16.u32 	%rs580, %r168;
	setp.eq.s16 	%p27, %rs580, 1;
	@%p27 bra 	$L__BB5_28;
	setp.eq.s16 	%p28, %rs580, 0;
	@%p28 bra 	$L__BB5_445;
	bra.uni 	$L__BB5_30;
$L__BB5_28:
	add.s16 	%rs582, %rs8, -1;
	and.b16  	%rs583, %rs8, %rs582;
	setp.eq.s16 	%p29, %rs583, 0;
	@%p29 bra 	$L__BB5_30;
	add.s32 	%r27, %r1092, 1;
	mul.wide.u32 	%rd65, %r1092, 4;
	add.s64 	%rd66, %rd1, %rd65;
	st.local.u32 	[%rd66], %r26;
	mov.u32 	%r1092, %r27;
$L__BB5_30:
	setp.lt.u32 	%p30, %r5, 4;
	selp.u32 	%r29, 1, 0, %p30;
	selp.u64 	%rd67, 1, 0, %p30;
	add.s64 	%rd68, %rd5, %rd67;
	shl.b64 	%rd69, %rd68, 1;
	add.s64 	%rd70, %rd3, %rd69;
	ld.global.u16 	%rs9, [%rd70+6];
	and.b16  	%rs585, %rs9, %rs1;
	st.global.u16 	[%rd70+6], %rs585;
	cvt.u32.u16 	%r169, %rs585;
	popc.b32 	%r170, %r169;
	cvt.u16.u32 	%rs584, %r170;
	setp.eq.s16 	%p31, %rs584, 1;
	@%p31 bra 	$L__BB5_32;
	setp.eq.s16 	%p32, %rs584, 0;
	@%p32 bra 	$L__BB5_445;
	bra.uni 	$L__BB5_34;
$L__BB5_32:
	add.s16 	%rs586, %rs9, -1;
	and.b16  	%rs587, %rs9, %rs586;
	setp.eq.s16 	%p33, %rs587, 0;
	@%p33 bra 	$L__BB5_34;
	add.s32 	%r30, %r1092, 1;
	mul.wide.u32 	%rd71, %r1092, 4;
	add.s64 	%rd72, %rd1, %rd71;
	add.s32 	%r171, %r8, %r29;
	add.s32 	%r172, %r171, 3;
	st.local.u32 	[%rd72], %r172;
	mov.u32 	%r1092, %r30;
$L__BB5_34:
	setp.lt.u32 	%p34, %r4, 80;
	selp.b32 	%r173, 80, 64, %p34;
	or.b32  	%r32, %r173, %r5;
	mul.wide.u32 	%rd73, %r32, 2;
	add.s64 	%rd74, %rd3, %rd73;
	ld.global.u16 	%rs10, [%rd74];
	and.b16  	%rs589, %rs10, %rs1;
	st.global.u16 	[%rd74], %rs589;
	cvt.u32.u16 	%r174, %rs589;
	popc.b32 	%r175, %r174;
	cvt.u16.u32 	%rs588, %r175;
	setp.eq.s16 	%p35, %rs588, 1;
	@%p35 bra 	$L__BB5_36;
	setp.eq.s16 	%p36, %rs588, 0;
	@%p36 bra 	$L__BB5_445;
	bra.uni 	$L__BB5_38;
$L__BB5_36:
	add.s16 	%rs590, %rs10, -1;
	and.b16  	%rs591, %rs10, %rs590;
	setp.eq.s16 	%p37, %rs591, 0;
	@%p37 bra 	$L__BB5_38;
	add.s32 	%r33, %r1092, 1;
	mul.wide.u32 	%rd75, %r1092, 4;
	add.s64 	%rd76, %rd1, %rd75;
	st.local.u32 	[%rd76], %r32;
	mov.u32 	%r1092, %r33;
$L__BB5_38:
	setp.lt.u32 	%p38, %r5, 5;
	selp.u32 	%r35, 1, 0, %p38;
	selp.u64 	%rd77, 1, 0, %p38;
	add.s64 	%rd78, %rd5, %rd77;
	shl.b64 	%rd79, %rd78, 1;
	add.s64 	%rd80, %rd3, %rd79;
	ld.global.u16 	%rs11, [%rd80+8];
	and.b16  	%rs593, %rs11, %rs1;
	st.global.u16 	[%rd80+8], %rs593;
	cvt.u32.u16 	%r176, %rs593;
	popc.b32 	%r177, %r176;
	cvt.u16.u32 	%rs592, %r177;
	setp.eq.s16 	%p39, %rs592, 1;
	@%p39 bra 	$L__BB5_40;
	setp.eq.s16 	%p40, %rs592, 0;
	@%p40 bra 	$L__BB5_445;
	bra.uni 	$L__BB5_42;
$L__BB5_40:
	add.s16 	%rs594, %rs11, -1;
	and.b16  	%rs595, %rs11, %rs594;
	setp.eq.s16 	%p41, %rs595, 0;
	@%p41 bra 	$L__BB5_42;
	add.s32 	%r36, %r1092, 1;
	mul.wide.u32 	%rd81, %r1092, 4;
	add.s64 	%rd82, %rd1, %rd81;
	add.s32 	%r178, %r8, %r35;
	add.s32 	%r179, %r178, 4;
	st.local.u32 	[%rd82], %r179;
	mov.u32 	%r1092, %r36;
$L__BB5_42:
	setp.lt.u32 	%p42, %r4, 96;
	selp.b32 	%r180, 96, 80, %p42;
	or.b32  	%r38, %r180, %r5;
	mul.wide.u32 	%rd83, %r38, 2;
	add.s64 	%rd84, %rd3, %rd83;
	ld.global.u16 	%rs12, [%rd84];
	and.b16  	%rs597, %rs12, %rs1;
	st.global.u16 	[%rd84], %rs597;
	cvt.u32.u16 	%r181, %rs597;
	popc.b32 	%r182, %r181;
	cvt.u16.u32 	%rs596, %r182;
	setp.eq.s16 	%p43, %rs596, 1;
	@%p43 bra 	$L__BB5_44;
	setp.eq.s16 	%p44, %rs596, 0;
	@%p44 bra 	$L__BB5_445;
	bra.uni 	$L__BB5_46;
$L__BB5_44:
	add.s16 	%rs598, %rs12, -1;
	and.b16  	%rs599, %rs12, %rs598;
	setp.eq.s16 	%p45, %rs599, 0;
	@%p45 bra 	$L__BB5_46;
	add.s32 	%r39, %r1092, 1;
	mul.wide.u32 	%rd85, %r1092, 4;
	add.s64 	%rd86, %rd1, %rd85;
	st.local.u32 	[%rd86], %r38;
	mov.u32 	%r1092, %r39;
$L__BB5_46:
	setp.lt.u32 	%p46, %r5, 6;
	selp.u32 	%r41, 1, 0, %p46;
	selp.u64 	%rd87, 1, 0, %p46;
	add.s64 	%rd88, %rd5, %rd87;
	shl.b64 	%rd89, %rd88, 1;
	add.s64 	%rd90, %rd3, %rd89;
	ld.global.u16 	%rs13, [%rd90+10];
	and.b16  	%rs601, %rs13, %rs1;
	st.global.u16 	[%rd90+10], %rs601;
	cvt.u32.u16 	%r183, %rs601;
	popc.b32 	%r184, %r183;
	cvt.u16.u32 	%rs600, %r184;
	setp.eq.s16 	%p47, %rs600, 1;
	@%p47 bra 	$L__BB5_48;
	setp.eq.s16 	%p48, %rs600, 0;
	@%p48 bra 	$L__BB5_445;
	bra.uni 	$L__BB5_50;
$L__BB5_48:
	add.s16 	%rs602, %rs13, -1;
	and.b16  	%rs603, %rs13, %rs602;
	setp.eq.s16 	%p49, %rs603, 0;
	@%p49 bra 	$L__BB5_50;
	add.s32 	%r42, %r1092, 1;
	mul.wide.u32 	%rd91, %r1092, 4;
	add.s64 	%rd92, %rd1, %rd91;
	add.s32 	%r185, %r8, %r41;
	add.s32 	%r186, %r185, 5;
	st.local.u32 	[%rd92], %r186;
	mov.u32 	%r1092, %r42;
$L__BB5_50:
	setp.lt.u32 	%p50, %r4, 112;
	selp.b32 	%r187, 112, 96, %p50;
	or.b32  	%r44, %r187, %r5;
	mul.wide.u32 	%rd93, %r44, 2;
	add.s64 	%rd94, %rd3, %rd93;
	ld.global.u16 	%rs14, [%rd94];
	and.b16  	%rs605, %rs14, %rs1;
	st.global.u16 	[%rd94], %rs605;
	cvt.u32.u16 	%r188, %rs605;
	popc.b32 	%r189, %r188;
	cvt.u16.u32 	%rs604, %r189;
	setp.eq.s16 	%p51, %rs604, 1;
	@%p51 bra 	$L__BB5_52;
	setp.eq.s16 	%p52, %rs604, 0;
	@%p52 bra 	$L__BB5_445;
	bra.uni 	$L__BB5_54;
$L__BB5_52:
	add.s16 	%rs606, %rs14, -1;
	and.b16  	%rs607, %rs14, %rs606;
	setp.eq.s16 	%p53, %rs607, 0;
	@%p53 bra 	$L__BB5_54;
	add.s32 	%r45, %r1092, 1;
	mul.wide.u32 	%rd95, %r1092, 4;
	add.s64 	%rd96, %rd1, %rd95;
	st.local.u32 	[%rd96], %r44;
	mov.u32 	%r1092, %r45;
$L__BB5_54:
	setp.lt.u32 	%p54, %r5, 7;
	selp.u32 	%r47, 1, 0, %p54;
	selp.u64 	%rd97, 1, 0, %p54;
	add.s64 	%rd98, %rd5, %rd97;
	shl.b64 	%rd99, %rd98, 1;
	add.s64 	%rd100, %rd3, %rd99;
	ld.global.u16 	%rs15, [%rd100+12];
	and.b16  	%rs609, %rs15, %rs1;
	st.global.u16 	[%rd100+12], %rs609;
	cvt.u32.u16 	%r190, %rs609;
	popc.b32 	%r191, %r190;
	cvt.u16.u32 	%rs608, %r191;
	setp.eq.s16 	%p55, %rs608, 1;
	@%p55 bra 	$L__BB5_56;
	setp.eq.s16 	%p56, %rs608, 0;
	@%p56 bra 	$L__BB5_445;
	bra.uni 	$L__BB5_58;
$L__BB5_56:
	add.s16 	%rs610, %rs15, -1;
	and.b16  	%rs611, %rs15, %rs610;
	setp.eq.s16 	%p57, %rs611, 0;
	@%p57 bra 	$L__BB5_58;
	add.s32 	%r48, %r1092, 1;
	mul.wide.u32 	%rd101, %r1092, 4;
	add.s64 	%rd102, %rd1, %rd101;
	add.s32 	%r192, %r8, %r47;
	add.s32 	%r193, %r192, 6;
	st.local.u32 	[%rd102], %r193;
	mov.u32 	%r1092, %r48;
$L__BB5_58:
	setp.lt.u32 	%p58, %r4, 128;
	selp.b32 	%r194, 128, 112, %p58;
	or.b32  	%r50, %r194, %r5;
	mul.wide.u32 	%rd103, %r50, 2;
	add.s64 	%rd104, %rd3, %rd103;
	ld.global.u16 	%rs16, [%rd104];
	and.b16  	%rs613, %rs16, %rs1;
	st.global.u16 	[%rd104], %rs613;
	cvt.u32.u16 	%r195, %rs613;
	popc.b32 	%r196, %r195;
	cvt.u16.u32 	%rs612, %r196;
	setp.eq.s16 	%p59, %rs612, 1;
	@%p59 bra 	$L__BB5_60;
	setp.eq.s16 	%p60, %rs612, 0;
	@%p60 bra 	$L__BB5_445;
	bra.uni 	$L__BB5_62;
$L__BB5_60:
	add.s16 	%rs614, %rs16, -1;
	and.b16  	%rs615, %rs16, %rs614;
	setp.eq.s16 	%p61, %rs615, 0;
	@%p61 bra 	$L__BB5_62;
	add.s32 	%r51, %r1092, 1;
	mul.wide.u32 	%rd105, %r1092, 4;
	add.s64 	%rd106, %rd1, %rd105;
	st.local.u32 	[%rd106], %r50;
	mov.u32 	%r1092, %r51;
$L__BB5_62:
	setp.lt.u32 	%p62, %r5, 8;
	selp.u32 	%r53, 1, 0, %p62;
	selp.u64 	%rd107, 1, 0, %p62;
	add.s64 	%rd108, %rd5, %rd107;
	shl.b64 	%rd109, %rd108, 1;
	add.s64 	%rd110, %rd3, %rd109;
	ld.global.u16 	%rs17, [%rd110+14];
	and.b16  	%rs617, %rs17, %rs1;
	st.global.u16 	[%rd110+14], %rs617;
	cvt.u32.u16 	%r197, %rs617;
	popc.b32 	%r198, %r197;
	cvt.u16.u32 	%rs616, %r198;
	setp.eq.s16 	%p63, %rs616, 1;
	@%p63 bra 	$L__BB5_64;
	setp.eq.s16 	%p64, %rs616, 0;
	@%p64 bra 	$L__BB5_445;
	bra.uni 	$L__BB5_66;
$L__BB5_64:
	add.s16 	%rs618, %rs17, -1;
	and.b16  	%rs619, %rs17, %rs618;
	setp.eq.s16 	%p65, %rs619, 0;
	@%p65 bra 	$L__BB5_66;
	add.s32 	%r54, %r1092, 1;
	mul.wide.u32 	%rd111, %r1092, 4;
	add.s64 	%rd112, %rd1, %rd111;
	add.s32 	%r199, %r8, %r53;
	add.s32 	%r200, %r199, 7;
	st.local.u32 	[%rd112], %r200;
	mov.u32 	%r1092, %r54;
$L__BB5_66:
	setp.lt.u32 	%p66, %r4, 144;
	selp.b32 	%r201, 144, 128, %p66;
	or.b32  	%r56, %r201, %r5;
	mul.wide.u32 	%rd113, %r56, 2;
	add.s64 	%rd114, %rd3, %rd113;
	ld.global.u16 	%rs18, [%rd114];
	and.b16  	%rs621, %rs18, %rs1;
	st.global.u16 	[%rd114], %rs621;
	cvt.u32.u16 	%r202, %rs621;
	popc.b32 	%r203, %r202;
	cvt.u16.u32 	%rs620, %r203;
	setp.eq.s16 	%p67, %rs620, 1;
	@%p67 bra 	$L__BB5_68;
	setp.eq.s16 	%p68, %rs620, 0;
	@%p68 bra 	$L__BB5_445;
	bra.uni 	$L__BB5_70;
$L__BB5_68:
	add.s16 	%rs622, %rs18, -1;
	and.b16  	%rs623, %rs18, %rs622;
	setp.eq.s16 	%p69, %rs623, 0;
	@%p69 bra 	$L__BB5_70;
	add.s32 	%r57, %r1092, 1;
	mul.wide.u32 	%rd115, %r1092, 4;
	add.s64 	%rd116, %rd1, %rd115;
	st.local.u32 	[%rd116], %r56;
	mov.u32 	%r1092, %r57;
$L__BB5_70:
	setp.lt.u32 	%p70, %r5, 9;
	selp.u32 	%r59, 1, 0, %p70;
	selp.u64 	%rd117, 1, 0, %p70;
	add.s64 	%rd118, %rd5, %rd117;
	shl.b64 	%rd119, %rd118, 1;
	add.s64 	%rd120, %rd3, %rd119;
	ld.global.u16 	%rs19, [%rd120+16];
	and.b16  	%rs625, %rs19, %rs1;
	st.global.u16 	[%rd120+16], %rs625;
	cvt.u32.u16 	%r204, %rs625;
	popc.b32 	%r205, %r204;
	cvt.u16.u32 	%rs624, %r205;
	setp.eq.s16 	%p71, %rs624, 1;
	@%p71 bra 	$L__BB5_72;
	setp.eq.s16 	%p72, %rs624, 0;
	@%p72 bra 	$L__BB5_445;
	bra.uni 	$L__BB5_74;
$L__BB5_72:
	add.s16 	%rs626, %rs19, -1;
	and.b16  	%rs627, %rs19, %rs626;
	setp.eq.s16 	%p73, %rs627, 0;
	@%p73 bra 	$L__BB5_74;
	add.s32 	%r60, %r1092, 1;
	mul.wide.u32 	%rd121, %r1092, 4;
	add.s64 	%rd122, %rd1, %rd121;
	add.s32 	%r206, %r8, %r59;
	add.s32 	%r207, %r206, 8;
	st.local.u32 	[%rd122], %r207;
	mov.u32 	%r1092, %r60;
$L__BB5_74:
	setp.lt.u32 	%p74, %r4, 160;
	selp.b32 	%r208, 160, 144, %p74;
	or.b32  	%r62, %r208, %r5;
	mul.wide.u32 	%rd123, %r62, 2;
	add.s64 	%rd124, %rd3, %rd123;
	ld.global.u16 	%rs20, [%rd124];
	and.b16  	%rs629, %rs20, %rs1;
	st.global.u16 	[%rd124], %rs629;
	cvt.u32.u16 	%r209, %rs629;
	popc.b32 	%r210, %r209;
	cvt.u16.u32 	%rs628, %r210;
	setp.eq.s16 	%p75, %rs628, 1;
	@%p75 bra 	$L__BB5_76;
	setp.eq.s16 	%p76, %rs628, 0;
	@%p76 bra 	$L__BB5_445;
	bra.uni 	$L__BB5_78;
$L__BB5_76:
	add.s16 	%rs630, %rs20, -1;
	and.b16  	%rs631, %rs20, %rs630;
	setp.eq.s16 	%p77, %rs631, 0;
	@%p77 bra 	$L__BB5_78;
	add.s32 	%r63, %r1092, 1;
	mul.wide.u32 	%rd125, %r1092, 4;
	add.s64 	%rd126, %rd1, %rd125;
	st.local.u32 	[%rd126], %r62;
	mov.u32 	%r1092, %r63;
$L__BB5_78:
	setp.lt.u32 	%p78, %r5, 10;
	selp.u32 	%r65, 1, 0, %p78;
	selp.u64 	%rd127, 1, 0, %p78;
	add.s64 	%rd128, %rd5, %rd127;
	shl.b64 	%rd129, %rd128, 1;
	add.s64 	%rd130, %rd3, %rd129;
	ld.global.u16 	%rs21, [%rd130+18];
	and.b16  	%rs633, %rs21, %rs1;
	st.global.u16 	[%rd130+18], %rs633;
	cvt.u32.u16 	%r211, %rs633;
	popc.b32 	%r212, %r211;
	cvt.u16.u32 	%rs632, %r212;
	setp.eq.s16 	%p79, %rs632, 1;
	@%p79 bra 	$L__BB5_80;
	setp.eq.s16 	%p80, %rs632, 0;
	@%p80 bra 	$L__BB5_445;
	bra.uni 	$L__BB5_82;
$L__BB5_80:
	add.s16 	%rs634, %rs21, -1;
	and.b16  	%rs635, %rs21, %rs634;
	setp.eq.s16 	%p81, %rs635, 0;
	@%p81 bra 	$L__BB5_82;
	add.s32 	%r66, %r1092, 1;
	mul.wide.u32 	%rd131, %r1092, 4;
	add.s64 	%rd132, %rd1, %rd131;
	add.s32 	%r213, %r8, %r65;
	add.s32 	%r214, %r213, 9;
	st.local.u32 	[%rd132], %r214;
	mov.u32 	%r1092, %r66;
$L__BB5_82:
	setp.lt.u32 	%p82, %r4, 176;
	selp.b32 	%r215, 176, 160, %p82;
	or.b32  	%r68, %r215, %r5;
	mul.wide.u32 	%rd133, %r68, 2;
	add.s64 	%rd134, %rd3, %rd133;
	ld.global.u16 	%rs22, [%rd134];
	and.b16  	%rs637, %rs22, %rs1;
	st.global.u16 	[%rd134], %rs637;
	cvt.u32.u16 	%r216, %rs637;
	popc.b32 	%r217, %r216;
	cvt.u16.u32 	%rs636, %r217;
	setp.eq.s16 	%p83, %rs636, 1;
	@%p83 bra 	$L__BB5_84;
	setp.eq.s16 	%p84, %rs636, 0;
	@%p84 bra 	$L__BB5_445;
	bra.uni 	$L__BB5_86;
$L__BB5_84:
	add.s16 	%rs638, %rs22, -1;
	and.b16  	%rs639, %rs22, %rs638;
	setp.eq.s16 	%p85, %rs639, 0;
	@%p85 bra 	$L__BB5_86;
	add.s32 	%r69, %r1092, 1;
	mul.wide.u32 	%rd135, %r1092, 4;
	add.s64 	%rd136, %rd1, %rd135;
	st.local.u32 	[%rd136], %r68;
	mov.u32 	%r1092, %r69;
$L__BB5_86:
	setp.lt.u32 	%p86, %r5, 11;
	selp.u32 	%r71, 1, 0, %p86;
	selp.u64 	%rd137, 1, 0, %p86;
	add.s64 	%rd138, %rd5, %rd137;
	shl.b64 	%rd139, %rd138, 1;
	add.s64 	%rd140, %rd3, %rd139;
	ld.global.u16 	%rs23, [%rd140+20];
	and.b16  	%rs641, %rs23, %rs1;
	st.global.u16 	[%rd140+20], %rs641;
	cvt.u32.u16 	%r218, %rs641;
	popc.b32 	%r219, %r218;
	cvt.u16.u32 	%rs640, %r219;
	setp.eq.s16 	%p87, %rs640, 1;
	@%p87 bra 	$L__BB5_88;
	setp.eq.s16 	%p88, %rs640, 0;
	@%p88 bra 	$L__BB5_445;
	bra.uni 	$L__BB5_90;
$L__BB5_88:
	add.s16 	%rs642, %rs23, -1;
	and.b16  	%rs643, %rs23, %rs642;
	setp.eq.s16 	%p89, %rs643, 0;
	@%p89 bra 	$L__BB5_90;
	add.s32 	%r72, %r1092, 1;
	mul.wide.u32 	%rd141, %r1092, 4;
	add.s64 	%rd142, %rd1, %rd141;
	add.s32 	%r220, %r8, %r71;
	add.s32 	%r221, %r220, 10;
	st.local.u32 	[%rd142], %r221;
	mov.u32 	%r1092, %r72;
$L__BB5_90:
	setp.lt.u32 	%p90, %r4, 192;
	selp.b32 	%r222, 192, 176, %p90;
	or.b32  	%r74, %r222, %r5;
	mul.wide.u32 	%rd143, %r74, 2;
	add.s64 	%rd144, %rd3, %rd143;
	ld.global.u16 	%rs24, [%rd144];
	and.b16  	%rs645, %rs24, %rs1;
	st.global.u16 	[%rd144], %rs645;
	cvt.u32.u16 	%r223, %rs645;
	popc.b32 	%r224, %r223;
	cvt.u16.u32 	%rs644, %r224;
	setp.eq.s16 	%p91, %rs644, 1;
	@%p91 bra 	$L__BB5_92;
	setp.eq.s16 	%p92, %rs644, 0;
	@%p92 bra 	$L__BB5_445;
	bra.uni 	$L__BB5_94;
$L__BB5_92:
	add.s16 	%rs646, %rs24, -1;
	and.b16  	%rs647, %rs24, %rs646;
	setp.eq.s16 	%p93, %rs647, 0;
	@%p93 bra 	$L__BB5_94;
	add.s32 	%r75, %r1092, 1;
	mul.wide.u32 	%rd145, %r1092, 4;
	add.s64 	%rd146, %rd1, %rd145;
	st.local.u32 	[%rd146], %r74;
	mov.u32 	%r1092, %r75;
$L__BB5_94:
	setp.lt.u32 	%p94, %r5, 12;
	selp.u32 	%r77, 1, 0, %p94;
	selp.u64 	%rd147, 1, 0, %p94;
	add.s64 	%rd148, %rd5, %rd147;
	shl.b64 	%rd149, %rd148, 1;
	add.s64 	%rd150, %rd3, %rd149;
	ld.global.u16 	%rs25, [%rd150+22];
	and.b16  	%rs649, %rs25, %rs1;
	st.global.u16 	[%rd150+22], %rs649;
	cvt.u32.u16 	%r225, %rs649;
	popc.b32 	%r226, %r225;
	cvt.u16.u32 	%rs648, %r226;
	setp.eq.s16 	%p95, %rs648, 1;
	@%p95 bra 	$L__BB5_96;
	setp.eq.s16 	%p96, %rs648, 0;
	@%p96 bra 	$L__BB5_445;
	bra.uni 	$L__BB5_98;
$L__BB5_96:
	add.s16 	%rs650, %rs25, -1;
	and.b16  	%rs651, %rs25, %rs650;
	setp.eq.s16 	%p97, %rs651, 0;
	@%p97 bra 	$L__BB5_98;
	add.s32 	%r78, %r1092, 1;
	mul.wide.u32 	%rd151, %r1092, 4;
	add.s64 	%rd152, %rd1, %rd151;
	add.s32 	%r227, %r8, %r77;
	add.s32 	%r228, %r227, 11;
	st.local.u32 	[%rd152], %r228;
	mov.u32 	%r1092, %r78;
$L__BB5_98:
	setp.lt.u32 	%p98, %r4, 208;
	selp.b32 	%r229, 208, 192, %p98;
	or.b32  	%r80, %r229, %r5;
	mul.wide.u32 	%rd153, %r80, 2;
	add.s64 	%rd154, %rd3, %rd153;
	ld.global.u16 	%rs26, [%rd154];
	and.b16  	%rs653, %rs26, %rs1;
	st.global.u16 	[%rd154], %rs653;
	cvt.u32.u16 	%r230, %rs653;
	popc.b32 	%r231, %r230;
	cvt.u16.u32 	%rs652, %r231;
	setp.eq.s16 	%p99, %rs652, 1;
	@%p99 bra 	$L__BB5_100;
	setp.eq.s16 	%p100, %rs652, 0;
	@%p100 bra 	$L__BB5_445;
	bra.uni 	$L__BB5_102;
$L__BB5_100:
	add.s16 	%rs654, %rs26, -1;
	and.b16  	%rs655, %rs26, %rs654;
	setp.eq.s16 	%p101, %rs655, 0;
	@%p101 bra 	$L__BB5_102;
	add.s32 	%r81, %r1092, 1;
	mul.wide.u32 	%rd155, %r1092, 4;
	add.s64 	%rd156, %rd1, %rd155;
	st.local.u32 	[%rd156], %r80;
	mov.u32 	%r1092, %r81;
$L__BB5_102:
	setp.lt.u32 	%p102, %r5, 13;
	selp.u32 	%r83, 1, 0, %p102;
	selp.u64 	%rd157, 1, 0, %p102;
	add.s64 	%rd158, %rd5, %rd157;
	shl.b64 	%rd159, %rd158, 1;
	add.s64 	%rd160, %rd3, %rd159;
	ld.global.u16 	%rs27, [%rd160+24];
	and.b16  	%rs657, %rs27, %rs1;
	st.global.u16 	[%rd160+24], %rs657;
	cvt.u32.u16 	%r232, %rs657;
	popc.b32 	%r233, %r232;
	cvt.u16.u32 	%rs656, %r233;
	setp.eq.s16 	%p103, %rs656, 1;
	@%p103 bra 	$L__BB5_104;
	setp.eq.s16 	%p104, %rs656, 0;
	@%p104 bra 	$L__BB5_445;
	bra.uni 	$L__BB5_106;
$L__BB5_104:
	add.s16 	%rs658, %rs27, -1;
	and.b16  	%rs659, %rs27, %rs658;
	setp.eq.s16 	%p105, %rs659, 0;
	@%p105 bra 	$L__BB5_106;
	add.s32 	%r84, %r1092, 1;
	mul.wide.u32 	%rd161, %r1092, 4;
	add.s64 	%rd162, %rd1, %rd161;
	add.s32 	%r234, %r8, %r83;
	add.s32 	%r235, %r234, 12;
	st.local.u32 	[%rd162], %r235;
	mov.u32 	%r1092, %r84;
$L__BB5_106:
	setp.lt.u32 	%p106, %r4, 224;
	selp.b32 	%r236, 224, 208, %p106;
	or.b32  	%r86, %r236, %r5;
	mul.wide.u32 	%rd163, %r86, 2;
	add.s64 	%rd164, %rd3, %rd163;
	ld.global.u16 	%rs28, [%rd164];
	and.b16  	%rs661, %rs28, %rs1;
	st.global.u16 	[%rd164], %rs661;
	cvt.u32.u16 	%r237, %rs661;
	popc.b32 	%r238, %r237;
	cvt.u16.u32 	%rs660, %r238;
	setp.eq.s16 	%p107, %rs660, 1;
	@%p107 bra 	$L__BB5_108;
	setp.eq.s16 	%p108, %rs660, 0;
	@%p108 bra 	$L__BB5_445;
	bra.uni 	$L__BB5_110;
$L__BB5_108:
	add.s16 	%rs662, %rs28, -1;
	and.b16  	%rs663, %rs28, %rs662;
	setp.eq.s16 	%p109, %rs663, 0;
	@%p109 bra 	$L__BB5_110;
	add.s32 	%r87, %r1092, 1;
	mul.wide.u32 	%rd165, %r1092, 4;
	add.s64 	%rd166, %rd1, %rd165;
	st.local.u32 	[%rd166], %r86;
	mov.u32 	%r1092, %r87;
$L__BB5_110:
	setp.lt.u32 	%p110, %r5, 14;
	selp.u32 	%r89, 1, 0, %p110;
	selp.u64 	%rd167, 1, 0, %p110;
	add.s64 	%rd168, %rd5, %rd167;
	shl.b64 	%rd169, %rd168, 1;
	add.s64 	%rd170, %rd3, %rd169;
	ld.global.u16 	%rs29, [%rd170+26];
	and.b16  	%rs665, %rs29, %rs1;
	st.global.u16 	[%rd170+26], %rs665;
	cvt.u32.u16 	%r239, %rs665;
	popc.b32 	%r240, %r239;
	cvt.u16.u32 	%rs664, %r240;
	setp.eq.s16 	%p111, %rs664, 1;
	@%p111 bra 	$L__BB5_112;
	setp.eq.s16 	%p112, %rs664, 0;
	@%p112 bra 	$L__BB5_445;
	bra.uni 	$L__BB5_114;
$L__BB5_112:
	add.s16 	%rs666, %rs29, -1;
	and.b16  	%rs667, %rs29, %rs666;
	setp.eq.s16 	%p113, %rs667, 0;
	@%p113 bra 	$L__BB5_114;
	add.s32 	%r90, %r1092, 1;
	mul.wide.u32 	%rd171, %r1092, 4;
	add.s64 	%rd172, %rd1, %rd171;
	add.s32 	%r241, %r8, %r89;
	add.s32 	%r242, %r241, 13;
	st.local.u32 	[%rd172], %r242;
	mov.u32 	%r1092, %r90;
$L__BB5_114:
	setp.lt.u32 	%p114, %r4, 240;
	selp.b32 	%r243, 240, 224, %p114;
	or.b32  	%r92, %r243, %r5;
	mul.wide.u32 	%rd173, %r92, 2;
	add.s64 	%rd174, %rd3, %rd173;
	ld.global.u16 	%rs30, [%rd174];
	and.b16  	%rs669, %rs30, %rs1;
	st.global.u16 	[%rd174], %rs669;
	cvt.u32.u16 	%r244, %rs669;
	popc.b32 	%r245, %r244;
	cvt.u16.u32 	%rs668, %r245;
	setp.eq.s16 	%p115, %rs668, 1;
	@%p115 bra 	$L__BB5_116;
	setp.eq.s16 	%p116, %rs668, 0;
	@%p116 bra 	$L__BB5_445;
	bra.uni 	$L__BB5_118;
$L__BB5_116:
	add.s16 	%rs670, %rs30, -1;
	and.b16  	%rs671, %rs30, %rs670;
	setp.eq.s16 	%p117, %rs671, 0;
	@%p117 bra 	$L__BB5_118;
	add.s32 	%r93, %r1092, 1;
	mul.wide.u32 	%rd175, %r1092, 4;
	add.s64 	%rd176, %rd1, %rd175;
	st.local.u32 	[%rd176], %r92;
	mov.u32 	%r1092, %r93;
$L__BB5_118:
	setp.ne.s32 	%p118, %r5, 15;
	selp.u32 	%r246, 1, 0, %p118;
	add.s32 	%r247, %r8, %r246;
	add.s32 	%r95, %r247, 14;
	selp.u64 	%rd177, 1, 0, %p118;
	add.s64 	%rd178, %rd5, %rd177;
	shl.b64 	%rd179, %rd178, 1;
	add.s64 	%rd180, %rd3, %rd179;
	ld.global.u16 	%rs31, [%rd180+28];
	and.b16  	%rs673, %rs31, %rs1;
	st.global.u16 	[%rd180+28], %rs673;
	cvt.u32.u16 	%r248, %rs673;
	popc.b32 	%r249, %r248;
	cvt.u16.u32 	%rs672, %r249;
	setp.eq.s16 	%p119, %rs672, 1;
	@%p119 bra 	$L__BB5_120;
	setp.eq.s16 	%p120, %rs672, 0;
	@%p120 bra 	$L__BB5_445;
	bra.uni 	$L__BB5_122;
$L__BB5_120:
	add.s16 	%rs674, %rs31, -1;
	and.b16  	%rs675, %rs31, %rs674;
	setp.eq.s16 	%p121, %rs675, 0;
	@%p121 bra 	$L__BB5_122;
	add.s32 	%r96, %r1092, 1;
	mul.wide.u32 	%rd181, %r1092, 4;
	add.s64 	%rd182, %rd1, %rd181;
	st.local.u32 	[%rd182], %r95;
	mov.u32 	%r1092, %r96;
$L__BB5_122:
	and.b32  	%r98, %r4, -52;
	setp.eq.s32 	%p122, %r6, 0;
	selp.b32 	%r250, 16, 0, %p122;
	or.b32  	%r99, %r98, %r250;
	setp.eq.s32 	%p123, %r7, 0;
	selp.u32 	%r100, 1, 0, %p123;
	or.b32  	%r101, %r99, %r100;
	mul.wide.u32 	%rd183, %r101, 2;
	add.s64 	%rd184, %rd3, %rd183;
	ld.global.u16 	%rs32, [%rd184];
	and.b16  	%rs677, %rs32, %rs1;
	st.global.u16 	[%rd184], %rs677;
	cvt.u32.u16 	%r251, %rs677;
	popc.b32 	%r252, %r251;
	cvt.u16.u32 	%rs676, %r252;
	setp.eq.s16 	%p124, %rs676, 1;
	@%p124 bra 	$L__BB5_124;
	setp.eq.s16 	%p125, %rs676, 0;
	@%p125 bra 	$L__BB5_445;
	bra.uni 	$L__BB5_126;
$L__BB5_124:
	add.s16 	%rs678, %rs32, -1;
	and.b16  	%rs679, %rs32, %rs678;
	setp.eq.s16 	%p126, %rs679, 0;
	@%p126 bra 	$L__BB5_126;
	add.s32 	%r102, %r1092, 1;
	mul.wide.u32 	%rd185, %r1092, 4;
	add.s64 	%rd186, %rd1, %rd185;
	st.local.u32 	[%rd186], %r101;
	mov.u32 	%r1092, %r102;
$L__BB5_126:
	setp.lt.u32 	%p127, %r7, 2;
	selp.u32 	%r104, 1, 0, %p127;
	selp.u64 	%rd6, 1, 0, %p127;
	cvt.u64.u32 	%rd7, %r99;
	add.s64 	%rd187, %rd7, %rd6;
	shl.b64 	%rd188, %rd187, 1;
	add.s64 	%rd189, %rd3, %rd188;
	ld.global.u16 	%rs33, [%rd189+2];
	and.b16  	%rs681, %rs33, %rs1;
	st.global.u16 	[%rd189+2], %rs681;
	cvt.u32.u16 	%r253, %rs681;
	popc.b32 	%r254, %r253;
	cvt.u16.u32 	%rs680, %r254;
	setp.eq.s16 	%p128, %rs680, 1;
	@%p128 bra 	$L__BB5_128;
	setp.eq.s16 	%p129, %rs680, 0;
	@%p129 bra 	$L__BB5_445;
	bra.uni 	$L__BB5_130;
$L__BB5_128:
	add.s16 	%rs682, %rs33, -1;
	and.b16  	%rs683, %rs33, %rs682;
	setp.eq.s16 	%p130, %rs683, 0;
	@%p130 bra 	$L__BB5_130;
	add.s32 	%r105, %r1092, 1;
	mul.wide.u32 	%rd190, %r1092, 4;
	add.s64 	%rd191, %rd1, %rd190;
	add.s32 	%r255, %r99, %r104;
	add.s32 	%r256, %r255, 1;
	st.local.u32 	[%rd191], %r256;
	mov.u32 	%r1092, %r105;
$L__BB5_130:
	setp.ne.s32 	%p131, %r7, 3;
	selp.u32 	%r107, 1, 0, %p131;
	add.s32 	%r108, %r99, 2;
	selp.u64 	%rd8, 1, 0, %p131;
	add.s64 	%rd192, %rd7, %rd8;
	shl.b64 	%rd193, %rd192, 1;
	add.s64 	%rd194, %rd3, %rd193;
	ld.global.u16 	%rs34, [%rd194+4];
	and.b16  	%rs685, %rs34, %rs1;
	st.global.u16 	[%rd194+4], %rs685;
	cvt.u32.u16 	%r257, %rs685;
	popc.b32 	%r258, %r257;
	cvt.u16.u32 	%rs684, %r258;
	setp.eq.s16 	%p132, %rs684, 1;
	@%p132 bra 	$L__BB5_132;
	setp.eq.s16 	%p133, %rs684, 0;
	@%p133 bra 	$L__BB5_445;
	bra.uni 	$L__BB5_134;
$L__BB5_132:
	add.s16 	%rs686, %rs34, -1;
	and.b16  	%rs687, %rs34, %rs686;
	setp.eq.s16 	%p134, %rs687, 0;
	@%p134 bra 	$L__BB5_134;
	add.s32 	%r109, %r1092, 1;
	mul.wide.u32 	%rd195, %r1092, 4;
	add.s64 	%rd196, %rd1, %rd195;
	add.s32 	%r259, %r108, %r107;
	st.local.u32 	[%rd196], %r259;
	mov.u32 	%r1092, %r109;
$L__BB5_134:
	setp.lt.u32 	%p135, %r6, 2;
	selp.b32 	%r260, 32, 16, %p135;
	add.s32 	%r111, %r98, %r260;
	add.s32 	%r112, %r111, %r100;
	mul.wide.u32 	%rd197, %r112, 2;
	add.s64 	%rd198, %rd3, %rd197;
	ld.global.u16 	%rs35, [%rd198];
	and.b16  	%rs689, %rs35, %rs1;
	st.global.u16 	[%rd198], %rs689;
	cvt.u32.u16 	%r261, %rs689;
	popc.b32 	%r262, %r261;
	cvt.u16.u32 	%rs688, %r262;
	setp.eq.s16 	%p136, %rs688, 1;
	@%p136 bra 	$L__BB5_136;
	setp.eq.s16 	%p137, %rs688, 0;
	@%p137 bra 	$L__BB5_445;
	bra.uni 	$L__BB5_138;
$L__BB5_136:
	add.s16 	%rs690, %rs35, -1;
	and.b16  	%rs691, %rs35, %rs690;
	setp.eq.s16 	%p138, %rs691, 0;
	@%p138 bra 	$L__BB5_138;
	add.s32 	%r113, %r1092, 1;
	mul.wide.u32 	%rd199, %r1092, 4;
	add.s64 	%rd200, %rd1, %rd199;
	st.local.u32 	[%rd200], %r112;
	mov.u32 	%r1092, %r113;
$L__BB5_138:
	cvt.u64.u32 	%rd9, %r111;
	add.s64 	%rd201, %rd9, %rd6;
	shl.b64 	%rd202, %rd201, 1;
	add.s64 	%rd203, %rd3, %rd202;
	ld.global.u16 	%rs36, [%rd203+2];
	and.b16  	%rs693, %rs36, %rs1;
	st.global.u16 	[%rd203+2], %rs693;
	cvt.u32.u16 	%r263, %rs693;
	popc.b32 	%r264, %r263;
	cvt.u16.u32 	%rs692, %r264;
	setp.eq.s16 	%p139, %rs692, 1;
	@%p139 bra 	$L__BB5_140;
	setp.eq.s16 	%p140, %rs692, 0;
	@%p140 bra 	$L__BB5_445;
	bra.uni 	$L__BB5_142;
$L__BB5_140:
	add.s16 	%rs694, %rs36, -1;
	and.b16  	%rs695, %rs36, %rs694;
	setp.eq.s16 	%p141, %rs695, 0;
	@%p141 bra 	$L__BB5_142;
	add.s32 	%r115, %r1092, 1;
	mul.wide.u32 	%rd204, %r1092, 4;
	add.s64 	%rd205, %rd1, %rd204;
	add.s32 	%r265, %r111, %r104;
	add.s32 	%r266, %r265, 1;
	st.local.u32 	[%rd205], %r266;
	mov.u32 	%r1092, %r115;
$L__BB5_142:
	add.s32 	%r117, %r111, 2;
	add.s64 	%rd206, %rd9, %rd8;
	shl.b64 	%rd207, %rd206, 1;
	add.s64 	%rd208, %rd3, %rd207;
	ld.global.u16 	%rs37, [%rd208+4];
	and.b16  	%rs697, %rs37, %rs1;
	st.global.u16 	[%rd208+4], %rs697;
	cvt.u32.u16 	%r267, %rs697;
	popc.b32 	%r268, %r267;
	cvt.u16.u32 	%rs696, %r268;
	setp.eq.s16 	%p142, %rs696, 1;
	@%p142 bra 	$L__BB5_144;
	setp.eq.s16 	%p143, %rs696, 0;
	@%p143 bra 	$L__BB5_445;
	bra.uni 	$L__BB5_146;
$L__BB5_144:
	add.s16 	%rs698, %rs37, -1;
	and.b16  	%rs699, %rs37, %rs698;
	setp.eq.s16 	%p144, %rs699, 0;
	@%p144 bra 	$L__BB5_146;
	add.s32 	%r118, %r1092, 1;
	mul.wide.u32 	%rd209, %r1092, 4;
	add.s64 	%rd210, %rd1, %rd209;
	add.s32 	%r269, %r117, %r107;
	st.local.u32 	[%rd210], %r269;
	mov.u32 	%r1092, %r118;
$L__BB5_146:
	setp.eq.s32 	%p145, %r6, 3;
	selp.b32 	%r270, 32, 48, %p145;
	add.s32 	%r120, %r98, %r270;
	add.s32 	%r121, %r120, %r100;
	mul.wide.u32 	%rd211, %r121, 2;
	add.s64 	%rd212, %rd3, %rd211;
	ld.global.u16 	%rs38, [%rd212];
	and.b16  	%rs701, %rs38, %rs1;
	st.global.u16 	[%rd212], %rs701;
	cvt.u32.u16 	%r271, %rs701;
	popc.b32 	%r272, %r271;
	cvt.u16.u32 	%rs700, %r272;
	setp.eq.s16 	%p146, %rs700, 1;
	@%p146 bra 	$L__BB5_148;
	setp.eq.s16 	%p147, %rs700, 0;
	@%p147 bra 	$L__BB5_445;
	bra.uni 	$L__BB5_150;
$L__BB5_148:
	add.s16 	%rs702, %rs38, -1;
	and.b16  	%rs703, %rs38, %rs702;
	setp.eq.s16 	%p148, %rs703, 0;
	@%p148 bra 	$L__BB5_150;
	add.s32 	%r122, %r1092, 1;
	mul.wide.u32 	%rd213, %r1092, 4;
	add.s64 	%rd214, %rd1, %rd213;
	st.local.u32 	[%rd214], %r121;
	mov.u32 	%r1092, %r122;
$L__BB5_150:
	cvt.u64.u32 	%rd10, %r120;
	add.s64 	%rd215, %rd10, %rd6;
	shl.b64 	%rd216, %rd215, 1;
	add.s64 	%rd217, %rd3, %rd216;
	ld.global.u16 	%rs39, [%rd217+2];
	and.b16  	%rs705, %rs39, %rs1;
	st.global.u16 	[%rd217+2], %rs705;
	cvt.u32.u16 	%r273, %rs705;
	popc.b32 	%r274, %r273;
	cvt.u16.u32 	%rs704, %r274;
	setp.eq.s16 	%p149, %rs704, 1;
	@%p149 bra 	$L__BB5_152;
	setp.eq.s16 	%p150, %rs704, 0;
	@%p150 bra 	$L__BB5_445;
	bra.uni 	$L__BB5_154;
$L__BB5_152:
	add.s16 	%rs706, %rs39, -1;
	and.b16  	%rs707, %rs39, %rs706;
	setp.eq.s16 	%p151, %rs707, 0;
	@%p151 bra 	$L__BB5_154;
	add.s32 	%r124, %r1092, 1;
	mul.wide.u32 	%rd218, %r1092, 4;
	add.s64 	%rd219, %rd1, %rd218;
	add.s32 	%r275, %r120, %r104;
	add.s32 	%r276, %r275, 1;
	st.local.u32 	[%rd219], %r276;
	mov.u32 	%r1092, %r124;
$L__BB5_154:
	add.s32 	%r277, %r120, %r107;
	add.s32 	%r126, %r277, 2;
	add.s64 	%rd220, %rd10, %rd8;
	shl.b64 	%rd221, %rd220, 1;
	add.s64 	%rd222, %rd3, %rd221;
	ld.global.u16 	%rs40, [%rd222+4];
	and.b16  	%rs709, %rs40, %rs1;
	st.global.u16 	[%rd222+4], %rs709;
	cvt.u32.u16 	%r278, %rs709;
	popc.b32 	%r279, %r278;
	cvt.u16.u32 	%rs708, %r279;
	setp.eq.s16 	%p152, %rs708, 1;
	@%p152 bra 	$L__BB5_156;
	setp.eq.s16 	%p153, %rs708, 0;
	mov.u32 	%r1129, %r1092;
	@%p153 bra 	$L__BB5_445;
	bra.uni 	$L__BB5_158;
$L__BB5_156:
	add.s16 	%rs710, %rs40, -1;
	and.b16  	%rs711, %rs40, %rs710;
	setp.eq.s16 	%p154, %rs711, 0;
	mov.u32 	%r1129, %r1092;
	@%p154 bra 	$L__BB5_158;
	add.s32 	%r1129, %r1092, 1;
	mul.wide.u32 	%rd223, %r1092, 4;
	add.s64 	%rd224, %rd1, %rd223;
	st.local.u32 	[%rd224], %r126;
$L__BB5_158:
	setp.ne.s32 	%p155, %r1129, 0;
	@%p155 bra 	$L__BB5_2;
	ld.global.u16 	%rs752, [%rd3];
	cvt.u32.u16 	%r281, %rs752;
	popc.b32 	%r282, %r281;
	cvt.u16.u32 	%rs753, %r282;
	setp.lt.u16 	%p156, %rs753, 2;
	mov.b32 	%r1130, 0;
	@%p156 bra 	$L__BB5_165;
$L__BB5_160:
	setp.eq.s16 	%p412, %rs752, 0;
	@%p412 bra 	$L__BB5_445;
	ld.param.u64 	%rd257, [_Z6SearchItLj4EEvjPAmlmlmlT0_T0_T0_T0__T_PjS3_S2_S3_S3__param_1];
	cvta.to.global.u64 	%rd225, %rd257;
	mul.wide.u32 	%rd226, %r1130, 2;
	add.s64 	%rd11, %rd3, %rd226;
	add.s64 	%rd12, %rd225, %rd226;
	cvt.u32.u16 	%r130, %rs753;
	neg.s32 	%r131, %r1130;
	mul.wide.u32 	%rd227, %r1, 512;
	add.s64 	%rd228, %rd227, %rd2;
	add.s64 	%rd13, %rd228, 8;
	add.s64 	%rd14, %rd225, 8;
	cvta.to.global.u64 	%rd15, %rd25;
	cvta.to.global.u64 	%rd16, %rd24;
	mov.b32 	%r1131, 0;
$L__BB5_162:
	atom.global.add.u32 	%r1050, [%rd15], 1;
	mul.wide.u32 	%rd229, %r1050, 4;
	add.s64 	%rd230, %rd16, %rd229;
	st.global.u32 	[%rd230], %r1130;
	mul.wide.u32 	%rd231, %r1050, 512;
	add.s64 	%rd17, %rd12, %rd231;
	add.s64 	%rd258, %rd14, %rd231;
	mov.b32 	%r1133, 0;
	mov.u64 	%rd259, %rd13;
	mov.u32 	%r1132, %r131;
$L__BB5_163:
	setp.ne.s32 	%p413, %r1132, 0;
	@%p413 bra 	$L__BB5_421;
	ld.global.u16 	%rd232, [%rd11];
	neg.s64 	%rd233, %rd232;
	and.b64  	%rd234, %rd232, %rd233;
	clz.b64 	%r1051, %rd234;
	sub.s32 	%r1052, 63, %r1051;
	mov.b32 	%r1053, 1;
	shl.b32 	%r1054, %r1053, %r1052;
	cvt.u16.u32 	%rs713, %r1054;
	st.global.u16 	[%rd17], %rs713;
	ld.global.u16 	%rs714, [%rd11];
	not.b16 	%rs715, %rs713;
	and.b16  	%rs716, %rs714, %rs715;
	st.global.u16 	[%rd11], %rs716;
	bra.uni 	$L__BB5_422;
$L__BB5_165:
	ld.global.u16 	%rs752, [%rd3+2];
	cvt.u32.u16 	%r284, %rs752;
	popc.b32 	%r285, %r284;
	cvt.u16.u32 	%rs753, %r285;
	setp.gt.u16 	%p157, %rs753, 1;
	mov.b32 	%r1130, 1;
	@%p157 bra 	$L__BB5_160;
	ld.global.u16 	%rs752, [%rd3+4];
	cvt.u32.u16 	%r287, %rs752;
	popc.b32 	%r288, %r287;
	cvt.u16.u32 	%rs753, %r288;
	setp.gt.u16 	%p158, %rs753, 1;
	mov.b32 	%r1130, 2;
	@%p158 bra 	$L__BB5_160;
	ld.global.u16 	%rs752, [%rd3+6];
	cvt.u32.u16 	%r290, %rs752;
	popc.b32 	%r291, %r290;
	cvt.u16.u32 	%rs753, %r291;
	setp.gt.u16 	%p159, %rs753, 1;
	mov.b32 	%r1130, 3;
	@%p159 bra 	$L__BB5_160;
	ld.global.u16 	%rs752, [%rd3+8];
	cvt.u32.u16 	%r293, %rs752;
	popc.b32 	%r294, %r293;
	cvt.u16.u32 	%rs753, %r294;
	setp.gt.u16 	%p160, %rs753, 1;
	mov.b32 	%r1130, 4;
	@%p160 bra 	$L__BB5_160;
	ld.global.u16 	%rs752, [%rd3+10];
	cvt.u32.u16 	%r296, %rs752;
	popc.b32 	%r297, %r296;
	cvt.u16.u32 	%rs753, %r297;
	setp.gt.u16 	%p161, %rs753, 1;
	mov.b32 	%r1130, 5;
	@%p161 bra 	$L__BB5_160;
	ld.global.u16 	%rs752, [%rd3+12];
	cvt.u32.u16 	%r299, %rs752;
	popc.b32 	%r300, %r299;
	cvt.u16.u32 	%rs753, %r300;
	setp.gt.u16 	%p162, %rs753, 1;
	mov.b32 	%r1130, 6;
	@%p162 bra 	$L__BB5_160;
	ld.global.u16 	%rs752, [%rd3+14];
	cvt.u32.u16 	%r302, %rs752;
	popc.b32 	%r303, %r302;
	cvt.u16.u32 	%rs753, %r303;
	setp.gt.u16 	%p163, %rs753, 1;
	mov.b32 	%r1130, 7;
	@%p163 bra 	$L__BB5_160;
	ld.global.u16 	%rs752, [%rd3+16];
	cvt.u32.u16 	%r305, %rs752;
	popc.b32 	%r306, %r305;
	cvt.u16.u32 	%rs753, %r306;
	setp.gt.u16 	%p164, %rs753, 1;
	mov.b32 	%r1130, 8;
	@%p164 bra 	$L__BB5_160;
	ld.global.u16 	%rs752, [%rd3+18];
	cvt.u32.u16 	%r308, %rs752;
	popc.b32 	%r309, %r308;
	cvt.u16.u32 	%rs753, %r309;
	setp.gt.u16 	%p165, %rs753, 1;
	mov.b32 	%r1130, 9;
	@%p165 bra 	$L__BB5_160;
	ld.global.u16 	%rs752, [%rd3+20];
	cvt.u32.u16 	%r311, %rs752;
	popc.b32 	%r312, %r311;
	cvt.u16.u32 	%rs753, %r312;
	setp.gt.u16 	%p166, %rs753, 1;
	mov.b32 	%r1130, 10;
	@%p166 bra 	$L__BB5_160;
	ld.global.u16 	%rs752, [%rd3+22];
	cvt.u32.u16 	%r314, %rs752;
	popc.b32 	%r315, %r314;
	cvt.u16.u32 	%rs753, %r315;
	setp.gt.u16 	%p167, %rs753, 1;
	mov.b32 	%r1130, 11;
	@%p167 bra 	$L__BB5_160;
	ld.global.u16 	%rs752, [%rd3+24];
	cvt.u32.u16 	%r317, %rs752;
	popc.b32 	%r318, %r317;
	cvt.u16.u32 	%rs753, %r318;
	setp.gt.u16 	%p168, %rs753, 1;
	mov.b32 	%r1130, 12;
	@%p168 bra 	$L__BB5_160;
	ld.global.u16 	%rs752, [%rd3+26];
	cvt.u32.u16 	%r320, %rs752;
	popc.b32 	%r321, %r320;
	cvt.u16.u32 	%rs753, %r321;
	setp.gt.u16 	%p169, %rs753, 1;
	mov.b32 	%r1130, 13;
	@%p169 bra 	$L__BB5_160;
	ld.global.u16 	%rs752, [%rd3+28];
	cvt.u32.u16 	%r323, %rs752;
	popc.b32 	%r324, %r323;
	cvt.u16.u32 	%rs753, %r324;
	setp.gt.u16 	%p170, %rs753, 1;
	mov.b32 	%r1130, 14;
	@%p170 bra 	$L__BB5_160;
	ld.global.u16 	%rs752, [%rd3+30];
	cvt.u32.u16 	%r326, %rs752;
	popc.b32 	%r327, %r326;
	cvt.u16.u32 	%rs753, %r327;
	setp.gt.u16 	%p171, %rs753, 1;
	mov.b32 	%r1130, 15;
	@%p171 bra 	$L__BB5_160;
	ld.global.u16 	%rs752, [%rd3+32];
	cvt.u32.u16 	%r329, %rs752;
	popc.b32 	%r330, %r329;
	cvt.u16.u32 	%rs753, %r330;
	setp.gt.u16 	%p172, %rs753, 1;
	mov.b32 	%r1130, 16;
	@%p172 bra 	$L__BB5_160;
	ld.global.u16 	%rs752, [%rd3+34];
	cvt.u32.u16 	%r332, %rs752;
	popc.b32 	%r333, %r332;
	cvt.u16.u32 	%rs753, %r333;
	setp.gt.u16 	%p173, %rs753, 1;
	mov.b32 	%r1130, 17;
	@%p173 bra 	$L__BB5_160;
	ld.global.u16 	%rs752, [%rd3+36];
	cvt.u32.u16 	%r335, %rs752;
	popc.b32 	%r336, %r335;
	cvt.u16.u32 	%rs753, %r336;
	setp.gt.u16 	%p174, %rs753, 1;
	mov.b32 	%r1130, 18;
	@%p174 bra 	$L__BB5_160;
	ld.global.u16 	%rs752, [%rd3+38];
	cvt.u32.u16 	%r338, %rs752;
	popc.b32 	%r339, %r338;
	cvt.u16.u32 	%rs753, %r339;
	setp.gt.u16 	%p175, %rs753, 1;
	mov.b32 	%r1130, 19;
	@%p175 bra 	$L__BB5_160;
	ld.global.u16 	%rs752, [%rd3+40];
	cvt.u32.u16 	%r341, %rs752;
	popc.b32 	%r342, %r341;
	cvt.u16.u32 	%rs753, %r342;
	setp.gt.u16 	%p176, %rs753, 1;
	mov.b32 	%r1130, 20;
	@%p176 bra 	$L__BB5_160;
	ld.global.u16 	%rs752, [%rd3+42];
	cvt.u32.u16 	%r344, %rs752;
	popc.b32 	%r345, %r344;
	cvt.u16.u32 	%rs753, %r345;
	setp.gt.u16 	%p177, %rs753, 1;
	mov.b32 	%r1130, 21;
	@%p177 bra 	$L__BB5_160;
	ld.global.u16 	%rs752, [%rd3+44];
	cvt.u32.u16 	%r347, %rs752;
	popc.b32 	%r348, %r347;
	cvt.u16.u32 	%rs753, %r348;
	setp.gt.u16 	%p178, %rs753, 1;
	mov.b32 	%r1130, 22;
	@%p178 bra 	$L__BB5_160;
	ld.global.u16 	%rs752, [%rd3+46];
	cvt.u32.u16 	%r350, %rs752;
	popc.b32 	%r351, %r350;
	cvt.u16.u32 	%rs753, %r351;
	setp.gt.u16 	%p179, %rs753, 1;
	mov.b32 	%r1130, 23;
	@%p179 bra 	$L__BB5_160;
	ld.global.u16 	%rs752, [%rd3+48];
	cvt.u32.u16 	%r353, %rs752;
	popc.b32 	%r354, %r353;
	cvt.u16.u32 	%rs753, %r354;
	setp.gt.u16 	%p180, %rs753, 1;
	mov.b32 	%r1130, 24;
	@%p180 bra 	$L__BB5_160;
	ld.global.u16 	%rs752, [%rd3+50];
	cvt.u32.u16 	%r356, %rs752;
	popc.b32 	%r357, %r356;
	cvt.u16.u32 	%rs753, %r357;
	setp.gt.u16 	%p181, %rs753, 1;
	mov.b32 	%r1130, 25;
	@%p181 bra 	$L__BB5_160;
	ld.global.u16 	%rs752, [%rd3+52];
	cvt.u32.u16 	%r359, %rs752;
	popc.b32 	%r360, %r359;
	cvt.u16.u32 	%rs753, %r360;
	setp.gt.u16 	%p182, %rs753, 1;
	mov.b32 	%r1130, 26;
	@%p182 bra 	$L__BB5_160;
	ld.global.u16 	%rs752, [%rd3+54];
	cvt.u32.u16 	%r362, %rs752;
	popc.b32 	%r363, %r362;
	cvt.u16.u32 	%rs753, %r363;
	setp.gt.u16 	%p183, %rs753, 1;
	mov.b32 	%r1130, 27;
	@%p183 bra 	$L__BB5_160;
	ld.global.u16 	%rs752, [%rd3+56];
	cvt.u32.u16 	%r365, %rs752;
	popc.b32 	%r366, %r365;
	cvt.u16.u32 	%rs753, %r366;
	setp.gt.u16 	%p184, %rs753, 1;
	mov.b32 	%r1130, 28;
	@%p184 bra 	$L__BB5_160;
	ld.global.u16 	%rs752, [%rd3+58];
	cvt.u32.u16 	%r368, %rs752;
	popc.b32 	%r369, %r368;
	cvt.u16.u32 	%rs753, %r369;
	setp.gt.u16 	%p185, %rs753, 1;
	mov.b32 	%r1130, 29;
	@%p185 bra 	$L__BB5_160;
	ld.global.u16 	%rs752, [%rd3+60];
	cvt.u32.u16 	%r371, %rs752;
	popc.b32 	%r372, %r371;
	cvt.u16.u32 	%rs753, %r372;
	setp.gt.u16 	%p186, %rs753, 1;
	mov.b32 	%r1130, 30;
	@%p186 bra 	$L__BB5_160;
	ld.global.u16 	%rs752, [%rd3+62];
	cvt.u32.u16 	%r374, %rs752;
	popc.b32 	%r375, %r374;
	cvt.u16.u32 	%rs753, %r375;
	setp.gt.u16 	%p187, %rs753, 1;
	mov.b32 	%r1130, 31;
	@%p187 bra 	$L__BB5_160;
	ld.global.u16 	%rs752, [%rd3+64];
	cvt.u32.u16 	%r377, %rs752;
	popc.b32 	%r378, %r377;
	cvt.u16.u32 	%rs753, %r378;
	setp.gt.u16 	%p188, %rs753, 1;
	mov.b32 	%r1130, 32;
	@%p188 bra 	$L__BB5_160;
	ld.global.u16 	%rs752, [%rd3+66];
	cvt.u32.u16 	%r380, %rs752;
	popc.b32 	%r381, %r380;
	cvt.u16.u32 	%rs753, %r381;
	setp.gt.u16 	%p189, %rs753, 1;
	mov.b32 	%r1130, 33;
	@%p189 bra 	$L__BB5_160;
	ld.global.u16 	%rs752, [%rd3+68];
	cvt.u32.u16 	%r383, %rs752;
	popc.b32 	%r384, %r383;
	cvt.u16.u32 	%rs753, %r384;
	setp.gt.u16 	%p190, %rs753, 1;
	mov.b32 	%r1130, 34;
	@%p190 bra 	$L__BB5_160;
	ld.global.u16 	%rs752, [%rd3+70];
	cvt.u32.u16 	%r386, %rs752;
	popc.b32 	%r387, %r386;
	cvt.u16.u32 	%rs753, %r387;
	setp.gt.u16 	%p191, %rs753, 1;
	mov.b32 	%r1130, 35;
	@%p191 bra 	$L__BB5_160;
	ld.global.u16 	%rs752, [%rd3+72];
	cvt.u32.u16 	%r389, %rs752;
	popc.b32 	%r390, %r389;
	cvt.u16.u32 	%rs753, %r390;
	setp.gt.u16 	%p192, %rs753, 1;
	mov.b32 	%r1130, 36;
	@%p192 bra 	$L__BB5_160;
	ld.global.u16 	%rs752, [%rd3+74];
	cvt.u32.u16 	%r392, %rs752;
	popc.b32 	%r393, %r392;
	cvt.u16.u32 	%rs753, %r393;
	setp.gt.u16 	%p193, %rs753, 1;
	mov.b32 	%r1130, 37;
	@%p193 bra 	$L__BB5_160;
	ld.global.u16 	%rs752, [%rd3+76];
	cvt.u32.u16 	%r395, %rs752;
	popc.b32 	%r396, %r395;
	cvt.u16.u32 	%rs753, %r396;
	setp.gt.u16 	%p194, %rs753, 1;
	mov.b32 	%r1130, 38;
	@%p194 bra 	$L__BB5_160;
	ld.global.u16 	%rs752, [%rd3+78];
	cvt.u32.u16 	%r398, %rs752;
	popc.b32 	%r399, %r398;
	cvt.u16.u32 	%rs753, %r399;
	setp.gt.u16 	%p195, %rs753, 1;
	mov.b32 	%r1130, 39;
	@%p195 bra 	$L__BB5_160;
	ld.global.u16 	%rs752, [%rd3+80];
	cvt.u32.u16 	%r401, %rs752;
	popc.b32 	%r402, %r401;
	cvt.u16.u32 	%rs753, %r402;
	setp.gt.u16 	%p196, %rs753, 1;
	mov.b32 	%r1130, 40;
	@%p196 bra 	$L__BB5_160;
	ld.global.u16 	%rs752, [%rd3+82];
	cvt.u32.u16 	%r404, %rs752;
	popc.b32 	%r405, %r404;
	cvt.u16.u32 	%rs753, %r405;
	setp.gt.u16 	%p197, %rs753, 1;
	mov.b32 	%r1130, 41;
	@%p197 bra 	$L__BB5_160;
	ld.global.u16 	%rs752, [%rd3+84];
	cvt.u32.u16 	%r407, %rs752;
	popc.b32 	%r408, %r407;
	cvt.u16.u32 	%rs753, %r408;
	setp.gt.u16 	%p198, %rs753, 1;
	mov.b32 	%r1130, 42;
	@%p198 bra 	$L__BB5_160;
	ld.global.u16 	%rs752, [%rd3+86];
	cvt.u32.u16 	%r410, %rs752;
	popc.b32 	%r411, %r410;
	cvt.u16.u32 	%rs753, %r411;
	setp.gt.u16 	%p199, %rs753, 1;
	mov.b32 	%r1130, 43;
	@%p199 bra 	$L__BB5_160;
	ld.global.u16 	%rs752, [%rd3+88];
	cvt.u32.u16 	%r413, %rs752;
	popc.b32 	%r414, %r413;
	cvt.u16.u32 	%rs753, %r414;
	setp.gt.u16 	%p200, %rs753, 1;
	mov.b32 	%r1130, 44;
	@%p200 bra 	$L__BB5_160;
	ld.global.u16 	%rs752, [%rd3+90];
	cvt.u32.u16 	%r416, %rs752;
	popc.b32 	%r417, %r416;
	cvt.u16.u32 	%rs753, %r417;
	setp.gt.u16 	%p201, %rs753, 1;
	mov.b32 	%r1130, 45;
	@%p201 bra 	$L__BB5_160;
	ld.global.u16 	%rs752, [%rd3+92];
	cvt.u32.u16 	%r419, %rs752;
	popc.b32 	%r420, %r419;
	cvt.u16.u32 	%rs753, %r420;
	setp.gt.u16 	%p202, %rs753, 1;
	mov.b32 	%r1130, 46;
	@%p202 bra 	$L__BB5_160;
	ld.global.u16 	%rs752, [%rd3+94];
	cvt.u32.u16 	%r422, %rs752;
	popc.b32 	%r423, %r422;
	cvt.u16.u32 	%rs753, %r423;
	setp.gt.u16 	%p203, %rs753, 1;
	mov.b32 	%r1130, 47;
	@%p203 bra 	$L__BB5_160;
	ld.global.u16 	%rs752, [%rd3+96];
	cvt.u32.u16 	%r425, %rs752;
	popc.b32 	%r426, %r425;
	cvt.u16.u32 	%rs753, %r426;
	setp.gt.u16 	%p204, %rs753, 1;
	mov.b32 	%r1130, 48;
	@%p204 bra 	$L__BB5_160;
	ld.global.u16 	%rs752, [%rd3+98];
	cvt.u32.u16 	%r428, %rs752;
	popc.b32 	%r429, %r428;
	cvt.u16.u32 	%rs753, %r429;
	setp.gt.u16 	%p205, %rs753, 1;
	mov.b32 	%r1130, 49;
	@%p205 bra 	$L__BB5_160;
	ld.global.u16 	%rs752, [%rd3+100];
	cvt.u32.u16 	%r431, %rs752;
	popc.b32 	%r432, %r431;
	cvt.u16.u32 	%rs753, %r432;
	setp.gt.u16 	%p206, %rs753, 1;
	mov.b32 	%r1130, 50;
	@%p206 bra 	$L__BB5_160;
	ld.global.u16 	%rs752, [%rd3+102];
	cvt.u32.u16 	%r434, %rs752;
	popc.b32 	%r435, %r434;
	cvt.u16.u32 	%rs753, %r435;
	setp.gt.u16 	%p207, %rs753, 1;
	mov.b32 	%r1130, 51;
	@%p207 bra 	$L__BB5_160;
	ld.global.u16 	%rs752, [%rd3+104];
	cvt.u32.u16 	%r437, %rs752;
	popc.b32 	%r438, %r437;
	cvt.u16.u32 	%rs753, %r438;
	setp.gt.u16 	%p208, %rs753, 1;
	mov.b32 	%r1130, 52;
	@%p208 bra 	$L__BB5_160;
	ld.global.u16 	%rs752, [%rd3+106];
	cvt.u32.u16 	%r440, %rs752;
	popc.b32 	%r441, %r440;
	cvt.u16.u32 	%rs753, %r441;
	setp.gt.u16 	%p209, %rs753, 1;
	mov.b32 	%r1130, 53;
	@%p209 bra 	$L__BB5_160;
	ld.global.u16 	%rs752, [%rd3+108];
	cvt.u32.u16 	%r443, %rs752;
	popc.b32 	%r444, %r443;
	cvt.u16.u32 	%rs753, %r444;
	setp.gt.u16 	%p210, %rs753, 1;
	mov.b32 	%r1130, 54;
	@%p210 bra 	$L__BB5_160;
	ld.global.u16 	%rs752, [%rd3+110];
	cvt.u32.u16 	%r446, %rs752;
	popc.b32 	%r447, %r446;
	cvt.u16.u32 	%rs753, %r447;
	setp.gt.u16 	%p211, %rs753, 1;
	mov.b32 	%r1130, 55;
	@%p211 bra 	$L__BB5_160;
	ld.global.u16 	%rs752, [%rd3+112];
	cvt.u32.u16 	%r449, %rs752;
	popc.b32 	%r450, %r449;
	cvt.u16.u32 	%rs753, %r450;
	setp.gt.u16 	%p212, %rs753, 1;
	mov.b32 	%r1130, 56;
	@%p212 bra 	$L__BB5_160;
	ld.global.u16 	%rs752, [%rd3+114];
	cvt.u32.u16 	%r452, %rs752;
	popc.b32 	%r453, %r452;
	cvt.u16.u32 	%rs753, %r453;
	setp.gt.u16 	%p213, %rs753, 1;
	mov.b32 	%r1130, 57;
	@%p213 bra 	$L__BB5_160;
	ld.global.u16 	%rs752, [%rd3+116];
	cvt.u32.u16 	%r455, %rs752;
	popc.b32 	%r456, %r455;
	cvt.u16.u32 	%rs753, %r456;
	setp.gt.u16 	%p214, %rs753, 1;
	mov.b32 	%r1130, 58;
	@%p214 bra 	$L__BB5_160;
	ld.global.u16 	%rs752, [%rd3+118];
	cvt.u32.u16 	%r458, %rs752;
	popc.b32 	%r459, %r458;
	cvt.u16.u32 	%rs753, %r459;
	setp.gt.u16 	%p215, %rs753, 1;
	mov.b32 	%r1130, 59;
	@%p215 bra 	$L__BB5_160;
	ld.global.u16 	%rs752, [%rd3+120];
	cvt.u32.u16 	%r461, %rs752;
	popc.b32 	%r462, %r461;
	cvt.u16.u32 	%rs753, %r462;
	setp.gt.u16 	%p216, %rs753, 1;
	mov.b32 	%r1130, 60;
	@%p216 bra 	$L__BB5_160;
	ld.global.u16 	%rs752, [%rd3+122];
	cvt.u32.u16 	%r464, %rs752;
	popc.b32 	%r465, %r464;
	cvt.u16.u32 	%rs753, %r465;
	setp.gt.u16 	%p217, %rs753, 1;
	mov.b32 	%r1130, 61;
	@%p217 bra 	$L__BB5_160;
	ld.global.u16 	%rs752, [%rd3+124];
	cvt.u32.u16 	%r467, %rs752;
	popc.b32 	%r468, %r467;
	cvt.u16.u32 	%rs753, %r468;
	setp.gt.u16 	%p218, %rs753, 1;
	mov.b32 	%r1130, 62;
	@%p218 bra 	$L__BB5_160;
	ld.global.u16 	%rs752, [%rd3+126];
	cvt.u32.u16 	%r470, %rs752;
	popc.b32 	%r471, %r470;
	cvt.u16.u32 	%rs753, %r471;
	setp.gt.u16 	%p219, %rs753, 1;
	mov.b32 	%r1130, 63;
	@%p219 bra 	$L__BB5_160;
	ld.global.u16 	%rs752, [%rd3+128];
	cvt.u32.u16 	%r473, %rs752;
	popc.b32 	%r474, %r473;
	cvt.u16.u32 	%rs753, %r474;
	setp.gt.u16 	%p220, %rs753, 1;
	mov.b32 	%r1130, 64;
	@%p220 bra 	$L__BB5_160;
	ld.global.u16 	%rs752, [%rd3+130];
	cvt.u32.u16 	%r476, %rs752;
	popc.b32 	%r477, %r476;
	cvt.u16.u32 	%rs753, %r477;
	setp.gt.u16 	%p221, %rs753, 1;
	mov.b32 	%r1130, 65;
	@%p221 bra 	$L__BB5_160;
	ld.global.u16 	%rs752, [%rd3+132];
	cvt.u32.u16 	%r479, %rs752;
	popc.b32 	%r480, %r479;
	cvt.u16.u32 	%rs753, %r480;
	setp.gt.u16 	%p222, %rs753, 1;
	mov.b32 	%r1130, 66;
	@%p222 bra 	$L__BB5_160;
	ld.global.u16 	%rs752, [%rd3+134];
	cvt.u32.u16 	%r482, %rs752;
	popc.b32 	%r483, %r482;
	cvt.u16.u32 	%rs753, %r483;
	setp.gt.u16 	%p223, %rs753, 1;
	mov.b32 	%r1130, 67;
	@%p223 bra 	$L__BB5_160;
	ld.global.u16 	%rs752, [%rd3+136];
	cvt.u32.u16 	%r485, %rs752;
	popc.b32 	%r486, %r485;
	cvt.u16.u32 	%rs753, %r486;
	setp.gt.u16 	%p224, %rs753, 1;
	mov.b32 	%r1130, 68;
	@%p224 bra 	$L__BB5_160;
	ld.global.u16 	%rs752, [%rd3+138];
	cvt.u32.u16 	%r488, %rs752;
	popc.b32 	%r489, %r488;
	cvt.u16.u32 	%rs753, %r489;
	setp.gt.u16 	%p225, %rs753, 1;
	mov.b32 	%r1130, 69;
	@%p225 bra 	$L__BB5_160;
	ld.global.u16 	%rs752, [%rd3+140];
	cvt.u32.u16 	%r491, %rs752;
	popc.b32 	%r492, %r491;
	cvt.u16.u32 	%rs753, %r492;
	setp.gt.u16 	%p226, %rs753, 1;
	mov.b32 	%r1130, 70;
	@%p226 bra 	$L__BB5_160;
	ld.global.u16 	%rs752, [%rd3+142];
	cvt.u32.u16 	%r494, %rs752;
	popc.b32 	%r495, %r494;
	cvt.u16.u32 	%rs753, %r495;
	setp.gt.u16 	%p227, %rs753, 1;
	mov.b32 	%r1130, 71;
	@%p227 bra 	$L__BB5_160;
	ld.global.u16 	%rs752, [%rd3+144];
	cvt.u32.u16 	%r497, %rs752;
	popc.b32 	%r498, %r497;
	cvt.u16.u32 	%rs753, %r498;
	setp.gt.u16 	%p228, %rs753, 1;
	mov.b32 	%r1130, 72;
	@%p228 bra 	$L__BB5_160;
	ld.global.u16 	%rs752, [%rd3+146];
	cvt.u32.u16 	%r500, %rs752;
	popc.b32 	%r501, %r500;
	cvt.u16.u32 	%rs753, %r501;
	setp.gt.u16 	%p229, %rs753, 1;
	mov.b32 	%r1130, 73;
	@%p229 bra 	$L__BB5_160;
	ld.global.u16 	%rs752, [%rd3+148];
	cvt.u32.u16 	%r503, %rs752;
	popc.b32 	%r504, %r503;
	cvt.u16.u32 	%rs753, %r504;
	setp.gt.u16 	%p230, %rs753, 1;
	mov.b32 	%r1130, 74;
	@%p230 bra 	$L__BB5_160;
	ld.global.u16 	%rs752, [%rd3+150];
	cvt.u32.u16 	%r506, %rs752;
	popc.b32 	%r507, %r506;
	cvt.u16.u32 	%rs753, %r507;
	setp.gt.u16 	%p231, %rs753, 1;
	mov.b32 	%r1130, 75;
	@%p231 bra 	$L__BB5_160;
	ld.global.u16 	%rs752, [%rd3+152];
	cvt.u32.u16 	%r509, %rs752;
	popc.b32 	%r510, %r509;
	cvt.u16.u32 	%rs753, %r510;
	setp.gt.u16 	%p232, %rs753, 1;
	mov.b32 	%r1130, 76;
	@%p232 bra 	$L__BB5_160;
	ld.global.u16 	%rs752, [%rd3+154];
	cvt.u32.u16 	%r512, %rs752;
	popc.b32 	%r513, %r512;
	cvt.u16.u32 	%rs753, %r513;
	setp.gt.u16 	%p233, %rs753, 1;
	mov.b32 	%r1130, 77;
	@%p233 bra 	$L__BB5_160;
	ld.global.u16 	%rs752, [%rd3+156];
	cvt.u32.u16 	%r515, %rs752;
	popc.b32 	%r516, %r515;
	cvt.u16.u32 	%rs753, %r516;
	setp.gt.u16 	%p234, %rs753, 1;
	mov.b32 	%r1130, 78;
	@%p234 bra 	$L__BB5_160;
	ld.global.u16 	%rs752, [%rd3+158];
	cvt.u32.u16 	%r518, %rs752;
	popc.b32 	%r519, %r518;
	cvt.u16.u32 	%rs753, %r519;
	setp.gt.u16 	%p235, %rs753, 1;
	mov.b32 	%r1130, 79;
	@%p235 bra 	$L__BB5_160;
	ld.global.u16 	%rs752, [%rd3+160];
	cvt.u32.u16 	%r521, %rs752;
	popc.b32 	%r522, %r521;
	cvt.u16.u32 	%rs753, %r522;
	setp.gt.u16 	%p236, %rs753, 1;
	mov.b32 	%r1130, 80;
	@%p236 bra 	$L__BB5_160;
	ld.global.u16 	%rs752, [%rd3+162];
	cvt.u32.u16 	%r524, %rs752;
	popc.b32 	%r525, %r524;
	cvt.u16.u32 	%rs753, %r525;
	setp.gt.u16 	%p237, %rs753, 1;
	mov.b32 	%r1130, 81;
	@%p237 bra 	$L__BB5_160;
	ld.global.u16 	%rs752, [%rd3+164];
	cvt.u32.u16 	%r527, %rs752;
	popc.b32 	%r528, %r527;
	cvt.u16.u32 	%rs753, %r528;
	setp.gt.u16 	%p238, %rs753, 1;
	mov.b32 	%r1130, 82;
	@%p238 bra 	$L__BB5_160;
	ld.global.u16 	%rs752, [%rd3+166];
	cvt.u32.u16 	%r530, %rs752;
	popc.b32 	%r531, %r530;
	cvt.u16.u32 	%rs753, %r531;
	setp.gt.u16 	%p239, %rs753, 1;
	mov.b32 	%r1130, 83;
	@%p239 bra 	$L__BB5_160;
	ld.global.u16 	%rs752, [%rd3+168];
	cvt.u32.u16 	%r533, %rs752;
	popc.b32 	%r534, %r533;
	cvt.u16.u32 	%rs753, %r534;
	setp.gt.u16 	%p240, %rs753, 1;
	mov.b32 	%r1130, 84;
	@%p240 bra 	$L__BB5_160;
	ld.global.u16 	%rs752, [%rd3+170];
	cvt.u32.u16 	%r536, %rs752;
	popc.b32 	%r537, %r536;
	cvt.u16.u32 	%rs753, %r537;
	setp.gt.u16 	%p241, %rs753, 1;
	mov.b32 	%r1130, 85;
	@%p241 bra 	$L__BB5_160;
	ld.global.u16 	%rs752, [%rd3+172];
	cvt.u32.u16 	%r539, %rs752;
	popc.b32 	%r540, %r539;
	cvt.u16.u32 	%rs753, %r540;
	setp.gt.u16 	%p242, %rs753, 1;
	mov.b32 	%r1130, 86;
	@%p242 bra 	$L__BB5_160;
	ld.global.u16 	%rs752, [%rd3+174];
	cvt.u32.u16 	%r542, %rs752;
	popc.b32 	%r543, %r542;
	cvt.u16.u32 	%rs753, %r543;
	setp.gt.u16 	%p243, %rs753, 1;
	mov.b32 	%r1130, 87;
	@%p243 bra 	$L__BB5_160;
	ld.global.u16 	%rs752, [%rd3+176];
	cvt.u32.u16 	%r545, %rs752;
	popc.b32 	%r546, %r545;
	cvt.u16.u32 	%rs753, %r546;
	setp.gt.u16 	%p244, %rs753, 1;
	mov.b32 	%r1130, 88;
	@%p244 bra 	$L__BB5_160;
	ld.global.u16 	%rs752, [%rd3+178];
	cvt.u32.u16 	%r548, %rs752;
	popc.b32 	%r549, %r548;
	cvt.u16.u32 	%rs753, %r549;
	setp.gt.u16 	%p245, %rs753, 1;
	mov.b32 	%r1130, 89;
	@%p245 bra 	$L__BB5_160;
	ld.global.u16 	%rs752, [%rd3+180];
	cvt.u32.u16 	%r551, %rs752;
	popc.b32 	%r552, %r551;
	cvt.u16.u32 	%rs753, %r552;
	setp.gt.u16 	%p246, %rs753, 1;
	mov.b32 	%r1130, 90;
	@%p246 bra 	$L__BB5_160;
	ld.global.u16 	%rs752, [%rd3+182];
	cvt.u32.u16 	%r554, %rs752;
	popc.b32 	%r555, %r554;
	cvt.u16.u32 	%rs753, %r555;
	setp.gt.u16 	%p247, %rs753, 1;
	mov.b32 	%r1130, 91;
	@%p247 bra 	$L__BB5_160;
	ld.global.u16 	%rs752, [%rd3+184];
	cvt.u32.u16 	%r557, %rs752;
	popc.b32 	%r558, %r557;
	cvt.u16.u32 	%rs753, %r558;
	setp.gt.u16 	%p248, %rs753, 1;
	mov.b32 	%r1130, 92;
	@%p248 bra 	$L__BB5_160;
	ld.global.u16 	%rs752, [%rd3+186];
	cvt.u32.u16 	%r560, %rs752;
	popc.b32 	%r561, %r560;
	cvt.u16.u32 	%rs753, %r561;
	setp.gt.u16 	%p249, %rs753, 1;
	mov.b32 	%r1130, 93;
	@%p249 bra 	$L__BB5_160;
	ld.global.u16 	%rs752, [%rd3+188];
	cvt.u32.u16 	%r563, %rs752;
	popc.b32 	%r564, %r563;
	cvt.u16.u32 	%rs753, %r564;
	setp.gt.u16 	%p250, %rs753, 1;
	mov.b32 	%r1130, 94;
	@%p250 bra 	$L__BB5_160;
	ld.global.u16 	%rs752, [%rd3+190];
	cvt.u32.u16 	%r566, %rs752;
	popc.b32 	%r567, %r566;
	cvt.u16.u32 	%rs753, %r567;
	setp.gt.u16 	%p251, %rs753, 1;
	mov.b32 	%r1130, 95;
	@%p251 bra 	$L__BB5_160;
	ld.global.u16 	%rs752, [%rd3+192];
	cvt.u32.u16 	%r569, %rs752;
	popc.b32 	%r570, %r569;
	cvt.u16.u32 	%rs753, %r570;
	setp.gt.u16 	%p252, %rs753, 1;
	mov.b32 	%r1130, 96;
	@%p252 bra 	$L__BB5_160;
	ld.global.u16 	%rs752, [%rd3+194];
	cvt.u32.u16 	%r572, %rs752;
	popc.b32 	%r573, %r572;
	cvt.u16.u32 	%rs753, %r573;
	setp.gt.u16 	%p253, %rs753, 1;
	mov.b32 	%r1130, 97;
	@%p253 bra 	$L__BB5_160;
	ld.global.u16 	%rs752, [%rd3+196];
	cvt.u32.u16 	%r575, %rs752;
	popc.b32 	%r576, %r575;
	cvt.u16.u32 	%rs753, %r576;
	setp.gt.u16 	%p254, %rs753, 1;
	mov.b32 	%r1130, 98;
	@%p254 bra 	$L__BB5_160;
	ld.global.u16 	%rs752, [%rd3+198];
	cvt.u32.u16 	%r578, %rs752;
	popc.b32 	%r579, %r578;
	cvt.u16.u32 	%rs753, %r579;
	setp.gt.u16 	%p255, %rs753, 1;
	mov.b32 	%r1130, 99;
	@%p255 bra 	$L__BB5_160;
	ld.global.u16 	%rs752, [%rd3+200];
	cvt.u32.u16 	%r581, %rs752;
	popc.b32 	%r582, %r581;
	cvt.u16.u32 	%rs753, %r582;
	setp.gt.u16 	%p256, %rs753, 1;
	mov.b32 	%r1130, 100;
	@%p256 bra 	$L__BB5_160;
	ld.global.u16 	%rs752, [%rd3+202];
	cvt.u32.u16 	%r584, %rs752;
	popc.b32 	%r585, %r584;
	cvt.u16.u32 	%rs753, %r585;
	setp.gt.u16 	%p257, %rs753, 1;
	mov.b32 	%r1130, 101;
	@%p257 bra 	$L__BB5_160;
	ld.global.u16 	%rs752, [%rd3+204];
	cvt.u32.u16 	%r587, %rs752;
	popc.b32 	%r588, %r587;
	cvt.u16.u32 	%rs753, %r588;
	setp.gt.u16 	%p258, %rs753, 1;
	mov.b32 	%r1130, 102;
	@%p258 bra 	$L__BB5_160;
	ld.global.u16 	%rs752, [%rd3+206];
	cvt.u32.u16 	%r590, %rs752;
	popc.b32 	%r591, %r590;
	cvt.u16.u32 	%rs753, %r591;
	setp.gt.u16 	%p259, %rs753, 1;
	mov.b32 	%r1130, 103;
	@%p259 bra 	$L__BB5_160;
	ld.global.u16 	%rs752, [%rd3+208];
	cvt.u32.u16 	%r593, %rs752;
	popc.b32 	%r594, %r593;
	cvt.u16.u32 	%rs753, %r594;
	setp.gt.u16 	%p260, %rs753, 1;
	mov.b32 	%r1130, 104;
	@%p260 bra 	$L__BB5_160;
	ld.global.u16 	%rs752, [%rd3+210];
	cvt.u32.u16 	%r596, %rs752;
	popc.b32 	%r597, %r596;
	cvt.u16.u32 	%rs753, %r597;
	setp.gt.u16 	%p261, %rs753, 1;
	mov.b32 	%r1130, 105;
	@%p261 bra 	$L__BB5_160;
	ld.global.u16 	%rs752, [%rd3+212];
	cvt.u32.u16 	%r599, %rs752;
	popc.b32 	%r600, %r599;
	cvt.u16.u32 	%rs753, %r600;
	setp.gt.u16 	%p262, %rs753, 1;
	mov.b32 	%r1130, 106;
	@%p262 bra 	$L__BB5_160;
	ld.global.u16 	%rs752, [%rd3+214];
	cvt.u32.u16 	%r602, %rs752;
	popc.b32 	%r603, %r602;
	cvt.u16.u32 	%rs753, %r603;
	setp.gt.u16 	%p263, %rs753, 1;
	mov.b32 	%r1130, 107;
	@%p263 bra 	$L__BB5_160;
	ld.global.u16 	%rs752, [%rd3+216];
	cvt.u32.u16 	%r605, %rs752;
	popc.b32 	%r606, %r605;
	cvt.u16.u32 	%rs753, %r606;
	setp.gt.u16 	%p264, %rs753, 1;
	mov.b32 	%r1130, 108;
	@%p264 bra 	$L__BB5_160;
	ld.global.u16 	%rs752, [%rd3+218];
	cvt.u32.u16 	%r608, %rs752;
	popc.b32 	%r609, %r608;
	cvt.u16.u32 	%rs753, %r609;
	setp.gt.u16 	%p265, %rs753, 1;
	mov.b32 	%r1130, 109;
	@%p265 bra 	$L__BB5_160;
	ld.global.u16 	%rs752, [%rd3+220];
	cvt.u32.u16 	%r611, %rs752;
	popc.b32 	%r612, %r611;
	cvt.u16.u32 	%rs753, %r612;
	setp.gt.u16 	%p266, %rs753, 1;
	mov.b32 	%r1130, 110;
	@%p266 bra 	$L__BB5_160;
	ld.global.u16 	%rs752, [%rd3+222];
	cvt.u32.u16 	%r614, %rs752;
	popc.b32 	%r615, %r614;
	cvt.u16.u32 	%rs753, %r615;
	setp.gt.u16 	%p267, %rs753, 1;
	mov.b32 	%r1130, 111;
	@%p267 bra 	$L__BB5_160;
	ld.global.u16 	%rs752, [%rd3+224];
	cvt.u32.u16 	%r617, %rs752;
	popc.b32 	%r618, %r617;
	cvt.u16.u32 	%rs753, %r618;
	setp.gt.u16 	%p268, %rs753, 1;
	mov.b32 	%r1130, 112;
	@%p268 bra 	$L__BB5_160;
	ld.global.u16 	%rs752, [%rd3+226];
	cvt.u32.u16 	%r620, %rs752;
	popc.b32 	%r621, %r620;
	cvt.u16.u32 	%rs753, %r621;
	setp.gt.u16 	%p269, %rs753, 1;
	mov.b32 	%r1130, 113;
	@%p269 bra 	$L__BB5_160;
	ld.global.u16 	%rs752, [%rd3+228];
	cvt.u32.u16 	%r623, %rs752;
	popc.b32 	%r624, %r623;
	cvt.u16.u32 	%rs753, %r624;
	setp.gt.u16 	%p270, %rs753, 1;
	mov.b32 	%r1130, 114;
	@%p270 bra 	$L__BB5_160;
	ld.global.u16 	%rs752, [%rd3+230];
	cvt.u32.u16 	%r626, %rs752;
	popc.b32 	%r627, %r626;
	cvt.u16.u32 	%rs753, %r627;
	setp.gt.u16 	%p271, %rs753, 1;
	mov.b32 	%r1130, 115;
	@%p271 bra 	$L__BB5_160;
	ld.global.u16 	%rs752, [%rd3+232];
	cvt.u32.u16 	%r629, %rs752;
	popc.b32 	%r630, %r629;
	cvt.u16.u32 	%rs753, %r630;
	setp.gt.u16 	%p272, %rs753, 1;
	mov.b32 	%r1130, 116;
	@%p272 bra 	$L__BB5_160;
	ld.global.u16 	%rs752, [%rd3+234];
	cvt.u32.u16 	%r632, %rs752;
	popc.b32 	%r633, %r632;
	cvt.u16.u32 	%rs753, %r633;
	setp.gt.u16 	%p273, %rs753, 1;
	mov.b32 	%r1130, 117;
	@%p273 bra 	$L__BB5_160;
	ld.global.u16 	%rs752, [%rd3+236];
	cvt.u32.u16 	%r635, %rs752;
	popc.b32 	%r636, %r635;
	cvt.u16.u32 	%rs753, %r636;
	setp.gt.u16 	%p274, %rs753, 1;
	mov.b32 	%r1130, 118;
	@%p274 bra 	$L__BB5_160;
	ld.global.u16 	%rs752, [%rd3+238];
	cvt.u32.u16 	%r638, %rs752;
	popc.b32 	%r639, %r638;
	cvt.u16.u32 	%rs753, %r639;
	setp.gt.u16 	%p275, %rs753, 1;
	mov.b32 	%r1130, 119;
	@%p275 bra 	$L__BB5_160;
	ld.global.u16 	%rs752, [%rd3+240];
	cvt.u32.u16 	%r641, %rs752;
	popc.b32 	%r642, %r641;
	cvt.u16.u32 	%rs753, %r642;
	setp.gt.u16 	%p276, %rs753, 1;
	mov.b32 	%r1130, 120;
	@%p276 bra 	$L__BB5_160;
	ld.global.u16 	%rs752, [%rd3+242];
	cvt.u32.u16 	%r644, %rs752;
	popc.b32 	%r645, %r644;
	cvt.u16.u32 	%rs753, %r645;
	setp.gt.u16 	%p277, %rs753, 1;
	mov.b32 	%r1130, 121;
	@%p277 bra 	$L__BB5_160;
	ld.global.u16 	%rs752, [%rd3+244];
	cvt.u32.u16 	%r647, %rs752;
	popc.b32 	%r648, %r647;
	cvt.u16.u32 	%rs753, %r648;
	setp.gt.u16 	%p278, %rs753, 1;
	mov.b32 	%r1130, 122;
	@%p278 bra 	$L__BB5_160;
	ld.global.u16 	%rs752, [%rd3+246];
	cvt.u32.u16 	%r650, %rs752;
	popc.b32 	%r651, %r650;
	cvt.u16.u32 	%rs753, %r651;
	setp.gt.u16 	%p279, %rs753, 1;
	mov.b32 	%r1130, 123;
	@%p279 bra 	$L__BB5_160;
	ld.global.u16 	%rs752, [%rd3+248];
	cvt.u32.u16 	%r653, %rs752;
	popc.b32 	%r654, %r653;
	cvt.u16.u32 	%rs753, %r654;
	setp.gt.u16 	%p280, %rs753, 1;
	mov.b32 	%r1130, 124;
	@%p280 bra 	$L__BB5_160;
	ld.global.u16 	%rs752, [%rd3+250];
	cvt.u32.u16 	%r656, %rs752;
	popc.b32 	%r657, %r656;
	cvt.u16.u32 	%rs753, %r657;
	setp.gt.u16 	%p281, %rs753, 1;
	mov.b32 	%r1130, 125;
	@%p281 bra 	$L__BB5_160;
	ld.global.u16 	%rs752, [%rd3+252];
	cvt.u32.u16 	%r659, %rs752;
	popc.b32 	%r660, %r659;
	cvt.u16.u32 	%rs753, %r660;
	setp.gt.u16 	%p282, %rs753, 1;
	mov.b32 	%r1130, 126;
	@%p282 bra 	$L__BB5_160;
	ld.global.u16 	%rs752, [%rd3+254];
	cvt.u32.u16 	%r662, %rs752;
	popc.b32 	%r663, %r662;
	cvt.u16.u32 	%rs753, %r663;
	setp.gt.u16 	%p283, %rs753, 1;
	mov.b32 	%r1130, 127;
	@%p283 bra 	$L__BB5_160;
	ld.global.u16 	%rs752, [%rd3+256];
	cvt.u32.u16 	%r665, %rs752;
	popc.b32 	%r666, %r665;
	cvt.u16.u32 	%rs753, %r666;
	setp.gt.u16 	%p284, %rs753, 1;
	mov.b32 	%r1130, 128;
	@%p284 bra 	$L__BB5_160;
	ld.global.u16 	%rs752, [%rd3+258];
	cvt.u32.u16 	%r668, %rs752;
	popc.b32 	%r669, %r668;
	cvt.u16.u32 	%rs753, %r669;
	setp.gt.u16 	%p285, %rs753, 1;
	mov.b32 	%r1130, 129;
	@%p285 bra 	$L__BB5_160;
	ld.global.u16 	%rs752, [%rd3+260];
	cvt.u32.u16 	%r671, %rs752;
	popc.b32 	%r672, %r671;
	cvt.u16.u32 	%rs753, %r672;
	setp.gt.u16 	%p286, %rs753, 1;
	mov.b32 	%r1130, 130;
	@%p286 bra 	$L__BB5_160;
	ld.global.u16 	%rs752, [%rd3+262];
	cvt.u32.u16 	%r674, %rs752;
	popc.b32 	%r675, %r674;
	cvt.u16.u32 	%rs753, %r675;
	setp.gt.u16 	%p287, %rs753, 1;
	mov.b32 	%r1130, 131;
	@%p287 bra 	$L__BB5_160;
	ld.global.u16 	%rs752, [%rd3+264];
	cvt.u32.u16 	%r677, %rs752;
	popc.b32 	%r678, %r677;
	cvt.u16.u32 	%rs753, %r678;
	setp.gt.u16 	%p288, %rs753, 1;
	mov.b32 	%r1130, 132;
	@%p288 bra 	$L__BB5_160;
	ld.global.u16 	%rs752, [%rd3+266];
	cvt.u32.u16 	%r680, %rs752;
	popc.b32 	%r681, %r680;
	cvt.u16.u32 	%rs753, %r681;
	setp.gt.u16 	%p289, %rs753, 1;
	mov.b32 	%r1130, 133;
	@%p289 bra 	$L__BB5_160;
	ld.global.u16 	%rs752, [%rd3+268];
	cvt.u32.u16 	%r683, %rs752;
	popc.b32 	%r684, %r683;
	cvt.u16.u32 	%rs753, %r684;
	setp.gt.u16 	%p290, %rs753, 1;
	mov.b32 	%r1130, 134;
	@%p290 bra 	$L__BB5_160;
	ld.global.u16 	%rs752, [%rd3+270];
	cvt.u32.u16 	%r686, %rs752;
	popc.b32 	%r687, %r686;
	cvt.u16.u32 	%rs753, %r687;
	setp.gt.u16 	%p291, %rs753, 1;
	mov.b32 	%r1130, 135;
	@%p291 bra 	$L__BB5_160;
	ld.global.u16 	%rs752, [%rd3+272];
	cvt.u32.u16 	%r689, %rs752;
	popc.b32 	%r690, %r689;
	cvt.u16.u32 	%rs753, %r690;
	setp.gt.u16 	%p292, %rs753, 1;
	mov.b32 	%r1130, 136;
	@%p292 bra 	$L__BB5_160;
	ld.global.u16 	%rs752, [%rd3+274];
	cvt.u32.u16 	%r692, %rs752;
	popc.b32 	%r693, %r692;
	cvt.u16.u32 	%rs753, %r693;
	setp.gt.u16 	%p293, %rs753, 1;
	mov.b32 	%r1130, 137;
	@%p293 bra 	$L__BB5_160;
	ld.global.u16 	%rs752, [%rd3+276];
	cvt.u32.u16 	%r695, %rs752;
	popc.b32 	%r696, %r695;
	cvt.u16.u32 	%rs753, %r696;
	setp.gt.u16 	%p294, %rs753, 1;
	mov.b32 	%r1130, 138;
	@%p294 bra 	$L__BB5_160;
	ld.global.u16 	%rs752, [%rd3+278];
	cvt.u32.u16 	%r698, %rs752;
	popc.b32 	%r699, %r698;
	cvt.u16.u32 	%rs753, %r699;
	setp.gt.u16 	%p295, %rs753, 1;
	mov.b32 	%r1130, 139;
	@%p295 bra 	$L__BB5_160;
	ld.global.u16 	%rs752, [%rd3+280];
	cvt.u32.u16 	%r701, %rs752;
	popc.b32 	%r702, %r701;
	cvt.u16.u32 	%rs753, %r702;
	setp.gt.u16 	%p296, %rs753, 1;
	mov.b32 	%r1130, 140;
	@%p296 bra 	$L__BB5_160;
	ld.global.u16 	%rs752, [%rd3+282];
	cvt.u32.u16 	%r704, %rs752;
	popc.b32 	%r705, %r704;
	cvt.u16.u32 	%rs753, %r705;
	setp.gt.u16 	%p297, %rs753, 1;
	mov.b32 	%r1130, 141;
	@%p297 bra 	$L__BB5_160;
	ld.global.u16 	%rs752, [%rd3+284];
	cvt.u32.u16 	%r707, %rs752;
	popc.b32 	%r708, %r707;
	cvt.u16.u32 	%rs753, %r708;
	setp.gt.u16 	%p298, %rs753, 1;
	mov.b32 	%r1130, 142;
	@%p298 bra 	$L__BB5_160;
	ld.global.u16 	%rs752, [%rd3+286];
	cvt.u32.u16 	%r710, %rs752;
	popc.b32 	%r711, %r710;
	cvt.u16.u32 	%rs753, %r711;
	setp.gt.u16 	%p299, %rs753, 1;
	mov.b32 	%r1130, 143;
	@%p299 bra 	$L__BB5_160;
	ld.global.u16 	%rs752, [%rd3+288];
	cvt.u32.u16 	%r713, %rs752;
	popc.b32 	%r714, %r713;
	cvt.u16.u32 	%rs753, %r714;
	setp.gt.u16 	%p300, %rs753, 1;
	mov.b32 	%r1130, 144;
	@%p300 bra 	$L__BB5_160;
	ld.global.u16 	%rs752, [%rd3+290];
	cvt.u32.u16 	%r716, %rs752;
	popc.b32 	%r717, %r716;
	cvt.u16.u32 	%rs753, %r717;
	setp.gt.u16 	%p301, %rs753, 1;
	mov.b32 	%r1130, 145;
	@%p301 bra 	$L__BB5_160;
	ld.global.u16 	%rs752, [%rd3+292];
	cvt.u32.u16 	%r719, %rs752;
	popc.b32 	%r720, %r719;
	cvt.u16.u32 	%rs753, %r720;
	setp.gt.u16 	%p302, %rs753, 1;
	mov.b32 	%r1130, 146;
	@%p302 bra 	$L__BB5_160;
	ld.global.u16 	%rs752, [%rd3+294];
	cvt.u32.u16 	%r722, %rs752;
	popc.b32 	%r723, %r722;
	cvt.u16.u32 	%rs753, %r723;
	setp.gt.u16 	%p303, %rs753, 1;
	mov.b32 	%r1130, 147;
	@%p303 bra 	$L__BB5_160;
	ld.global.u16 	%rs752, [%rd3+296];
	cvt.u32.u16 	%r725, %rs752;
	popc.b32 	%r726, %r725;
	cvt.u16.u32 	%rs753, %r726;
	setp.gt.u16 	%p304, %rs753, 1;
	mov.b32 	%r1130, 148;
	@%p304 bra 	$L__BB5_160;
	ld.global.u16 	%rs752, [%rd3+298];
	cvt.u32.u16 	%r728, %rs752;
	popc.b32 	%r729, %r728;
	cvt.u16.u32 	%rs753, %r729;
	setp.gt.u16 	%p305, %rs753, 1;
	mov.b32 	%r1130, 149;
	@%p305 bra 	$L__BB5_160;
	ld.global.u16 	%rs752, [%rd3+300];
	cvt.u32.u16 	%r731, %rs752;
	popc.b32 	%r732, %r731;
	cvt.u16.u32 	%rs753, %r732;
	setp.gt.u16 	%p306, %rs753, 1;
	mov.b32 	%r1130, 150;
	@%p306 bra 	$L__BB5_160;
	ld.global.u16 	%rs752, [%rd3+302];
	cvt.u32.u16 	%r734, %rs752;
	popc.b32 	%r735, %r734;
	cvt.u16.u32 	%rs753, %r735;
	setp.gt.u16 	%p307, %rs753, 1;
	mov.b32 	%r1130, 151;
	@%p307 bra 	$L__BB5_160;
	ld.global.u16 	%rs752, [%rd3+304];
	cvt.u32.u16 	%r737, %rs752;
	popc.b32 	%r738, %r737;
	cvt.u16.u32 	%rs753, %r738;
	setp.gt.u16 	%p308, %rs753, 1;
	mov.b32 	%r1130, 152;
	@%p308 bra 	$L__BB5_160;
	ld.global.u16 	%rs752, [%rd3+306];
	cvt.u32.u16 	%r740, %rs752;
	popc.b32 	%r741, %r740;
	cvt.u16.u32 	%rs753, %r741;
	setp.gt.u16 	%p309, %rs753, 1;
	mov.b32 	%r1130, 153;
	@%p309 bra 	$L__BB5_160;
	ld.global.u16 	%rs752, [%rd3+308];
	cvt.u32.u16 	%r743, %rs752;
	popc.b32 	%r744, %r743;
	cvt.u16.u32 	%rs753, %r744;
	setp.gt.u16 	%p310, %rs753, 1;
	mov.b32 	%r1130, 154;
	@%p310 bra 	$L__BB5_160;
	ld.global.u16 	%rs752, [%rd3+310];
	cvt.u32.u16 	%r746, %rs752;
	popc.b32 	%r747, %r746;
	cvt.u16.u32 	%rs753, %r747;
	setp.gt.u16 	%p311, %rs753, 1;
	mov.b32 	%r1130, 155;
	@%p311 bra 	$L__BB5_160;
	ld.global.u16 	%rs752, [%rd3+312];
	cvt.u32.u16 	%r749, %rs752;
	popc.b32 	%r750, %r749;
	cvt.u16.u32 	%rs753, %r750;
	setp.gt.u16 	%p312, %rs753, 1;
	mov.b32 	%r1130, 156;
	@%p312 bra 	$L__BB5_160;
	ld.global.u16 	%rs752, [%rd3+314];
	cvt.u32.u16 	%r752, %rs752;
	popc.b32 	%r753, %r752;
	cvt.u16.u32 	%rs753, %r753;
	setp.gt.u16 	%p313, %rs753, 1;
	mov.b32 	%r1130, 157;
	@%p313 bra 	$L__BB5_160;
	ld.global.u16 	%rs752, [%rd3+316];
	cvt.u32.u16 	%r755, %rs752;
	popc.b32 	%r756, %r755;
	cvt.u16.u32 	%rs753, %r756;
	setp.gt.u16 	%p314, %rs753, 1;
	mov.b32 	%r1130, 158;
	@%p314 bra 	$L__BB5_160;
	ld.global.u16 	%rs752, [%rd3+318];
	cvt.u32.u16 	%r758, %rs752;
	popc.b32 	%r759, %r758;
	cvt.u16.u32 	%rs753, %r759;
	setp.gt.u16 	%p315, %rs753, 1;
	mov.b32 	%r1130, 159;
	@%p315 bra 	$L__BB5_160;
	ld.global.u16 	%rs752, [%rd3+320];
	cvt.u32.u16 	%r761, %rs752;
	popc.b32 	%r762, %r761;
	cvt.u16.u32 	%rs753, %r762;
	setp.gt.u16 	%p316, %rs753, 1;
	mov.b32 	%r1130, 160;
	@%p316 bra 	$L__BB5_160;
	ld.global.u16 	%rs752, [%rd3+322];
	cvt.u32.u16 	%r764, %rs752;
	popc.b32 	%r765, %r764;
	cvt.u16.u32 	%rs753, %r765;
	setp.gt.u16 	%p317, %rs753, 1;
	mov.b32 	%r1130, 161;
	@%p317 bra 	$L__BB5_160;
	ld.global.u16 	%rs752, [%rd3+324];
	cvt.u32.u16 	%r767, %rs752;
	popc.b32 	%r768, %r767;
	cvt.u16.u32 	%rs753, %r768;
	setp.gt.u16 	%p318, %rs753, 1;
	mov.b32 	%r1130, 162;
	@%p318 bra 	$L__BB5_160;
	ld.global.u16 	%rs752, [%rd3+326];
	cvt.u32.u16 	%r770, %rs752;
	popc.b32 	%r771, %r770;
	cvt.u16.u32 	%rs753, %r771;
	setp.gt.u16 	%p319, %rs753, 1;
	mov.b32 	%r1130, 163;
	@%p319 bra 	$L__BB5_160;
	ld.global.u16 	%rs752, [%rd3+328];
	cvt.u32.u16 	%r773, %rs752;
	popc.b32 	%r774, %r773;
	cvt.u16.u32 	%rs753, %r774;
	setp.gt.u16 	%p320, %rs753, 1;
	mov.b32 	%r1130, 164;
	@%p320 bra 	$L__BB5_160;
	ld.global.u16 	%rs752, [%rd3+330];
	cvt.u32.u16 	%r776, %rs752;
	popc.b32 	%r777, %r776;
	cvt.u16.u32 	%rs753, %r777;
	setp.gt.u16 	%p321, %rs753, 1;
	mov.b32 	%r1130, 165;
	@%p321 bra 	$L__BB5_160;
	ld.global.u16 	%rs752, [%rd3+332];
	cvt.u32.u16 	%r779, %rs752;
	popc.b32 	%r780, %r779;
	cvt.u16.u32 	%rs753, %r780;
	setp.gt.u16 	%p322, %rs753, 1;
	mov.b32 	%r1130, 166;
	@%p322 bra 	$L__BB5_160;
	ld.global.u16 	%rs752, [%rd3+334];
	cvt.u32.u16 	%r782, %rs752;
	popc.b32 	%r783, %r782;
	cvt.u16.u32 	%rs753, %r783;
	setp.gt.u16 	%p323, %rs753, 1;
	mov.b32 	%r1130, 167;
	@%p323 bra 	$L__BB5_160;
	ld.global.u16 	%rs752, [%rd3+336];
	cvt.u32.u16 	%r785, %rs752;
	popc.b32 	%r786, %r785;
	cvt.u16.u32 	%rs753, %r786;
	setp.gt.u16 	%p324, %rs753, 1;
	mov.b32 	%r1130, 168;
	@%p324 bra 	$L__BB5_160;
	ld.global.u16 	%rs752, [%rd3+338];
	cvt.u32.u16 	%r788, %rs752;
	popc.b32 	%r789, %r788;
	cvt.u16.u32 	%rs753, %r789;
	setp.gt.u16 	%p325, %rs753, 1;
	mov.b32 	%r1130, 169;
	@%p325 bra 	$L__BB5_160;
	ld.global.u16 	%rs752, [%rd3+340];
	cvt.u32.u16 	%r791, %rs752;
	popc.b32 	%r792, %r791;
	cvt.u16.u32 	%rs753, %r792;
	setp.gt.u16 	%p326, %rs753, 1;
	mov.b32 	%r1130, 170;
	@%p326 bra 	$L__BB5_160;
	ld.global.u16 	%rs752, [%rd3+342];
	cvt.u32.u16 	%r794, %rs752;
	popc.b32 	%r795, %r794;
	cvt.u16.u32 	%rs753, %r795;
	setp.gt.u16 	%p327, %rs753, 1;
	mov.b32 	%r1130, 171;
	@%p327 bra 	$L__BB5_160;
	ld.global.u16 	%rs752, [%rd3+344];
	cvt.u32.u16 	%r797, %rs752;
	popc.b32 	%r798, %r797;
	cvt.u16.u32 	%rs753, %r798;
	setp.gt.u16 	%p328, %rs753, 1;
	mov.b32 	%r1130, 172;
	@%p328 bra 	$L__BB5_160;
	ld.global.u16 	%rs752, [%rd3+346];
	cvt.u32.u16 	%r800, %rs752;
	popc.b32 	%r801, %r800;
	cvt.u16.u32 	%rs753, %r801;
	setp.gt.u16 	%p329, %rs753, 1;
	mov.b32 	%r1130, 173;
	@%p329 bra 	$L__BB5_160;
	ld.global.u16 	%rs752, [%rd3+348];
	cvt.u32.u16 	%r803, %rs752;
	popc.b32 	%r804, %r803;
	cvt.u16.u32 	%rs753, %r804;
	setp.gt.u16 	%p330, %rs753, 1;
	mov.b32 	%r1130, 174;
	@%p330 bra 	$L__BB5_160;
	ld.global.u16 	%rs752, [%rd3+350];
	cvt.u32.u16 	%r806, %rs752;
	popc.b32 	%r807, %r806;
	cvt.u16.u32 	%rs753, %r807;
	setp.gt.u16 	%p331, %rs753, 1;
	mov.b32 	%r1130, 175;
	@%p331 bra 	$L__BB5_160;
	ld.global.u16 	%rs752, [%rd3+352];
	cvt.u32.u16 	%r809, %rs752;
	popc.b32 	%r810, %r809;
	cvt.u16.u32 	%rs753, %r810;
	setp.gt.u16 	%p332, %rs753, 1;
	mov.b32 	%r1130, 176;
	@%p332 bra 	$L__BB5_160;
	ld.global.u16 	%rs752, [%rd3+354];
	cvt.u32.u16 	%r812, %rs752;
	popc.b32 	%r813, %r812;
	cvt.u16.u32 	%rs753, %r813;
	setp.gt.u16 	%p333, %rs753, 1;
	mov.b32 	%r1130, 177;
	@%p333 bra 	$L__BB5_160;
	ld.global.u16 	%rs752, [%rd3+356];
	cvt.u32.u16 	%r815, %rs752;
	popc.b32 	%r816, %r815;
	cvt.u16.u32 	%rs753, %r816;
	setp.gt.u16 	%p334, %rs753, 1;
	mov.b32 	%r1130, 178;
	@%p334 bra 	$L__BB5_160;
	ld.global.u16 	%rs752, [%rd3+358];
	cvt.u32.u16 	%r818, %rs752;
	popc.b32 	%r819, %r818;
	cvt.u16.u32 	%rs753, %r819;
	setp.gt.u16 	%p335, %rs753, 1;
	mov.b32 	%r1130, 179;
	@%p335 bra 	$L__BB5_160;
	ld.global.u16 	%rs752, [%rd3+360];
	cvt.u32.u16 	%r821, %rs752;
	popc.b32 	%r822, %r821;
	cvt.u16.u32 	%rs753, %r822;
	setp.gt.u16 	%p336, %rs753, 1;
	mov.b32 	%r1130, 180;
	@%p336 bra 	$L__BB5_160;
	ld.global.u16 	%rs752, [%rd3+362];
	cvt.u32.u16 	%r824, %rs752;
	popc.b32 	%r825, %r824;
	cvt.u16.u32 	%rs753, %r825;
	setp.gt.u16 	%p337, %rs753, 1;
	mov.b32 	%r1130, 181;
	@%p337 bra 	$L__BB5_160;
	ld.global.u16 	%rs752, [%rd3+364];
	cvt.u32.u16 	%r827, %rs752;
	popc.b32 	%r828, %r827;
	cvt.u16.u32 	%rs753, %r828;
	setp.gt.u16 	%p338, %rs753, 1;
	mov.b32 	%r1130, 182;
	@%p338 bra 	$L__BB5_160;
	ld.global.u16 	%rs752, [%rd3+366];
	cvt.u32.u16 	%r830, %rs752;
	popc.b32 	%r831, %r830;
	cvt.u16.u32 	%rs753, %r831;
	setp.gt.u16 	%p339, %rs753, 1;
	mov.b32 	%r1130, 183;
	@%p339 bra 	$L__BB5_160;
	ld.global.u16 	%rs752, [%rd3+368];
	cvt.u32.u16 	%r833, %rs752;
	popc.b32 	%r834, %r833;
	cvt.u16.u32 	%rs753, %r834;
	setp.gt.u16 	%p340, %rs753, 1;
	mov.b32 	%r1130, 184;
	@%p340 bra 	$L__BB5_160;
	ld.global.u16 	%rs752, [%rd3+370];
	cvt.u32.u16 	%r836, %rs752;
	popc.b32 	%r837, %r836;
	cvt.u16.u32 	%rs753, %r837;
	setp.gt.u16 	%p341, %rs753, 1;
	mov.b32 	%r1130, 185;
	@%p341 bra 	$L__BB5_160;
	ld.global.u16 	%rs752, [%rd3+372];
	cvt.u32.u16 	%r839, %rs752;
	popc.b32 	%r840, %r839;
	cvt.u16.u32 	%rs753, %r840;
	setp.gt.u16 	%p342, %rs753, 1;
	mov.b32 	%r1130, 186;
	@%p342 bra 	$L__BB5_160;
	ld.global.u16 	%rs752, [%rd3+374];
	cvt.u32.u16 	%r842, %rs752;
	popc.b32 	%r843, %r842;
	cvt.u16.u32 	%rs753, %r843;
	setp.gt.u16 	%p343, %rs753, 1;
	mov.b32 	%r1130, 187;
	@%p343 bra 	$L__BB5_160;
	ld.global.u16 	%rs752, [%rd3+376];
	cvt.u32.u16 	%r845, %rs752;
	popc.b32 	%r846, %r845;
	cvt.u16.u32 	%rs753, %r846;
	setp.gt.u16 	%p344, %rs753, 1;
	mov.b32 	%r1130, 188;
	@%p344 bra 	$L__BB5_160;
	ld.global.u16 	%rs752, [%rd3+378];
	cvt.u32.u16 	%r848, %rs752;
	popc.b32 	%r849, %r848;
	cvt.u16.u32 	%rs753, %r849;
	setp.gt.u16 	%p345, %rs753, 1;
	mov.b32 	%r1130, 189;
	@%p345 bra 	$L__BB5_160;
	ld.global.u16 	%rs752, [%rd3+380];
	cvt.u32.u16 	%r851, %rs752;
	popc.b32 	%r852, %r851;
	cvt.u16.u32 	%rs753, %r852;
	setp.gt.u16 	%p346, %rs753, 1;
	mov.b32 	%r1130, 190;
	@%p346 bra 	$L__BB5_160;
	ld.global.u16 	%rs752, [%rd3+382];
	cvt.u32.u16 	%r854, %rs752;
	popc.b32 	%r855, %r854;
	cvt.u16.u32 	%rs753, %r855;
	setp.gt.u16 	%p347, %rs753, 1;
	mov.b32 	%r1130, 191;
	@%p347 bra 	$L__BB5_160;
	ld.global.u16 	%rs752, [%rd3+384];
	cvt.u32.u16 	%r857, %rs752;
	popc.b32 	%r858, %r857;
	cvt.u16.u32 	%rs753, %r858;
	setp.gt.u16 	%p348, %rs753, 1;
	mov.b32 	%r1130, 192;
	@%p348 bra 	$L__BB5_160;
	ld.global.u16 	%rs752, [%rd3+386];
	cvt.u32.u16 	%r860, %rs752;
	popc.b32 	%r861, %r860;
	cvt.u16.u32 	%rs753, %r861;
	setp.gt.u16 	%p349, %rs753, 1;
	mov.b32 	%r1130, 193;
	@%p349 bra 	$L__BB5_160;
	ld.global.u16 	%rs752, [%rd3+388];
	cvt.u32.u16 	%r863, %rs752;
	popc.b32 	%r864, %r863;
	cvt.u16.u32 	%rs753, %r864;
	setp.gt.u16 	%p350, %rs753, 1;
	mov.b32 	%r1130, 194;
	@%p350 bra 	$L__BB5_160;
	ld.global.u16 	%rs752, [%rd3+390];
	cvt.u32.u16 	%r866, %rs752;
	popc.b32 	%r867, %r866;
	cvt.u16.u32 	%rs753, %r867;
	setp.gt.u16 	%p351, %rs753, 1;
	mov.b32 	%r1130, 195;
	@%p351 bra 	$L__BB5_160;
	ld.global.u16 	%rs752, [%rd3+392];
	cvt.u32.u16 	%r869, %rs752;
	popc.b32 	%r870, %r869;
	cvt.u16.u32 	%rs753, %r870;
	setp.gt.u16 	%p352, %rs753, 1;
	mov.b32 	%r1130, 196;
	@%p352 bra 	$L__BB5_160;
	ld.global.u16 	%rs752, [%rd3+394];
	cvt.u32.u16 	%r872, %rs752;
	popc.b32 	%r873, %r872;
	cvt.u16.u32 	%rs753, %r873;
	setp.gt.u16 	%p353, %rs753, 1;
	mov.b32 	%r1130, 197;
	@%p353 bra 	$L__BB5_160;
	ld.global.u16 	%rs752, [%rd3+396];
	cvt.u32.u16 	%r875, %rs752;
	popc.b32 	%r876, %r875;
	cvt.u16.u32 	%rs753, %r876;
	setp.gt.u16 	%p354, %rs753, 1;
	mov.b32 	%r1130, 198;
	@%p354 bra 	$L__BB5_160;
	ld.global.u16 	%rs752, [%rd3+398];
	cvt.u32.u16 	%r878, %rs752;
	popc.b32 	%r879, %r878;
	cvt.u16.u32 	%rs753, %r879;
	setp.gt.u16 	%p355, %rs753, 1;
	mov.b32 	%r1130, 199;
	@%p355 bra 	$L__BB5_160;
	ld.global.u16 	%rs752, [%rd3+400];
	cvt.u32.u16 	%r881, %rs752;
	popc.b32 	%r882, %r881;
	cvt.u16.u32 	%rs753, %r882;
	setp.gt.u16 	%p356, %rs753, 1;
	mov.b32 	%r1130, 200;
	@%p356 bra 	$L__BB5_160;
	ld.global.u16 	%rs752, [%rd3+402];
	cvt.u32.u16 	%r884, %rs752;
	popc.b32 	%r885, %r884;
	cvt.u16.u32 	%rs753, %r885;
	setp.gt.u16 	%p357, %rs753, 1;
	mov.b32 	%r1130, 201;
	@%p357 bra 	$L__BB5_160;
	ld.global.u16 	%rs752, [%rd3+404];
	cvt.u32.u16 	%r887, %rs752;
	popc.b32 	%r888, %r887;
	cvt.u16.u32 	%rs753, %r888;
	setp.gt.u16 	%p358, %rs753, 1;
	mov.b32 	%r1130, 202;
	@%p358 bra 	$L__BB5_160;
	ld.global.u16 	%rs752, [%rd3+406];
	cvt.u32.u16 	%r890, %rs752;
	popc.b32 	%r891, %r890;
	cvt.u16.u32 	%rs753, %r891;
	setp.gt.u16 	%p359, %rs753, 1;
	mov.b32 	%r1130, 203;
	@%p359 bra 	$L__BB5_160;
	ld.global.u16 	%rs752, [%rd3+408];
	cvt.u32.u16 	%r893, %rs752;
	popc.b32 	%r894, %r893;
	cvt.u16.u32 	%rs753, %r894;
	setp.gt.u16 	%p360, %rs753, 1;
	mov.b32 	%r1130, 204;
	@%p360 bra 	$L__BB5_160;
	ld.global.u16 	%rs752, [%rd3+410];
	cvt.u32.u16 	%r896, %rs752;
	popc.b32 	%r897, %r896;
	cvt.u16.u32 	%rs753, %r897;
	setp.gt.u16 	%p361, %rs753, 1;
	mov.b32 	%r1130, 205;
	@%p361 bra 	$L__BB5_160;
	ld.global.u16 	%rs752, [%rd3+412];
	cvt.u32.u16 	%r899, %rs752;
	popc.b32 	%r900, %r899;
	cvt.u16.u32 	%rs753, %r900;
	setp.gt.u16 	%p362, %rs753, 1;
	mov.b32 	%r1130, 206;
	@%p362 bra 	$L__BB5_160;
	ld.global.u16 	%rs752, [%rd3+414];
	cvt.u32.u16 	%r902, %rs752;
	popc.b32 	%r903, %r902;
	cvt.u16.u32 	%rs753, %r903;
	setp.gt.u16 	%p363, %rs753, 1;
	mov.b32 	%r1130, 207;
	@%p363 bra 	$L__BB5_160;
	ld.global.u16 	%rs752, [%rd3+416];
	cvt.u32.u16 	%r905, %rs752;
	popc.b32 	%r906, %r905;
	cvt.u16.u32 	%rs753, %r906;
	setp.gt.u16 	%p364, %rs753, 1;
	mov.b32 	%r1130, 208;
	@%p364 bra 	$L__BB5_160;
	ld.global.u16 	%rs752, [%rd3+418];
	cvt.u32.u16 	%r908, %rs752;
	popc.b32 	%r909, %r908;
	cvt.u16.u32 	%rs753, %r909;
	setp.gt.u16 	%p365, %rs753, 1;
	mov.b32 	%r1130, 209;
	@%p365 bra 	$L__BB5_160;
	ld.global.u16 	%rs752, [%rd3+420];
	cvt.u32.u16 	%r911, %rs752;
	popc.b32 	%r912, %r911;
	cvt.u16.u32 	%rs753, %r912;
	setp.gt.u16 	%p366, %rs753, 1;
	mov.b32 	%r1130, 210;
	@%p366 bra 	$L__BB5_160;
	ld.global.u16 	%rs752, [%rd3+422];
	cvt.u32.u16 	%r914, %rs752;
	popc.b32 	%r915, %r914;
	cvt.u16.u32 	%rs753, %r915;
	setp.gt.u16 	%p367, %rs753, 1;
	mov.b32 	%r1130, 211;
	@%p367 bra 	$L__BB5_160;
	ld.global.u16 	%rs752, [%rd3+424];
	cvt.u32.u16 	%r917, %rs752;
	popc.b32 	%r918, %r917;
	cvt.u16.u32 	%rs753, %r918;
	setp.gt.u16 	%p368, %rs753, 1;
	mov.b32 	%r1130, 212;
	@%p368 bra 	$L__BB5_160;
	ld.global.u16 	%rs752, [%rd3+426];
	cvt.u32.u16 	%r920, %rs752;
	popc.b32 	%r921, %r920;
	cvt.u16.u32 	%rs753, %r921;
	setp.gt.u16 	%p369, %rs753, 1;
	mov.b32 	%r1130, 213;
	@%p369 bra 	$L__BB5_160;
	ld.global.u16 	%rs752, [%rd3+428];
	cvt.u32.u16 	%r923, %rs752;
	popc.b32 	%r924, %r923;
	cvt.u16.u32 	%rs753, %r924;
	setp.gt.u16 	%p370, %rs753, 1;
	mov.b32 	%r1130, 214;
	@%p370 bra 	$L__BB5_160;
	ld.global.u16 	%rs752, [%rd3+430];
	cvt.u32.u16 	%r926, %rs752;
	popc.b32 	%r927, %r926;
	cvt.u16.u32 	%rs753, %r927;
	setp.gt.u16 	%p371, %rs753, 1;
	mov.b32 	%r1130, 215;
	@%p371 bra 	$L__BB5_160;
	ld.global.u16 	%rs752, [%rd3+432];
	cvt.u32.u16 	%r929, %rs752;
	popc.b32 	%r930, %r929;
	cvt.u16.u32 	%rs753, %r930;
	setp.gt.u16 	%p372, %rs753, 1;
	mov.b32 	%r1130, 216;
	@%p372 bra 	$L__BB5_160;
	ld.global.u16 	%rs752, [%rd3+434];
	cvt.u32.u16 	%r932, %rs752;
	popc.b32 	%r933, %r932;
	cvt.u16.u32 	%rs753, %r933;
	setp.gt.u16 	%p373, %rs753, 1;
	mov.b32 	%r1130, 217;
	@%p373 bra 	$L__BB5_160;
	ld.global.u16 	%rs752, [%rd3+436];
	cvt.u32.u16 	%r935, %rs752;
	popc.b32 	%r936, %r935;
	cvt.u16.u32 	%rs753, %r936;
	setp.gt.u16 	%p374, %rs753, 1;
	mov.b32 	%r1130, 218;
	@%p374 bra 	$L__BB5_160;
	ld.global.u16 	%rs752, [%rd3+438];
	cvt.u32.u16 	%r938, %rs752;
	popc.b32 	%r939, %r938;
	cvt.u16.u32 	%rs753, %r939;
	setp.gt.u16 	%p375, %rs753, 1;
	mov.b32 	%r1130, 219;
	@%p375 bra 	$L__BB5_160;
	ld.global.u16 	%rs752, [%rd3+440];
	cvt.u32.u16 	%r941, %rs752;
	popc.b32 	%r942, %r941;
	cvt.u16.u32 	%rs753, %r942;
	setp.gt.u16 	%p376, %rs753, 1;
	mov.b32 	%r1130, 220;
	@%p376 bra 	$L__BB5_160;
	ld.global.u16 	%rs752, [%rd3+442];
	cvt.u32.u16 	%r944, %rs752;
	popc.b32 	%r945, %r944;
	cvt.u16.u32 	%rs753, %r945;
	setp.gt.u16 	%p377, %rs753, 1;
	mov.b32 	%r1130, 221;
	@%p377 bra 	$L__BB5_160;
	ld.global.u16 	%rs752, [%rd3+444];
	cvt.u32.u16 	%r947, %rs752;
	popc.b32 	%r948, %r947;
	cvt.u16.u32 	%rs753, %r948;
	setp.gt.u16 	%p378, %rs753, 1;
	mov.b32 	%r1130, 222;
	@%p378 bra 	$L__BB5_160;
	ld.global.u16 	%rs752, [%rd3+446];
	cvt.u32.u16 	%r950, %rs752;
	popc.b32 	%r951, %r950;
	cvt.u16.u32 	%rs753, %r951;
	setp.gt.u16 	%p379, %rs753, 1;
	mov.b32 	%r1130, 223;
	@%p379 bra 	$L__BB5_160;
	ld.global.u16 	%rs752, [%rd3+448];
	cvt.u32.u16 	%r953, %rs752;
	popc.b32 	%r954, %r953;
	cvt.u16.u32 	%rs753, %r954;
	setp.gt.u16 	%p380, %rs753, 1;
	mov.b32 	%r1130, 224;
	@%p380 bra 	$L__BB5_160;
	ld.global.u16 	%rs752, [%rd3+450];
	cvt.u32.u16 	%r956, %rs752;
	popc.b32 	%r957, %r956;
	cvt.u16.u32 	%rs753, %r957;
	setp.gt.u16 	%p381, %rs753, 1;
	mov.b32 	%r1130, 225;
	@%p381 bra 	$L__BB5_160;
	ld.global.u16 	%rs752, [%rd3+452];
	cvt.u32.u16 	%r959, %rs752;
	popc.b32 	%r960, %r959;
	cvt.u16.u32 	%rs753, %r960;
	setp.gt.u16 	%p382, %rs753, 1;
	mov.b32 	%r1130, 226;
	@%p382 bra 	$L__BB5_160;
	ld.global.u16 	%rs752, [%rd3+454];
	cvt.u32.u16 	%r962, %rs752;
	popc.b32 	%r963, %r962;
	cvt.u16.u32 	%rs753, %r963;
	setp.gt.u16 	%p383, %rs753, 1;
	mov.b32 	%r1130, 227;
	@%p383 bra 	$L__BB5_160;
	ld.global.u16 	%rs752, [%rd3+456];
	cvt.u32.u16 	%r965, %rs752;
	popc.b32 	%r966, %r965;
	cvt.u16.u32 	%rs753, %r966;
	setp.gt.u16 	%p384, %rs753, 1;
	mov.b32 	%r1130, 228;
	@%p384 bra 	$L__BB5_160;
	ld.global.u16 	%rs752, [%rd3+458];
	cvt.u32.u16 	%r968, %rs752;
	popc.b32 	%r969, %r968;
	cvt.u16.u32 	%rs753, %r969;
	setp.gt.u16 	%p385, %rs753, 1;
	mov.b32 	%r1130, 229;
	@%p385 bra 	$L__BB5_160;
	ld.global.u16 	%rs752, [%rd3+460];
	cvt.u32.u16 	%r971, %rs752;
	popc.b32 	%r972, %r971;
	cvt.u16.u32 	%rs753, %r972;
	setp.gt.u16 	%p386, %rs753, 1;
	mov.b32 	%r1130, 230;
	@%p386 bra 	$L__BB5_160;
	ld.global.u16 	%rs752, [%rd3+462];
	cvt.u32.u16 	%r974, %rs752;
	popc.b32 	%r975, %r974;
	cvt.u16.u32 	%rs753, %r975;
	setp.gt.u16 	%p387, %rs753, 1;
	mov.b32 	%r1130, 231;
	@%p387 bra 	$L__BB5_160;
	ld.global.u16 	%rs752, [%rd3+464];
	cvt.u32.u16 	%r977, %rs752;
	popc.b32 	%r978, %r977;
	cvt.u16.u32 	%rs753, %r978;
	setp.gt.u16 	%p388, %rs753, 1;
	mov.b32 	%r1130, 232;
	@%p388 bra 	$L__BB5_160;
	ld.global.u16 	%rs752, [%rd3+466];
	cvt.u32.u16 	%r980, %rs752;
	popc.b32 	%r981, %r980;
	cvt.u16.u32 	%rs753, %r981;
	setp.gt.u16 	%p389, %rs753, 1;
	mov.b32 	%r1130, 233;
	@%p389 bra 	$L__BB5_160;
	ld.global.u16 	%rs752, [%rd3+468];
	cvt.u32.u16 	%r983, %rs752;
	popc.b32 	%r984, %r983;
	cvt.u16.u32 	%rs753, %r984;
	setp.gt.u16 	%p390, %rs753, 1;
	mov.b32 	%r1130, 234;
	@%p390 bra 	$L__BB5_160;
	ld.global.u16 	%rs752, [%rd3+470];
	cvt.u32.u16 	%r986, %rs752;
	popc.b32 	%r987, %r986;
	cvt.u16.u32 	%rs753, %r987;
	setp.gt.u16 	%p391, %rs753, 1;
	mov.b32 	%r1130, 235;
	@%p391 bra 	$L__BB5_160;
	ld.global.u16 	%rs752, [%rd3+472];
	cvt.u32.u16 	%r989, %rs752;
	popc.b32 	%r990, %r989;
	cvt.u16.u32 	%rs753, %r990;
	setp.gt.u16 	%p392, %rs753, 1;
	mov.b32 	%r1130, 236;
	@%p392 bra 	$L__BB5_160;
	ld.global.u16 	%rs752, [%rd3+474];
	cvt.u32.u16 	%r992, %rs752;
	popc.b32 	%r993, %r992;
	cvt.u16.u32 	%rs753, %r993;
	setp.gt.u16 	%p393, %rs753, 1;
	mov.b32 	%r1130, 237;
	@%p393 bra 	$L__BB5_160;
	ld.global.u16 	%rs752, [%rd3+476];
	cvt.u32.u16 	%r995, %rs752;
	popc.b32 	%r996, %r995;
	cvt.u16.u32 	%rs753, %r996;
	setp.gt.u16 	%p394, %rs753, 1;
	mov.b32 	%r1130, 238;
	@%p394 bra 	$L__BB5_160;
	ld.global.u16 	%rs752, [%rd3+478];
	cvt.u32.u16 	%r998, %rs752;
	popc.b32 	%r999, %r998;
	cvt.u16.u32 	%rs753, %r999;
	setp.gt.u16 	%p395, %rs753, 1;
	mov.b32 	%r1130, 239;
	@%p395 bra 	$L__BB5_160;
	ld.global.u16 	%rs752, [%rd3+480];
	cvt.u32.u16 	%r1001, %rs752;
	popc.b32 	%r1002, %r1001;
	cvt.u16.u32 	%rs753, %r1002;
	setp.gt.u16 	%p396, %rs753, 1;
	mov.b32 	%r1130, 240;
	@%p396 bra 	$L__BB5_160;
	ld.global.u16 	%rs752, [%rd3+482];
	cvt.u32.u16 	%r1004, %rs752;
	popc.b32 	%r1005, %r1004;
	cvt.u16.u32 	%rs753, %r1005;
	setp.gt.u16 	%p397, %rs753, 1;
	mov.b32 	%r1130, 241;
	@%p397 bra 	$L__BB5_160;
	ld.global.u16 	%rs752, [%rd3+484];
	cvt.u32.u16 	%r1007, %rs752;
	popc.b32 	%r1008, %r1007;
	cvt.u16.u32 	%rs753, %r1008;
	setp.gt.u16 	%p398, %rs753, 1;
	mov.b32 	%r1130, 242;
	@%p398 bra 	$L__BB5_160;
	ld.global.u16 	%rs752, [%rd3+486];
	cvt.u32.u16 	%r1010, %rs752;
	popc.b32 	%r1011, %r1010;
	cvt.u16.u32 	%rs753, %r1011;
	setp.gt.u16 	%p399, %rs753, 1;
	mov.b32 	%r1130, 243;
	@%p399 bra 	$L__BB5_160;
	ld.global.u16 	%rs752, [%rd3+488];
	cvt.u32.u16 	%r1013, %rs752;
	popc.b32 	%r1014, %r1013;
	cvt.u16.u32 	%rs753, %r1014;
	setp.gt.u16 	%p400, %rs753, 1;
	mov.b32 	%r1130, 244;
	@%p400 bra 	$L__BB5_160;
	ld.global.u16 	%rs752, [%rd3+490];
	cvt.u32.u16 	%r1016, %rs752;
	popc.b32 	%r1017, %r1016;
	cvt.u16.u32 	%rs753, %r1017;
	setp.gt.u16 	%p401, %rs753, 1;
	mov.b32 	%r1130, 245;
	@%p401 bra 	$L__BB5_160;
	ld.global.u16 	%rs752, [%rd3+492];
	cvt.u32.u16 	%r1019, %rs752;
	popc.b32 	%r1020, %r1019;
	cvt.u16.u32 	%rs753, %r1020;
	setp.gt.u16 	%p402, %rs753, 1;
	mov.b32 	%r1130, 246;
	@%p402 bra 	$L__BB5_160;
	ld.global.u16 	%rs752, [%rd3+494];
	cvt.u32.u16 	%r1022, %rs752;
	popc.b32 	%r1023, %r1022;
	cvt.u16.u32 	%rs753, %r1023;
	setp.gt.u16 	%p403, %rs753, 1;
	mov.b32 	%r1130, 247;
	@%p403 bra 	$L__BB5_160;
	ld.global.u16 	%rs752, [%rd3+496];
	cvt.u32.u16 	%r1025, %rs752;
	popc.b32 	%r1026, %r1025;
	cvt.u16.u32 	%rs753, %r1026;
	setp.gt.u16 	%p404, %rs753, 1;
	mov.b32 	%r1130, 248;
	@%p404 bra 	$L__BB5_160;
	ld.global.u16 	%rs752, [%rd3+498];
	cvt.u32.u16 	%r1028, %rs752;
	popc.b32 	%r1029, %r1028;
	cvt.u16.u32 	%rs753, %r1029;
	setp.gt.u16 	%p405, %rs753, 1;
	mov.b32 	%r1130, 249;
	@%p405 bra 	$L__BB5_160;
	ld.global.u16 	%rs752, [%rd3+500];
	cvt.u32.u16 	%r1031, %rs752;
	popc.b32 	%r1032, %r1031;
	cvt.u16.u32 	%rs753, %r1032;
	setp.gt.u16 	%p406, %rs753, 1;
	mov.b32 	%r1130, 250;
	@%p406 bra 	$L__BB5_160;
	ld.global.u16 	%rs752, [%rd3+502];
	cvt.u32.u16 	%r1034, %rs752;
	popc.b32 	%r1035, %r1034;
	cvt.u16.u32 	%rs753, %r1035;
	setp.gt.u16 	%p407, %rs753, 1;
	mov.b32 	%r1130, 251;
	@%p407 bra 	$L__BB5_160;
	ld.global.u16 	%rs752, [%rd3+504];
	cvt.u32.u16 	%r1037, %rs752;
	popc.b32 	%r1038, %r1037;
	cvt.u16.u32 	%rs753, %r1038;
	setp.gt.u16 	%p408, %rs753, 1;
	mov.b32 	%r1130, 252;
	@%p408 bra 	$L__BB5_160;
	ld.global.u16 	%rs752, [%rd3+506];
	cvt.u32.u16 	%r1040, %rs752;
	popc.b32 	%r1041, %r1040;
	cvt.u16.u32 	%rs753, %r1041;
	setp.gt.u16 	%p409, %rs753, 1;
	mov.b32 	%r1130, 253;
	@%p409 bra 	$L__BB5_160;
	ld.global.u16 	%rs752, [%rd3+508];
	cvt.u32.u16 	%r1043, %rs752;
	popc.b32 	%r1044, %r1043;
	cvt.u16.u32 	%rs753, %r1044;
	setp.gt.u16 	%p410, %rs753, 1;
	mov.b32 	%r1130, 254;
	@%p410 bra 	$L__BB5_160;
	ld.global.u16 	%rs553, [%rd3+510];
	cvt.u32.u16 	%r1046, %rs553;
	popc.b32 	%r1047, %r1046;
	cvt.u16.u32 	%rs554, %r1047;
	setp.gt.u16 	%p411, %rs554, 1;
	mov.b32 	%r1045, 255;
	mov.u32 	%r1130, %r1045;
	mov.u16 	%rs752, %rs553;
	mov.u16 	%rs753, %rs554;
	@%p411 bra 	$L__BB5_160;
	cvta.to.global.u64 	%rd256, %rd28;
	st.global.u32 	[%rd256], %r1;
	bra.uni 	$L__BB5_445;
$L__BB5_421:
	ld.global.u16 	%rs712, [%rd259+-8];
	st.global.u16 	[%rd258+-8], %rs712;
$L__BB5_422:
	add.s32 	%r1055, %r1133, 1;
	setp.eq.s32 	%p414, %r1055, %r1130;
	@%p414 bra 	$L__BB5_424;
	ld.global.u16 	%rs717, [%rd259+-6];
	st.global.u16 	[%rd258+-6], %rs717;
	bra.uni 	$L__BB5_425;
$L__BB5_424:
	ld.global.u16 	%rd235, [%rd11];
	neg.s64 	%rd236, %rd235;
	and.b64  	%rd237, %rd235, %rd236;
	clz.b64 	%r1056, %rd237;
	sub.s32 	%r1057, 63, %r1056;
	mov.b32 	%r1058, 1;
	shl.b32 	%r1059, %r1058, %r1057;
	cvt.u16.u32 	%rs718, %r1059;
	st.global.u16 	[%rd17], %rs718;
	ld.global.u16 	%rs719, [%rd11];
	not.b16 	%rs720, %rs718;
	and.b16  	%rs721, %rs719, %rs720;
	st.global.u16 	[%rd11], %rs721;
$L__BB5_425:
	add.s32 	%r1060, %r1133, 2;
	setp.eq.s32 	%p415, %r1060, %r1130;
	@%p415 bra 	$L__BB5_427;
	ld.global.u16 	%rs722, [%rd259+-4];
	st.global.u16 	[%rd258+-4], %rs722;
	bra.uni 	$L__BB5_428;
$L__BB5_427:
	ld.global.u16 	%rd238, [%rd11];
	neg.s64 	%rd239, %rd238;
	and.b64  	%rd240, %rd238, %rd239;
	clz.b64 	%r1061, %rd240;
	sub.s32 	%r1062, 63, %r1061;
	mov.b32 	%r1063, 1;
	shl.b32 	%r1064, %r1063, %r1062;
	cvt.u16.u32 	%rs723, %r1064;
	st.global.u16 	[%rd17], %rs723;
	ld.global.u16 	%rs724, [%rd11];
	not.b16 	%rs725, %rs723;
	and.b16  	%rs726, %rs724, %rs725;
	st.global.u16 	[%rd11], %rs726;
$L__BB5_428:
	add.s32 	%r1065, %r1133, 3;
	setp.eq.s32 	%p416, %r1065, %r1130;
	@%p416 bra 	$L__BB5_430;
	ld.global.u16 	%rs727, [%rd259+-2];
	st.global.u16 	[%rd258+-2], %rs727;
	bra.uni 	$L__BB5_431;
$L__BB5_430:
	ld.global.u16 	%rd241, [%rd11];
	neg.s64 	%rd242, %rd241;
	and.b64  	%rd243, %rd241, %rd242;
	clz.b64 	%r1066, %rd243;
	sub.s32 	%r1067, 63, %r1066;
	mov.b32 	%r1068, 1;
	shl.b32 	%r1069, %r1068, %r1067;
	cvt.u16.u32 	%rs728, %r1069;
	st.global.u16 	[%rd17], %rs728;
	ld.global.u16 	%rs729, [%rd11];
	not.b16 	%rs730, %rs728;
	and.b16  	%rs731, %rs729, %rs730;
	st.global.u16 	[%rd11], %rs731;
$L__BB5_431:
	add.s32 	%r1070, %r1133, 4;
	setp.eq.s32 	%p417, %r1070, %r1130;
	@%p417 bra 	$L__BB5_433;
	ld.global.u16 	%rs732, [%rd259];
	st.global.u16 	[%rd258], %rs732;
	bra.uni 	$L__BB5_434;
$L__BB5_433:
	ld.global.u16 	%rd244, [%rd11];
	neg.s64 	%rd245, %rd244;
	and.b64  	%rd246, %rd244, %rd245;
	clz.b64 	%r1071, %rd246;
	sub.s32 	%r1072, 63, %r1071;
	mov.b32 	%r1073, 1;
	shl.b32 	%r1074, %r1073, %r1072;
	cvt.u16.u32 	%rs733, %r1074;
	st.global.u16 	[%rd17], %rs733;
	ld.global.u16 	%rs734, [%rd11];
	not.b16 	%rs735, %rs733;
	and.b16  	%rs736, %rs734, %rs735;
	st.global.u16 	[%rd11], %rs736;
$L__BB5_434:
	add.s32 	%r1075, %r1133, 5;
	setp.eq.s32 	%p418, %r1075, %r1130;
	@%p418 bra 	$L__BB5_436;
	ld.global.u16 	%rs737, [%rd259+2];
	st.global.u16 	[%rd258+2], %rs737;
	bra.uni 	$L__BB5_437;
$L__BB5_436:
	ld.global.u16 	%rd247, [%rd11];
	neg.s64 	%rd248, %rd247;
	and.b64  	%rd249, %rd247, %rd248;
	clz.b64 	%r1076, %rd249;
	sub.s32 	%r1077, 63, %r1076;
	mov.b32 	%r1078, 1;
	shl.b32 	%r1079, %r1078, %r1077;
	cvt.u16.u32 	%rs738, %r1079;
	st.global.u16 	[%rd17], %rs738;
	ld.global.u16 	%rs739, [%rd11];
	not.b16 	%rs740, %rs738;
	and.b16  	%rs741, %rs739, %rs740;
	st.global.u16 	[%rd11], %rs741;
$L__BB5_437:
	add.s32 	%r1080, %r1133, 6;
	setp.eq.s32 	%p419, %r1080, %r1130;
	@%p419 bra 	$L__BB5_439;
	ld.global.u16 	%rs742, [%rd259+4];
	st.global.u16 	[%rd258+4], %rs742;
	bra.uni 	$L__BB5_440;
$L__BB5_439:
	ld.global.u16 	%rd250, [%rd11];
	neg.s64 	%rd251, %rd250;
	and.b64  	%rd252, %rd250, %rd251;
	clz.b64 	%r1081, %rd252;
	sub.s32 	%r1082, 63, %r1081;
	mov.b32 	%r1083, 1;
	shl.b32 	%r1084, %r1083, %r1082;
	cvt.u16.u32 	%rs743, %r1084;
	st.global.u16 	[%rd17], %rs743;
	ld.global.u16 	%rs744, [%rd11];
	not.b16 	%rs745, %rs743;
	and.b16  	%rs746, %rs744, %rs745;
	st.global.u16 	[%rd11], %rs746;
$L__BB5_440:
	add.s32 	%r1085, %r1133, 7;
	setp.eq.s32 	%p420, %r1085, %r1130;
	@%p420 bra 	$L__BB5_442;
	ld.global.u16 	%rs747, [%rd259+6];
	st.global.u16 	[%rd258+6], %rs747;
	bra.uni 	$L__BB5_443;
$L__BB5_442:
	ld.global.u16 	%rd253, [%rd11];
	neg.s64 	%rd254, %rd253;
	and.b64  	%rd255, %rd253, %rd254;
	clz.b64 	%r1086, %rd255;
	sub.s32 	%r1087, 63, %r1086;
	mov.b32 	%r1088, 1;
	shl.b32 	%r1089, %r1088, %r1087;
	cvt.u16.u32 	%rs748, %r1089;
	st.global.u16 	[%rd17], %rs748;
	ld.global.u16 	%rs749, [%rd11];
	not.b16 	%rs750, %rs748;
	and.b16  	%rs751, %rs749, %rs750;
	st.global.u16 	[%rd11], %rs751;
$L__BB5_443:
	add.s32 	%r1133, %r1133, 8;
	add.s32 	%r1132, %r1132, 8;
	add.s64 	%rd259, %rd259, 16;
	add.s64 	%rd258, %rd258, 16;
	setp.ne.s32 	%p421, %r1133, 256;
	@%p421 bra 	$L__BB5_163;
	add.s32 	%r1131, %r1131, 1;
	setp.ne.s32 	%p422, %r1131, %r130;
	@%p422 bra 	$L__BB5_162;
$L__BB5_445:
	ret;

}
	// .globl	_Z4InitIjLj5EEvPiPAmlmlmlT0_T0_T0_T0__T_PjS4_S3_S4_
.visible .entry _Z4InitIjLj5EEvPiPAmlmlmlT0_T0_T0_T0__T_PjS4_S3_S4_(
	.param .u64 .ptr .align 1 _Z4InitIjLj5EEvPiPAmlmlmlT0_T0_T0_T0__T_PjS4_S3_S4__param_0,
	.param .u64 .ptr .align 1 _Z4InitIjLj5EEvPiPAmlmlmlT0_T0_T0_T0__T_PjS4_S3_S4__param_1,
	.param .u64 .ptr .align 1 _Z4InitIjLj5EEvPiPAmlmlmlT0_T0_T0_T0__T_PjS4_S3_S4__param_2,
	.param .u64 .ptr .align 1 _Z4InitIjLj5EEvPiPAmlmlmlT0_T0_T0_T0__T_PjS4_S3_S4__param_3,
	.param .u64 .ptr .align 1 _Z4InitIjLj5EEvPiPAmlmlmlT0_T0_T0_T0__T_PjS4_S3_S4__param_4,
	.param .u64 .ptr .align 1 _Z4InitIjLj5EEvPiPAmlmlmlT0_T0_T0_T0__T_PjS4_S3_S4__param_5
)
{
	.local .align 4 .b8 	__local_depot6[2500];
	.reg .b64 	%SP;
	.reg .b64 	%SPL;
	.reg .pred 	%p<268>;
	.reg .b16 	%rs<10>;
	.reg .b32 	%r<880>;
	.reg .b64 	%rd<353>;

	mov.u64 	%SPL, __local_depot6;
	ld.param.u64 	%rd24, [_Z4InitIjLj5EEvPiPAmlmlmlT0_T0_T0_T0__T_PjS4_S3_S4__param_0];
	ld.param.u64 	%rd21, [_Z4InitIjLj5EEvPiPAmlmlmlT0_T0_T0_T0__T_PjS4_S3_S4__param_1];
	ld.param.u64 	%rd22, [_Z4InitIjLj5EEvPiPAmlmlmlT0_T0_T0_T0__T_PjS4_S3_S4__param_2];
	ld.param.u64 	%rd25, [_Z4InitIjLj5EEvPiPAmlmlmlT0_T0_T0_T0__T_PjS4_S3_S4__param_3];
	ld.param.u64 	%rd26, [_Z4InitIjLj5EEvPiPAmlmlmlT0_T0_T0_T0__T_PjS4_S3_S4__param_4];
	ld.param.u64 	%rd23, [_Z4InitIjLj5EEvPiPAmlmlmlT0_T0_T0_T0__T_PjS4_S3_S4__param_5];
	cvta.to.global.u64 	%rd1, %rd24;
	cvta.to.global.u64 	%rd2, %rd26;
	cvta.to.global.u64 	%rd3, %rd25;
	add.u64 	%rd4, %SPL, 0;
	mov.b32 	%r802, 0;
	st.local.u32 	[%rd4], %r802;
	st.local.u32 	[%rd4+4], %r802;
	st.local.u32 	[%rd4+8], %r802;
	st.local.u32 	[%rd4+12], %r802;
	st.local.u32 	[%rd4+16], %r802;
	st.local.u32 	[%rd4+20], %r802;
	st.local.u32 	[%rd4+24], %r802;
	st.local.u32 	[%rd4+28], %r802;
	st.local.u32 	[%rd4+32], %r802;
	st.local.u32 	[%rd4+36], %r802;
	st.local.u32 	[%rd4+40], %r802;
	st.local.u32 	[%rd4+44], %r802;
	st.local.u32 	[%rd4+48], %r802;
	st.local.u32 	[%rd4+52], %r802;
	st.local.u32 	[%rd4+56], %r802;
	st.local.u32 	[%rd4+60], %r802;
	st.local.u32 	[%rd4+64], %r802;
	st.local.u32 	[%rd4+68], %r802;
	st.local.u32 	[%rd4+72], %r802;
	st.local.u32 	[%rd4+76], %r802;
	st.local.u32 	[%rd4+80], %r802;
	st.local.u32 	[%rd4+84], %r802;
	st.local.u32 	[%rd4+88], %r802;
	st.local.u32 	[%rd4+92], %r802;
	st.local.u32 	[%rd4+96], %r802;
	st.local.u32 	[%rd4+100], %r802;
	st.local.u32 	[%rd4+104], %r802;
	st.local.u32 	[%rd4+108], %r802;
	st.local.u32 	[%rd4+112], %r802;
	st.local.u32 	[%rd4+116], %r802;
	st.local.u32 	[%rd4+120], %r802;
	st.local.u32 	[%rd4+124], %r802;
	st.local.u32 	[%rd4+128], %r802;
	st.local.u32 	[%rd4+132], %r802;
	st.local.u32 	[%rd4+136], %r802;
	st.local.u32 	[%rd4+140], %r802;
	st.local.u32 	[%rd4+144], %r802;
	st.local.u32 	[%rd4+148], %r802;
	st.local.u32 	[%rd4+152], %r802;
	st.local.u32 	[%rd4+156], %r802;
	st.local.u32 	[%rd4+160], %r802;
	st.local.u32 	[%rd4+164], %r802;
	st.local.u32 	[%rd4+168], %r802;
	st.local.u32 	[%rd4+172], %r802;
	st.local.u32 	[%rd4+176], %r802;
	st.local.u32 	[%rd4+180], %r802;
	st.local.u32 	[%rd4+184], %r802;
	st.local.u32 	[%rd4+188], %r802;
	st.local.u32 	[%rd4+192], %r802;
	st.local.u32 	[%rd4+196], %r802;
	st.local.u32 	[%rd4+200], %r802;
	st.local.u32 	[%rd4+204], %r802;
	st.local.u32 	[%rd4+208], %r802;
	st.local.u32 	[%rd4+212], %r802;
	st.local.u32 	[%rd4+216], %r802;
	st.local.u32 	[%rd4+220], %r802;
	st.local.u32 	[%rd4+224], %r802;
	st.local.u32 	[%rd4+228], %r802;
	st.local.u32 	[%rd4+232], %r802;
	st.local.u32 	[%rd4+236], %r802;
	st.local.u32 	[%rd4+240], %r802;
	st.local.u32 	[%rd4+244], %r802;
	st.local.u32 	[%rd4+248], %r802;
	st.local.u32 	[%rd4+252], %r802;
	st.local.u32 	[%rd4+256], %r802;
	st.local.u32 	[%rd4+260], %r802;
	st.local.u32 	[%rd4+264], %r802;
	st.local.u32 	[%rd4+268], %r802;
	st.local.u32 	[%rd4+272], %r802;
	st.local.u32 	[%rd4+276], %r802;
	st.local.u32 	[%rd4+280], %r802;
	st.local.u32 	[%rd4+284], %r802;
	st.local.u32 	[%rd4+288], %r802;
	st.local.u32 	[%rd4+292], %r802;
	st.local.u32 	[%rd4+296], %r802;
	st.local.u32 	[%rd4+300], %r802;
	st.local.u32 	[%rd4+304], %r802;
	st.local.u32 	[%rd4+308], %r802;
	st.local.u32 	[%rd4+312], %r802;
	st.local.u32 	[%rd4+316], %r802;
	st.local.u32 	[%rd4+320], %r802;
	st.local.u32 	[%rd4+324], %r802;
	st.local.u32 	[%rd4+328], %r802;
	st.local.u32 	[%rd4+332], %r802;
	st.local.u32 	[%rd4+336], %r802;
	st.local.u32 	[%rd4+340], %r802;
	st.local.u32 	[%rd4+344], %r802;
	st.local.u32 	[%rd4+348], %r802;
	st.local.u32 	[%rd4+352], %r802;
	st.local.u32 	[%rd4+356], %r802;
	st.local.u32 	[%rd4+360], %r802;
	st.local.u32 	[%rd4+364], %r802;
	st.local.u32 	[%rd4+368], %r802;
	st.local.u32 	[%rd4+372], %r802;
	st.local.u32 	[%rd4+376], %r802;
	st.local.u32 	[%rd4+380], %r802;
	st.local.u32 	[%rd4+384], %r802;
	st.local.u32 	[%rd4+388], %r802;
	st.local.u32 	[%rd4+392], %r802;
	st.local.u32 	[%rd4+396], %r802;
	st.local.u32 	[%rd4+400], %r802;
	st.local.u32 	[%rd4+404], %r802;
	st.local.u32 	[%rd4+408], %r802;
	st.local.u32 	[%rd4+412], %r802;
	st.local.u32 	[%rd4+416], %r802;
	st.local.u32 	[%rd4+420], %r802;
	st.local.u32 	[%rd4+424], %r802;
	st.local.u32 	[%rd4+428], %r802;
	st.local.u32 	[%rd4+432], %r802;
	st.local.u32 	[%rd4+436], %r802;
	st.local.u32 	[%rd4+440], %r802;
	st.local.u32 	[%rd4+444], %r802;
	st.local.u32 	[%rd4+448], %r802;
	st.local.u32 	[%rd4+452], %r802;
	st.local.u32 	[%rd4+456], %r802;
	st.local.u32 	[%rd4+460], %r802;
	st.local.u32 	[%rd4+464], %r802;
	st.local.u32 	[%rd4+468], %r802;
	st.local.u32 	[%rd4+472], %r802;
	st.local.u32 	[%rd4+476], %r802;
	st.local.u32 	[%rd4+480], %r802;
	st.local.u32 	[%rd4+484], %r802;
	st.local.u32 	[%rd4+488], %r802;
	st.local.u32 	[%rd4+492], %r802;
	st.local.u32 	[%rd4+496], %r802;
	st.local.u32 	[%rd4+500], %r802;
	st.local.u32 	[%rd4+504], %r802;
	st.local.u32 	[%rd4+508], %r802;
	st.local.u32 	[%rd4+512], %r802;
	st.local.u32 	[%rd4+516], %r802;
	st.local.u32 	[%rd4+520], %r802;
	st.local.u32 	[%rd4+524], %r802;
	st.local.u32 	[%rd4+528], %r802;
	st.local.u32 	[%rd4+532], %r802;
	st.local.u32 	[%rd4+536], %r802;
	st.local.u32 	[%rd4+540], %r802;
	st.local.u32 	[%rd4+544], %r802;
	st.local.u32 	[%rd4+548], %r802;
	st.local.u32 	[%rd4+552], %r802;
	st.local.u32 	[%rd4+556], %r802;
	st.local.u32 	[%rd4+560], %r802;
	st.local.u32 	[%rd4+564], %r802;
	st.local.u32 	[%rd4+568], %r802;
	st.local.u32 	[%rd4+572], %r802;
	st.local.u32 	[%rd4+576], %r802;
	st.local.u32 	[%rd4+580], %r802;
	st.local.u32 	[%rd4+584], %r802;
	st.local.u32 	[%rd4+588], %r802;
	st.local.u32 	[%rd4+592], %r802;
	st.local.u32 	[%rd4+596], %r802;
	st.local.u32 	[%rd4+600], %r802;
	st.local.u32 	[%rd4+604], %r802;
	st.local.u32 	[%rd4+608], %r802;
	st.local.u32 	[%rd4+612], %r802;
	st.local.u32 	[%rd4+616], %r802;
	st.local.u32 	[%rd4+620], %r802;
	st.local.u32 	[%rd4+624], %r802;
	st.local.u32 	[%rd4+628], %r802;
	st.local.u32 	[%rd4+632], %r802;
	st.local.u32 	[%rd4+636], %r802;
	st.local.u32 	[%rd4+640], %r802;
	st.local.u32 	[%rd4+644], %r802;
	st.local.u32 	[%rd4+648], %r802;
	st.local.u32 	[%rd4+652], %r802;
	st.local.u32 	[%rd4+656], %r802;
	st.local.u32 	[%rd4+660], %r802;
	st.local.u32 	[%rd4+664], %r802;
	st.local.u32 	[%rd4+668], %r802;
	st.local.u32 	[%rd4+672], %r802;
	st.local.u32 	[%rd4+676], %r802;
	st.local.u32 	[%rd4+680], %r802;
	st.local.u32 	[%rd4+684], %r802;
	st.local.u32 	[%rd4+688], %r802;
	st.local.u32 	[%rd4+692], %r802;
	st.local.u32 	[%rd4+696], %r802;
	st.local.u32 	[%rd4+700], %r802;
	st.local.u32 	[%rd4+704], %r802;
	st.local.u32 	[%rd4+708], %r802;
	st.local.u32 	[%rd4+712], %r802;
	st.local.u32 	[%rd4+716], %r802;
	st.local.u32 	[%rd4+720], %r802;
	st.local.u32 	[%rd4+724], %r802;
	st.local.u32 	[%rd4+728], %r802;
	st.local.u32 	[%rd4+732], %r802;
	st.local.u32 	[%rd4+736], %r802;
	st.local.u32 	[%rd4+740], %r802;
	st.local.u32 	[%rd4+744], %r802;
	st.local.u32 	[%rd4+748], %r802;
	st.local.u32 	[%rd4+752], %r802;
	st.local.u32 	[%rd4+756], %r802;
	st.local.u32 	[%rd4+760], %r802;
	st.local.u32 	[%rd4+764], %r802;
	st.local.u32 	[%rd4+768], %r802;
	st.local.u32 	[%rd4+772], %r802;
	st.local.u32 	[%rd4+776], %r802;
	st.local.u32 	[%rd4+780], %r802;
	st.local.u32 	[%rd4+784], %r802;
	st.local.u32 	[%rd4+788], %r802;
	st.local.u32 	[%rd4+792], %r802;
	st.local.u32 	[%rd4+796], %r802;
	st.local.u32 	[%rd4+800], %r802;
	st.local.u32 	[%rd4+804], %r802;
	st.local.u32 	[%rd4+808], %r802;
	st.local.u32 	[%rd4+812], %r802;
	st.local.u32 	[%rd4+816], %r802;
	st.local.u32 	[%rd4+820], %r802;
	st.local.u32 	[%rd4+824], %r802;
	st.local.u32 	[%rd4+828], %r802;
	st.local.u32 	[%rd4+832], %r802;
	st.local.u32 	[%rd4+836], %r802;
	st.local.u32 	[%rd4+840], %r802;
	st.local.u32 	[%rd4+844], %r802;
	st.local.u32 	[%rd4+848], %r802;
	st.local.u32 	[%rd4+852], %r802;
	st.local.u32 	[%rd4+856], %r802;
	st.local.u32 	[%rd4+860], %r802;
	st.local.u32 	[%rd4+864], %r802;
	st.local.u32 	[%rd4+868], %r802;
	st.local.u32 	[%rd4+872], %r802;
	st.local.u32 	[%rd4+876], %r802;
	st.local.u32 	[%rd4+880], %r802;
	st.local.u32 	[%rd4+884], %r802;
	st.local.u32 	[%rd4+888], %r802;
	st.local.u32 	[%rd4+892], %r802;
	st.local.u32 	[%rd4+896], %r802;
	st.local.u32 	[%rd4+900], %r802;
	st.local.u32 	[%rd4+904], %r802;
	st.local.u32 	[%rd4+908], %r802;
	st.local.u32 	[%rd4+912], %r802;
	st.local.u32 	[%rd4+916], %r802;
	st.local.u32 	[%rd4+920], %r802;
	st.local.u32 	[%rd4+924], %r802;
	st.local.u32 	[%rd4+928], %r802;
	st.local.u32 	[%rd4+932], %r802;
	st.local.u32 	[%rd4+936], %r802;
	st.local.u32 	[%rd4+940], %r802;
	st.local.u32 	[%rd4+944], %r802;
	st.local.u32 	[%rd4+948], %r802;
	st.local.u32 	[%rd4+952], %r802;
	st.local.u32 	[%rd4+956], %r802;
	st.local.u32 	[%rd4+960], %r802;
	st.local.u32 	[%rd4+964], %r802;
	st.local.u32 	[%rd4+968], %r802;
	st.local.u32 	[%rd4+972], %r802;
	st.local.u32 	[%rd4+976], %r802;
	st.local.u32 	[%rd4+980], %r802;
	st.local.u32 	[%rd4+984], %r802;
	st.local.u32 	[%rd4+988], %r802;
	st.local.u32 	[%rd4+992], %r802;
	st.local.u32 	[%rd4+996], %r802;
	st.local.u32 	[%rd4+1000], %r802;
	st.local.u32 	[%rd4+1004], %r802;
	st.local.u32 	[%rd4+1008], %r802;
	st.local.u32 	[%rd4+1012], %r802;
	st.local.u32 	[%rd4+1016], %r802;
	st.local.u32 	[%rd4+1020], %r802;
	st.local.u32 	[%rd4+1024], %r802;
	st.local.u32 	[%rd4+1028], %r802;
	st.local.u32 	[%rd4+1032], %r802;
	st.local.u32 	[%rd4+1036], %r802;
	st.local.u32 	[%rd4+1040], %r802;
	st.local.u32 	[%rd4+1044], %r802;
	st.local.u32 	[%rd4+1048], %r802;
	st.local.u32 	[%rd4+1052], %r802;
	st.local.u32 	[%rd4+1056], %r802;
	st.local.u32 	[%rd4+1060], %r802;
	st.local.u32 	[%rd4+1064], %r802;
	st.local.u32 	[%rd4+1068], %r802;
	st.local.u32 	[%rd4+1072], %r802;
	st.local.u32 	[%rd4+1076], %r802;
	st.local.u32 	[%rd4+1080], %r802;
	st.local.u32 	[%rd4+1084], %r802;
	st.local.u32 	[%rd4+1088], %r802;
	st.local.u32 	[%rd4+1092], %r802;
	st.local.u32 	[%rd4+1096], %r802;
	st.local.u32 	[%rd4+1100], %r802;
	st.local.u32 	[%rd4+1104], %r802;
	st.local.u32 	[%rd4+1108], %r802;
	st.local.u32 	[%rd4+1112], %r802;
	st.local.u32 	[%rd4+1116], %r802;
	st.local.u32 	[%rd4+1120], %r802;
	st.local.u32 	[%rd4+1124], %r802;
	st.local.u32 	[%rd4+1128], %r802;
	st.local.u32 	[%rd4+1132], %r802;
	st.local.u32 	[%rd4+1136], %r802;
	st.local.u32 	[%rd4+1140], %r802;
	st.local.u32 	[%rd4+1144], %r802;
	st.local.u32 	[%rd4+1148], %r802;
	st.local.u32 	[%rd4+1152], %r802;
	st.local.u32 	[%rd4+1156], %r802;
	st.local.u32 	[%rd4+1160], %r802;
	st.local.u32 	[%rd4+1164], %r802;
	st.local.u32 	[%rd4+1168], %r802;
	st.local.u32 	[%rd4+1172], %r802;
	st.local.u32 	[%rd4+1176], %r802;
	st.local.u32 	[%rd4+1180], %r802;
	st.local.u32 	[%rd4+1184], %r802;
	st.local.u32 	[%rd4+1188], %r802;
	st.local.u32 	[%rd4+1192], %r802;
	st.local.u32 	[%rd4+1196], %r802;
	st.local.u32 	[%rd4+1200], %r802;
	st.local.u32 	[%rd4+1204], %r802;
	st.local.u32 	[%rd4+1208], %r802;
	st.local.u32 	[%rd4+1212], %r802;
	st.local.u32 	[%rd4+1216], %r802;
	st.local.u32 	[%rd4+1220], %r802;
	st.local.u32 	[%rd4+1224], %r802;
	st.local.u32 	[%rd4+1228], %r802;
	st.local.u32 	[%rd4+1232], %r802;
	st.local.u32 	[%rd4+1236], %r802;
	st.local.u32 	[%rd4+1240], %r802;
	st.local.u32 	[%rd4+1244], %r802;
	st.local.u32 	[%rd4+1248], %r802;
	st.local.u32 	[%rd4+1252], %r802;
	st.local.u32 	[%rd4+1256], %r802;
	st.local.u32 	[%rd4+1260], %r802;
	st.local.u32 	[%rd4+1264], %r802;
	st.local.u32 	[%rd4+1268], %r802;
	st.local.u32 	[%rd4+1272], %r802;
	st.local.u32 	[%rd4+1276], %r802;
	st.local.u32 	[%rd4+1280], %r802;
	st.local.u32 	[%rd4+1284], %r802;
	st.local.u32 	[%rd4+1288], %r802;
	st.local.u32 	[%rd4+1292], %r802;
	st.local.u32 	[%rd4+1296], %r802;
	st.local.u32 	[%rd4+1300], %r802;
	st.local.u32 	[%rd4+1304], %r802;
	st.local.u32 	[%rd4+1308], %r802;
	st.local.u32 	[%rd4+1312], %r802;
	st.local.u32 	[%rd4+1316], %r802;
	st.local.u32 	[%rd4+1320], %r802;
	st.local.u32 	[%rd4+1324], %r802;
	st.local.u32 	[%rd4+1328], %r802;
	st.local.u32 	[%rd4+1332], %r802;
	st.local.u32 	[%rd4+1336], %r802;
	st.local.u32 	[%rd4+1340], %r802;
	st.local.u32 	[%rd4+1344], %r802;
	st.local.u32 	[%rd4+1348], %r802;
	st.local.u32 	[%rd4+1352], %r802;
	st.local.u32 	[%rd4+1356], %r802;
	st.local.u32 	[%rd4+1360], %r802;
	st.local.u32 	[%rd4+1364], %r802;
	st.local.u32 	[%rd4+1368], %r802;
	st.local.u32 	[%rd4+1372], %r802;
	st.local.u32 	[%rd4+1376], %r802;
	st.local.u32 	[%rd4+1380], %r802;
	st.local.u32 	[%rd4+1384], %r802;
	st.local.u32 	[%rd4+1388], %r802;
	st.local.u32 	[%rd4+1392], %r802;
	st.local.u32 	[%rd4+1396], %r802;
	st.local.u32 	[%rd4+1400], %r802;
	st.local.u32 	[%rd4+1404], %r802;
	st.local.u32 	[%rd4+1408], %r802;
	st.local.u32 	[%rd4+1412], %r802;
	st.local.u32 	[%rd4+1416], %r802;
	st.local.u32 	[%rd4+1420], %r802;
	st.local.u32 	[%rd4+1424], %r802;
	st.local.u32 	[%rd4+1428], %r802;
	st.local.u32 	[%rd4+1432], %r802;
	st.local.u32 	[%rd4+1436], %r802;
	st.local.u32 	[%rd4+1440], %r802;
	st.local.u32 	[%rd4+1444], %r802;
	st.local.u32 	[%rd4+1448], %r802;
	st.local.u32 	[%rd4+1452], %r802;
	st.local.u32 	[%rd4+1456], %r802;
	st.local.u32 	[%rd4+1460], %r802;
	st.local.u32 	[%rd4+1464], %r802;
	st.local.u32 	[%rd4+1468], %r802;
	st.local.u32 	[%rd4+1472], %r802;
	st.local.u32 	[%rd4+1476], %r802;
	st.local.u32 	[%rd4+1480], %r802;
	st.local.u32 	[%rd4+1484], %r802;
	st.local.u32 	[%rd4+1488], %r802;
	st.local.u32 	[%rd4+1492], %r802;
	st.local.u32 	[%rd4+1496], %r802;
	st.local.u32 	[%rd4+1500], %r802;
	st.local.u32 	[%rd4+1504], %r802;
	st.local.u32 	[%rd4+1508], %r802;
	st.local.u32 	[%rd4+1512], %r802;
	st.local.u32 	[%rd4+1516], %r802;
	st.local.u32 	[%rd4+1520], %r802;
	st.local.u32 	[%rd4+1524], %r802;
	st.local.u32 	[%rd4+1528], %r802;
	st.local.u32 	[%rd4+1532], %r802;
	st.local.u32 	[%rd4+1536], %r802;
	st.local.u32 	[%rd4+1540], %r802;
	st.local.u32 	[%rd4+1544], %r802;
	st.local.u32 	[%rd4+1548], %r802;
	st.local.u32 	[%rd4+1552], %r802;
	st.local.u32 	[%rd4+1556], %r802;
	st.local.u32 	[%rd4+1560], %r802;
	st.local.u32 	[%rd4+1564], %r802;
	st.local.u32 	[%rd4+1568], %r802;
	st.local.u32 	[%rd4+1572], %r802;
	st.local.u32 	[%rd4+1576], %r802;
	st.local.u32 	[%rd4+1580], %r802;
	st.local.u32 	[%rd4+1584], %r802;
	st.local.u32 	[%rd4+1588], %r802;
	st.local.u32 	[%rd4+1592], %r802;
	st.local.u32 	[%rd4+1596], %r802;
	st.local.u32 	[%rd4+1600], %r802;
	st.local.u32 	[%rd4+1604], %r802;
	st.local.u32 	[%rd4+1608], %r802;
	st.local.u32 	[%rd4+1612], %r802;
	st.local.u32 	[%rd4+1616], %r802;
	st.local.u32 	[%rd4+1620], %r802;
	st.local.u32 	[%rd4+1624], %r802;
	st.local.u32 	[%rd4+1628], %r802;
	st.local.u32 	[%rd4+1632], %r802;
	st.local.u32 	[%rd4+1636], %r802;
	st.local.u32 	[%rd4+1640], %r802;
	st.local.u32 	[%rd4+1644], %r802;
	st.local.u32 	[%rd4+1648], %r802;
	st.local.u32 	[%rd4+1652], %r802;
	st.local.u32 	[%rd4+1656], %r802;
	st.local.u32 	[%rd4+1660], %r802;
	st.local.u32 	[%rd4+1664], %r802;
	st.local.u32 	[%rd4+1668], %r802;
	st.local.u32 	[%rd4+1672], %r802;
	st.local.u32 	[%rd4+1676], %r802;
	st.local.u32 	[%rd4+1680], %r802;
	st.local.u32 	[%rd4+1684], %r802;
	st.local.u32 	[%rd4+1688], %r802;
	st.local.u32 	[%rd4+1692], %r802;
	st.local.u32 	[%rd4+1696], %r802;
	st.local.u32 	[%rd4+1700], %r802;
	st.local.u32 	[%rd4+1704], %r802;
	st.local.u32 	[%rd4+1708], %r802;
	st.local.u32 	[%rd4+1712], %r802;
	st.local.u32 	[%rd4+1716], %r802;
	st.local.u32 	[%rd4+1720], %r802;
	st.local.u32 	[%rd4+1724], %r802;
	st.local.u32 	[%rd4+1728], %r802;
	st.local.u32 	[%rd4+1732], %r802;
	st.local.u32 	[%rd4+1736], %r802;
	st.local.u32 	[%rd4+1740], %r802;
	st.local.u32 	[%rd4+1744], %r802;
	st.local.u32 	[%rd4+1748], %r802;
	st.local.u32 	[%rd4+1752], %r802;
	st.local.u32 	[%rd4+1756], %r802;
	st.local.u32 	[%rd4+1760], %r802;
	st.local.u32 	[%rd4+1764], %r802;
	st.local.u32 	[%rd4+1768], %r802;
	st.local.u32 	[%rd4+1772], %r802;
	st.local.u32 	[%rd4+1776], %r802;
	st.local.u32 	[%rd4+1780], %r802;
	st.local.u32 	[%rd4+1784], %r802;
	st.local.u32 	[%rd4+1788], %r802;
	st.local.u32 	[%rd4+1792], %r802;
	st.local.u32 	[%rd4+1796], %r802;
	st.local.u32 	[%rd4+1800], %r802;
	st.local.u32 	[%rd4+1804], %r802;
	st.local.u32 	[%rd4+1808], %r802;
	st.local.u32 	[%rd4+1812], %r802;
	st.local.u32 	[%rd4+1816], %r802;
	st.local.u32 	[%rd4+1820], %r802;
	st.local.u32 	[%rd4+1824], %r802;
	st.local.u32 	[%rd4+1828], %r802;
	st.local.u32 	[%rd4+1832], %r802;
	st.local.u32 	[%rd4+1836], %r802;
	st.local.u32 	[%rd4+1840], %r802;
	st.local.u32 	[%rd4+1844], %r802;
	st.local.u32 	[%rd4+1848], %r802;
	st.local.u32 	[%rd4+1852], %r802;
	st.local.u32 	[%rd4+1856], %r802;
	st.local.u32 	[%rd4+1860], %r802;
	st.local.u32 	[%rd4+1864], %r802;
	st.local.u32 	[%rd4+1868], %r802;
	st.local.u32 	[%rd4+1872], %r802;
	st.local.u32 	[%rd4+1876], %r802;
	st.local.u32 	[%rd4+1880], %r802;
	st.local.u32 	[%rd4+1884], %r802;
	st.local.u32 	[%rd4+1888], %r802;
	st.local.u32 	[%rd4+1892], %r802;
	st.local.u32 	[%rd4+1896], %r802;
	st.local.u32 	[%rd4+1900], %r802;
	st.local.u32 	[%rd4+1904], %r802;
	st.local.u32 	[%rd4+1908], %r802;
	st.local.u32 	[%rd4+1912], %r802;
	st.local.u32 	[%rd4+1916], %r802;
	st.local.u32 	[%rd4+1920], %r802;
	st.local.u32 	[%rd4+1924], %r802;
	st.local.u32 	[%rd4+1928], %r802;
	st.local.u32 	[%rd4+1932], %r802;
	st.local.u32 	[%rd4+1936], %r802;
	st.local.u32 	[%rd4+1940], %r802;
	st.local.u32 	[%rd4+1944], %r802;
	st.local.u32 	[%rd4+1948], %r802;
	st.local.u32 	[%rd4+1952], %r802;
	st.local.u32 	[%rd4+1956], %r802;
	st.local.u32 	[%rd4+1960], %r802;
	st.local.u32 	[%rd4+1964], %r802;
	st.local.u32 	[%rd4+1968], %r802;
	st.local.u32 	[%rd4+1972], %r802;
	st.local.u32 	[%rd4+1976], %r802;
	st.local.u32 	[%rd4+1980], %r802;
	st.local.u32 	[%rd4+1984], %r802;
	st.local.u32 	[%rd4+1988], %r802;
	st.local.u32 	[%rd4+1992], %r802;
	st.local.u32 	[%rd4+1996], %r802;
	st.local.u32 	[%rd4+2000], %r802;
	st.local.u32 	[%rd4+2004], %r802;
	st.local.u32 	[%rd4+2008], %r802;
	st.local.u32 	[%rd4+2012], %r802;
	st.local.u32 	[%rd4+2016], %r802;
	st.local.u32 	[%rd4+2020], %r802;
	st.local.u32 	[%rd4+2024], %r802;
	st.local.u32 	[%rd4+2028], %r802;
	st.local.u32 	[%rd4+2032], %r802;
	st.local.u32 	[%rd4+2036], %r802;
	st.local.u32 	[%rd4+2040], %r802;
	st.local.u32 	[%rd4+2044], %r802;
	st.local.u32 	[%rd4+2048], %r802;
	st.local.u32 	[%rd4+2052], %r802;
	st.local.u32 	[%rd4+2056], %r802;
	st.local.u32 	[%rd4+2060], %r802;
	st.local.u32 	[%rd4+2064], %r802;
	st.local.u32 	[%rd4+2068], %r802;
	st.local.u32 	[%rd4+2072], %r802;
	st.local.u32 	[%rd4+2076], %r802;
	st.local.u32 	[%rd4+2080], %r802;
	st.local.u32 	[%rd4+2084], %r802;
	st.local.u32 	[%rd4+2088], %r802;
	st.local.u32 	[%rd4+2092], %r802;
	st.local.u32 	[%rd4+2096], %r802;
	st.local.u32 	[%rd4+2100], %r802;
	st.local.u32 	[%rd4+2104], %r802;
	st.local.u32 	[%rd4+2108], %r802;
	st.local.u32 	[%rd4+2112], %r802;
	st.local.u32 	[%rd4+2116], %r802;
	st.local.u32 	[%rd4+2120], %r802;
	st.local.u32 	[%rd4+2124], %r802;
	st.local.u32 	[%rd4+2128], %r802;
	st.local.u32 	[%rd4+2132], %r802;
	st.local.u32 	[%rd4+2136], %r802;
	st.local.u32 	[%rd4+2140], %r802;
	st.local.u32 	[%rd4+2144], %r802;
	st.local.u32 	[%rd4+2148], %r802;
	st.local.u32 	[%rd4+2152], %r802;
	st.local.u32 	[%rd4+2156], %r802;
	st.local.u32 	[%rd4+2160], %r802;
	st.local.u32 	[%rd4+2164], %r802;
	st.local.u32 	[%rd4+2168], %r802;
	st.local.u32 	[%rd4+2172], %r802;
	st.local.u32 	[%rd4+2176], %r802;
	st.local.u32 	[%rd4+2180], %r802;
	st.local.u32 	[%rd4+2184], %r802;
	st.local.u32 	[%rd4+2188], %r802;
	st.local.u32 	[%rd4+2192], %r802;
	st.local.u32 	[%rd4+2196], %r802;
	st.local.u32 	[%rd4+2200], %r802;
	st.local.u32 	[%rd4+2204], %r802;
	st.local.u32 	[%rd4+2208], %r802;
	st.local.u32 	[%rd4+2212], %r802;
	st.local.u32 	[%rd4+2216], %r802;
	st.local.u32 	[%rd4+2220], %r802;
	st.local.u32 	[%rd4+2224], %r802;
	st.local.u32 	[%rd4+2228], %r802;
	st.local.u32 	[%rd4+2232], %r802;
	st.local.u32 	[%rd4+2236], %r802;
	st.local.u32 	[%rd4+2240], %r802;
	st.local.u32 	[%rd4+2244], %r802;
	st.local.u32 	[%rd4+2248], %r802;
	st.local.u32 	[%rd4+2252], %r802;
	st.local.u32 	[%rd4+2256], %r802;
	st.local.u32 	[%rd4+2260], %r802;
	st.local.u32 	[%rd4+2264], %r802;
	st.local.u32 	[%rd4+2268], %r802;
	st.local.u32 	[%rd4+2272], %r802;
	st.local.u32 	[%rd4+2276], %r802;
	st.local.u32 	[%rd4+2280], %r802;
	st.local.u32 	[%rd4+2284], %r802;
	st.local.u32 	[%rd4+2288], %r802;
	st.local.u32 	[%rd4+2292], %r802;
	st.local.u32 	[%rd4+2296], %r802;
	st.local.u32 	[%rd4+2300], %r802;
	st.local.u32 	[%rd4+2304], %r802;
	st.local.u32 	[%rd4+2308], %r802;
	st.local.u32 	[%rd4+2312], %r802;
	st.local.u32 	[%rd4+2316], %r802;
	st.local.u32 	[%rd4+2320], %r802;
	st.local.u32 	[%rd4+2324], %r802;
	st.local.u32 	[%rd4+2328], %r802;
	st.local.u32 	[%rd4+2332], %r802;
	st.local.u32 	[%rd4+2336], %r802;
	st.local.u32 	[%rd4+2340], %r802;
	st.local.u32 	[%rd4+2344], %r802;
	st.local.u32 	[%rd4+2348], %r802;
	st.local.u32 	[%rd4+2352], %r802;
	st.local.u32 	[%rd4+2356], %r802;
	st.local.u32 	[%rd4+2360], %r802;
	st.local.u32 	[%rd4+2364], %r802;
	st.local.u32 	[%rd4+2368], %r802;
	st.local.u32 	[%rd4+2372], %r802;
	st.local.u32 	[%rd4+2376], %r802;
	st.local.u32 	[%rd4+2380], %r802;
	st.local.u32 	[%rd4+2384], %r802;
	st.local.u32 	[%rd4+2388], %r802;
	st.local.u32 	[%rd4+2392], %r802;
	st.local.u32 	[%rd4+2396], %r802;
	st.local.u32 	[%rd4+2400], %r802;
	st.local.u32 	[%rd4+2404], %r802;
	st.local.u32 	[%rd4+2408], %r802;
	st.local.u32 	[%rd4+2412], %r802;
	st.local.u32 	[%rd4+2416], %r802;
	st.local.u32 	[%rd4+2420], %r802;
	st.local.u32 	[%rd4+2424], %r802;
	st.local.u32 	[%rd4+2428], %r802;
	st.local.u32 	[%rd4+2432], %r802;
	st.local.u32 	[%rd4+2436], %r802;
	st.local.u32 	[%rd4+2440], %r802;
	st.local.u32 	[%rd4+2444], %r802;
	st.local.u32 	[%rd4+2448], %r802;
	st.local.u32 	[%rd4+2452], %r802;
	st.local.u32 	[%rd4+2456], %r802;
	st.local.u32 	[%rd4+2460], %r802;
	st.local.u32 	[%rd4+2464], %r802;
	st.local.u32 	[%rd4+2468], %r802;
	st.local.u32 	[%rd4+2472], %r802;
	st.local.u32 	[%rd4+2476], %r802;
	st.local.u32 	[%rd4+2480], %r802;
	st.local.u32 	[%rd4+2484], %r802;
	st.local.u32 	[%rd4+2488], %r802;
	st.local.u32 	[%rd4+2492], %r802;
	st.local.u32 	[%rd4+2496], %r802;
	st.global.u32 	[%rd3], %r802;
	mov.u32 	%r5, %r802;
$L__BB6_1:
	mul.wide.u32 	%rd28, %r802, 4;
	add.s64 	%rd5, %rd1, %rd28;
	ld.global.u32 	%r3, [%rd5];
	setp.ne.s32 	%p1, %r3, 0;
	add.s64 	%rd6, %rd2, %rd28;
	@%p1 bra 	$L__BB6_3;
	mov.b32 	%r318, 33554431;
	st.global.u32 	[%rd6], %r318;
	bra.uni 	$L__BB6_4;
$L__BB6_3:
	add.s32 	%r315, %r3, -1;
	mov.b32 	%r316, 1;
	shl.b32 	%r317, %r316, %r315;
	st.global.u32 	[%rd6], %r317;
	add.s32 	%r4, %r5, 1;
	mul.wide.u32 	%rd29, %r5, 4;
	add.s64 	%rd30, %rd4, %rd29;
	st.local.u32 	[%rd30], %r802;
	mov.u32 	%r5, %r4;
$L__BB6_4:
	add.s32 	%r6, %r802, 1;
	setp.eq.s32 	%p2, %r6, 625;
	@%p2 bra 	$L__BB6_14;
	ld.global.u32 	%r7, [%rd5+4];
	setp.eq.s32 	%p3, %r7, 0;
	@%p3 bra 	$L__BB6_7;
	add.s32 	%r319, %r7, -1;
	mov.b32 	%r320, 1;
	shl.b32 	%r321, %r320, %r319;
	st.global.u32 	[%rd6+4], %r321;
	add.s32 	%r805, %r5, 1;
	mul.wide.u32 	%rd31, %r5, 4;
	add.s64 	%rd32, %rd4, %rd31;
	st.local.u32 	[%rd32], %r6;
	bra.uni 	$L__BB6_8;
$L__BB6_7:
	mov.b32 	%r322, 33554431;
	st.global.u32 	[%rd6+4], %r322;
	mov.u32 	%r805, %r5;
$L__BB6_8:
	ld.global.u32 	%r10, [%rd5+8];
	setp.eq.s32 	%p4, %r10, 0;
	@%p4 bra 	$L__BB6_10;
	add.s32 	%r323, %r802, 2;
	add.s32 	%r324, %r10, -1;
	mov.b32 	%r325, 1;
	shl.b32 	%r326, %r325, %r324;
	st.global.u32 	[%rd6+8], %r326;
	add.s32 	%r806, %r805, 1;
	mul.wide.u32 	%rd33, %r805, 4;
	add.s64 	%rd34, %rd4, %rd33;
	st.local.u32 	[%rd34], %r323;
	bra.uni 	$L__BB6_11;
$L__BB6_10:
	mov.b32 	%r327, 33554431;
	st.global.u32 	[%rd6+8], %r327;
	mov.u32 	%r806, %r805;
$L__BB6_11:
	ld.global.u32 	%r13, [%rd5+12];
	setp.eq.s32 	%p5, %r13, 0;
	@%p5 bra 	$L__BB6_13;
	add.s32 	%r328, %r802, 3;
	add.s32 	%r329, %r13, -1;
	mov.b32 	%r330, 1;
	shl.b32 	%r331, %r330, %r329;
	st.global.u32 	[%rd6+12], %r331;
	add.s32 	%r5, %r806, 1;
	mul.wide.u32 	%rd35, %r806, 4;
	add.s64 	%rd36, %rd4, %rd35;
	st.local.u32 	[%rd36], %r328;
	add.s32 	%r802, %r802, 4;
	bra.uni 	$L__BB6_1;
$L__BB6_13:
	mov.b32 	%r332, 33554431;
	st.global.u32 	[%rd6+12], %r332;
	add.s32 	%r802, %r802, 4;
	mov.u32 	%r5, %r806;
	bra.uni 	$L__BB6_1;
$L__BB6_14:
	setp.eq.s32 	%p6, %r5, 0;
	@%p6 bra 	$L__BB6_272;
$L__BB6_15:
	add.s32 	%r809, %r5, -1;
	mul.wide.u32 	%rd37, %r809, 4;
	add.s64 	%rd7, %rd4, %rd37;
	ld.local.u32 	%r335, [%rd7];
	mul.hi.u32 	%r336, %r335, 1374389535;
	shr.u32 	%r337, %r336, 3;
	mul.lo.s32 	%r23, %r337, 25;
	sub.s32 	%r20, %r335, %r23;
	mul.hi.u32 	%r338, %r337, 858993460;
	mul.lo.s32 	%r339, %r338, 5;
	sub.s32 	%r21, %r337, %r339;
	cvt.u16.u32 	%rs2, %r20;
	mul.lo.s16 	%rs3, %rs2, 52;
	shr.u16 	%rs4, %rs3, 8;
	mul.lo.s16 	%rs5, %rs4, 5;
	sub.s16 	%rs1, %rs2, %rs5;
	mul.wide.u32 	%rd38, %r335, 4;
	add.s64 	%rd39, %rd2, %rd38;
	ld.global.u32 	%r340, [%rd39];
	not.b32 	%r22, %r340;
	setp.lt.u32 	%p7, %r335, 25;
	selp.b32 	%r341, 25, 0, %p7;
	add.s32 	%r24, %r341, %r20;
	mul.wide.u32 	%rd40, %r24, 4;
	add.s64 	%rd41, %rd2, %rd40;
	ld.global.u32 	%r25, [%rd41];
	and.b32  	%r342, %r25, %r22;
	st.global.u32 	[%rd41], %r342;
	popc.b32 	%r334, %r342;
	mov.b32 	%r879, -1;
	setp.eq.s32 	%p8, %r334, 1;
	@%p8 bra 	$L__BB6_17;
	setp.eq.s32 	%p9, %r334, 0;
	@%p9 bra 	$L__BB6_297;
	bra.uni 	$L__BB6_19;
$L__BB6_17:
	add.s32 	%r343, %r25, -1;
	and.b32  	%r344, %r25, %r343;
	setp.eq.s32 	%p10, %r344, 0;
	@%p10 bra 	$L__BB6_19;
	st.local.u32 	[%rd7], %r24;
	mov.u32 	%r809, %r5;
$L__BB6_19:
	setp.eq.s32 	%p11, %r20, 0;
	selp.u32 	%r347, 1, 0, %p11;
	add.s32 	%r27, %r23, %r347;
	mul.wide.u32 	%rd42, %r27, 4;
	add.s64 	%rd43, %rd2, %rd42;
	ld.global.u32 	%r28, [%rd43];
	and.b32  	%r348, %r28, %r22;
	st.global.u32 	[%rd43], %r348;
	popc.b32 	%r346, %r348;
	setp.eq.s32 	%p12, %r346, 1;
	@%p12 bra 	$L__BB6_21;
	setp.eq.s32 	%p13, %r346, 0;
	@%p13 bra 	$L__BB6_297;
	bra.uni 	$L__BB6_23;
$L__BB6_21:
	add.s32 	%r349, %r28, -1;
	and.b32  	%r350, %r28, %r349;
	setp.eq.s32 	%p14, %r350, 0;
	@%p14 bra 	$L__BB6_23;
	add.s32 	%r29, %r809, 1;
	mul.wide.u32 	%rd44, %r809, 4;
	add.s64 	%rd45, %rd4, %rd44;
	st.local.u32 	[%rd45], %r27;
	mov.u32 	%r809, %r29;
$L__BB6_23:
	setp.lt.u32 	%p15, %r335, 50;
	selp.b32 	%r353, 50, 25, %p15;
	add.s32 	%r31, %r353, %r20;
	mul.wide.u32 	%rd46, %r31, 4;
	add.s64 	%rd47, %rd2, %rd46;
	ld.global.u32 	%r32, [%rd47];
	and.b32  	%r354, %r32, %r22;
	st.global.u32 	[%rd47], %r354;
	popc.b32 	%r352, %r354;
	setp.eq.s32 	%p16, %r352, 1;
	@%p16 bra 	$L__BB6_25;
	setp.eq.s32 	%p17, %r352, 0;
	@%p17 bra 	$L__BB6_297;
	bra.uni 	$L__BB6_27;
$L__BB6_25:
	add.s32 	%r355, %r32, -1;
	and.b32  	%r356, %r32, %r355;
	setp.eq.s32 	%p18, %r356, 0;
	@%p18 bra 	$L__BB6_27;
	add.s32 	%r33, %r809, 1;
	mul.wide.u32 	%rd48, %r809, 4;
	add.s64 	%rd49, %rd4, %rd48;
	st.local.u32 	[%rd49], %r31;
	mov.u32 	%r809, %r33;
$L__BB6_27:
	setp.lt.u32 	%p19, %r20, 2;
	selp.u32 	%r35, 1, 0, %p19;
	selp.u64 	%rd50, 1, 0, %p19;
	cvt.u64.u32 	%rd8, %r23;
	add.s64 	%rd51, %rd8, %rd50;
	shl.b64 	%rd52, %rd51, 2;
	add.s64 	%rd53, %rd2, %rd52;
	ld.global.u32 	%r36, [%rd53+4];
	and.b32  	%r359, %r36, %r22;
	st.global.u32 	[%rd53+4], %r359;
	popc.b32 	%r358, %r359;
	setp.eq.s32 	%p20, %r358, 1;
	@%p20 bra 	$L__BB6_29;
	setp.eq.s32 	%p21, %r358, 0;
	@%p21 bra 	$L__BB6_297;
	bra.uni 	$L__BB6_31;
$L__BB6_29:
	add.s32 	%r360, %r36, -1;
	and.b32  	%r361, %r36, %r360;
	setp.eq.s32 	%p22, %r361, 0;
	@%p22 bra 	$L__BB6_31;
	add.s32 	%r37, %r809, 1;
	mul.wide.u32 	%rd54, %r809, 4;
	add.s64 	%rd55, %rd4, %rd54;
	add.s32 	%r362, %r23, %r35;
	add.s32 	%r363, %r362, 1;
	st.local.u32 	[%rd55], %r363;
	mov.u32 	%r809, %r37;
$L__BB6_31:
	setp.lt.u32 	%p23, %r335, 75;
	selp.b32 	%r366, 75, 50, %p23;
	add.s32 	%r39, %r366, %r20;
	mul.wide.u32 	%rd56, %r39, 4;
	add.s64 	%rd57, %rd2, %rd56;
	ld.global.u32 	%r40, [%rd57];
	and.b32  	%r367, %r40, %r22;
	st.global.u32 	[%rd57], %r367;
	popc.b32 	%r365, %r367;
	setp.eq.s32 	%p24, %r365, 1;
	@%p24 bra 	$L__BB6_33;
	setp.eq.s32 	%p25, %r365, 0;
	@%p25 bra 	$L__BB6_297;
	bra.uni 	$L__BB6_35;
$L__BB6_33:
	add.s32 	%r368, %r40, -1;
	and.b32  	%r369, %r40, %r368;
	setp.eq.s32 	%p26, %r369, 0;
	@%p26 bra 	$L__BB6_35;
	add.s32 	%r41, %r809, 1;
	mul.wide.u32 	%rd58, %r809, 4;
	add.s64 	%rd59, %rd4, %rd58;
	st.local.u32 	[%rd59], %r39;
	mov.u32 	%r809, %r41;
$L__BB6_35:
	setp.lt.u32 	%p27, %r20, 3;
	selp.u32 	%r43, 1, 0, %p27;
	selp.u64 	%rd60, 1, 0, %p27;
	add.s64 	%rd61, %rd8, %rd60;
	shl.b64 	%rd62, %rd61, 2;
	add.s64 	%rd63, %rd2, %rd62;
	ld.global.u32 	%r44, [%rd63+8];
	and.b32  	%r372, %r44, %r22;
	st.global.u32 	[%rd63+8], %r372;
	popc.b32 	%r371, %r372;
	setp.eq.s32 	%p28, %r371, 1;
	@%p28 bra 	$L__BB6_37;
	setp.eq.s32 	%p29, %r371, 0;
	@%p29 bra 	$L__BB6_297;
	bra.uni 	$L__BB6_39;
$L__BB6_37:
	add.s32 	%r373, %r44, -1;
	and.b32  	%r374, %r44, %r373;
	setp.eq.s32 	%p30, %r374, 0;
	@%p30 bra 	$L__BB6_39;
	add.s32 	%r45, %r809, 1;
	mul.wide.u32 	%rd64, %r809, 4;
	add.s64 	%rd65, %rd4, %rd64;
	add.s32 	%r375, %r23, %r43;
	add.s32 	%r376, %r375, 2;
	st.local.u32 	[%rd65], %r376;
	mov.u32 	%r809, %r45;
$L__BB6_39:
	setp.lt.u32 	%p31, %r335, 100;
	selp.b32 	%r379, 100, 75, %p31;
	add.s32 	%r47, %r379, %r20;
	mul.wide.u32 	%rd66, %r47, 4;
	add.s64 	%rd67, %rd2, %rd66;
	ld.global.u32 	%r48, [%rd67];
	and.b32  	%r380, %r48, %r22;
	st.global.u32 	[%rd67], %r380;
	popc.b32 	%r378, %r380;
	setp.eq.s32 	%p32, %r378, 1;
	@%p32 bra 	$L__BB6_41;
	setp.eq.s32 	%p33, %r378, 0;
	@%p33 bra 	$L__BB6_297;
	bra.uni 	$L__BB6_43;
$L__BB6_41:
	add.s32 	%r381, %r48, -1;
	and.b32  	%r382, %r48, %r381;
	setp.eq.s32 	%p34, %r382, 0;
	@%p34 bra 	$L__BB6_43;
	add.s32 	%r49, %r809, 1;
	mul.wide.u32 	%rd68, %r809, 4;
	add.s64 	%rd69, %rd4, %rd68;
	st.local.u32 	[%rd69], %r47;
	mov.u32 	%r809, %r49;
$L__BB6_43:
	setp.lt.u32 	%p35, %r20, 4;
	selp.u32 	%r51, 1, 0, %p35;
	selp.u64 	%rd70, 1, 0, %p35;
	add.s64 	%rd71, %rd8, %rd70;
	shl.b64 	%rd72, %rd71, 2;
	add.s64 	%rd73, %rd2, %rd72;
	ld.global.u32 	%r52, [%rd73+12];
	and.b32  	%r385, %r52, %r22;
	st.global.u32 	[%rd73+12], %r385;
	popc.b32 	%r384, %r385;
	setp.eq.s32 	%p36, %r384, 1;
	@%p36 bra 	$L__BB6_45;
	setp.eq.s32 	%p37, %r384, 0;
	@%p37 bra 	$L__BB6_297;
	bra.uni 	$L__BB6_47;
$L__BB6_45:
	add.s32 	%r386, %r52, -1;
	and.b32  	%r387, %r52, %r386;
	setp.eq.s32 	%p38, %r387, 0;
	@%p38 bra 	$L__BB6_47;
	add.s32 	%r53, %r809, 1;
	mul.wide.u32 	%rd74, %r809, 4;
	add.s64 	%rd75, %rd4, %rd74;
	add.s32 	%r388, %r23, %r51;
	add.s32 	%r389, %r388, 3;
	st.local.u32 	[%rd75], %r389;
	mov.u32 	%r809, %r53;
$L__BB6_47:
	setp.lt.u32 	%p39, %r335, 125;
	selp.b32 	%r392, 125, 100, %p39;
	add.s32 	%r55, %r392, %r20;
	mul.wide.u32 	%rd76, %r55, 4;
	add.s64 	%rd77, %rd2, %rd76;
	ld.global.u32 	%r56, [%rd77];
	and.b32  	%r393, %r56, %r22;
	st.global.u32 	[%rd77], %r393;
	popc.b32 	%r391, %r393;
	setp.eq.s32 	%p40, %r391, 1;
	@%p40 bra 	$L__BB6_49;
	setp.eq.s32 	%p41, %r391, 0;
	@%p41 bra 	$L__BB6_297;
	bra.uni 	$L__BB6_51;
$L__BB6_49:
	add.s32 	%r394, %r56, -1;
	and.b32  	%r395, %r56, %r394;
	setp.eq.s32 	%p42, %r395, 0;
	@%p42 bra 	$L__BB6_51;
	add.s32 	%r57, %r809, 1;
	mul.wide.u32 	%rd78, %r809, 4;
	add.s64 	%rd79, %rd4, %rd78;
	st.local.u32 	[%rd79], %r55;
	mov.u32 	%r809, %r57;
$L__BB6_51:
	setp.lt.u32 	%p43, %r20, 5;
	selp.u32 	%r59, 1, 0, %p43;
	selp.u64 	%rd80, 1, 0, %p43;
	add.s64 	%rd81, %rd8, %rd80;
	shl.b64 	%rd82, %rd81, 2;
	add.s64 	%rd83, %rd2, %rd82;
	ld.global.u32 	%r60, [%rd83+16];
	and.b32  	%r398, %r60, %r22;
	st.global.u32 	[%rd83+16], %r398;
	popc.b32 	%r397, %r398;
	setp.eq.s32 	%p44, %r397, 1;
	@%p44 bra 	$L__BB6_53;
	setp.eq.s32 	%p45, %r397, 0;
	@%p45 bra 	$L__BB6_297;
	bra.uni 	$L__BB6_55;
$L__BB6_53:
	add.s32 	%r399, %r60, -1;
	and.b32  	%r400, %r60, %r399;
	setp.eq.s32 	%p46, %r400, 0;
	@%p46 bra 	$L__BB6_55;
	add.s32 	%r61, %r809, 1;
	mul.wide.u32 	%rd84, %r809, 4;
	add.s64 	%rd85, %rd4, %rd84;
	add.s32 	%r401, %r23, %r59;
	add.s32 	%r402, %r401, 4;
	st.local.u32 	[%rd85], %r402;
	mov.u32 	%r809, %r61;
$L__BB6_55:
	setp.lt.u32 	%p47, %r335, 150;
	selp.b32 	%r405, 150, 125, %p47;
	add.s32 	%r63, %r405, %r20;
	mul.wide.u32 	%rd86, %r63, 4;
	add.s64 	%rd87, %rd2, %rd86;
	ld.global.u32 	%r64, [%rd87];
	and.b32  	%r406, %r64, %r22;
	st.global.u32 	[%rd87], %r406;
	popc.b32 	%r404, %r406;
	setp.eq.s32 	%p48, %r404, 1;
	@%p48 bra 	$L__BB6_57;
	setp.eq.s32 	%p49, %r404, 0;
	@%p49 bra 	$L__BB6_297;
	bra.uni 	$L__BB6_59;
$L__BB6_57:
	add.s32 	%r407, %r64, -1;
	and.b32  	%r408, %r64, %r407;
	setp.eq.s32 	%p50, %r408, 0;
	@%p50 bra 	$L__BB6_59;
	add.s32 	%r65, %r809, 1;
	mul.wide.u32 	%rd88, %r809, 4;
	add.s64 	%rd89, %rd4, %rd88;
	st.local.u32 	[%rd89], %r63;
	mov.u32 	%r809, %r65;
$L__BB6_59:
	setp.lt.u32 	%p51, %r20, 6;
	selp.u32 	%r67, 1, 0, %p51;
	selp.u64 	%rd90, 1, 0, %p51;
	add.s64 	%rd91, %rd8, %rd90;
	shl.b64 	%rd92, %rd91, 2;
	add.s64 	%rd93, %rd2, %rd92;
	ld.global.u32 	%r68, [%rd93+20];
	and.b32  	%r411, %r68, %r22;
	st.global.u32 	[%rd93+20], %r411;
	popc.b32 	%r410, %r411;
	setp.eq.s32 	%p52, %r410, 1;
	@%p52 bra 	$L__BB6_61;
	setp.eq.s32 	%p53, %r410, 0;
	@%p53 bra 	$L__BB6_297;
	bra.uni 	$L__BB6_63;
$L__BB6_61:
	add.s32 	%r412, %r68, -1;
	and.b32  	%r413, %r68, %r412;
	setp.eq.s32 	%p54, %r413, 0;
	@%p54 bra 	$L__BB6_63;
	add.s32 	%r69, %r809, 1;
	mul.wide.u32 	%rd94, %r809, 4;
	add.s64 	%rd95, %rd4, %rd94;
	add.s32 	%r414, %r23, %r67;
	add.s32 	%r415, %r414, 5;
	st.local.u32 	[%rd95], %r415;
	mov.u32 	%r809, %r69;
$L__BB6_63:
	setp.lt.u32 	%p55, %r335, 175;
	selp.b32 	%r418, 175, 150, %p55;
	add.s32 	%r71, %r418, %r20;
	mul.wide.u32 	%rd96, %r71, 4;
	add.s64 	%rd97, %rd2, %rd96;
	ld.global.u32 	%r72, [%rd97];
	and.b32  	%r419, %r72, %r22;
	st.global.u32 	[%rd97], %r419;
	popc.b32 	%r417, %r419;
	setp.eq.s32 	%p56, %r417, 1;
	@%p56 bra 	$L__BB6_65;
	setp.eq.s32 	%p57, %r417, 0;
	@%p57 bra 	$L__BB6_297;
	bra.uni 	$L__BB6_67;
$L__BB6_65:
	add.s32 	%r420, %r72, -1;
	and.b32  	%r421, %r72, %r420;
	setp.eq.s32 	%p58, %r421, 0;
	@%p58 bra 	$L__BB6_67;
	add.s32 	%r73, %r809, 1;
	mul.wide.u32 	%rd98, %r809, 4;
	add.s64 	%rd99, %rd4, %rd98;
	st.local.u32 	[%rd99], %r71;
	mov.u32 	%r809, %r73;
$L__BB6_67:
	setp.lt.u32 	%p59, %r20, 7;
	selp.u32 	%r75, 1, 0, %p59;
	selp.u64 	%rd100, 1, 0, %p59;
	add.s64 	%rd101, %rd8, %rd100;
	shl.b64 	%rd102, %rd101, 2;
	add.s64 	%rd103, %rd2, %rd102;
	ld.global.u32 	%r76, [%rd103+24];
	and.b32  	%r424, %r76, %r22;
	st.global.u32 	[%rd103+24], %r424;
	popc.b32 	%r423, %r424;
	setp.eq.s32 	%p60, %r423, 1;
	@%p60 bra 	$L__BB6_69;
	setp.eq.s32 	%p61, %r423, 0;
	@%p61 bra 	$L__BB6_297;
	bra.uni 	$L__BB6_71;
$L__BB6_69:
	add.s32 	%r425, %r76, -1;
	and.b32  	%r426, %r76, %r425;
	setp.eq.s32 	%p62, %r426, 0;
	@%p62 bra 	$L__BB6_71;
	add.s32 	%r77, %r809, 1;
	mul.wide.u32 	%rd104, %r809, 4;
	add.s64 	%rd105, %rd4, %rd104;
	add.s32 	%r427, %r23, %r75;
	add.s32 	%r428, %r427, 6;
	st.local.u32 	[%rd105], %r428;
	mov.u32 	%r809, %r77;
$L__BB6_71:
	setp.lt.u32 	%p63, %r335, 200;
	selp.b32 	%r431, 200, 175, %p63;
	add.s32 	%r79, %r431, %r20;
	mul.wide.u32 	%rd106, %r79, 4;
	add.s64 	%rd107, %rd2, %rd106;
	ld.global.u32 	%r80, [%rd107];
	and.b32  	%r432, %r80, %r22;
	st.global.u32 	[%rd107], %r432;
	popc.b32 	%r430, %r432;
	setp.eq.s32 	%p64, %r430, 1;
	@%p64 bra 	$L__BB6_73;
	setp.eq.s32 	%p65, %r430, 0;
	@%p65 bra 	$L__BB6_297;
	bra.uni 	$L__BB6_75;
$L__BB6_73:
	add.s32 	%r433, %r80, -1;
	and.b32  	%r434, %r80, %r433;
	setp.eq.s32 	%p66, %r434, 0;
	@%p66 bra 	$L__BB6_75;
	add.s32 	%r81, %r809, 1;
	mul.wide.u32 	%rd108, %r809, 4;
	add.s64 	%rd109, %rd4, %rd108;
	st.local.u32 	[%rd109], %r79;
	mov.u32 	%r809, %r81;
$L__BB6_75:
	setp.lt.u32 	%p67, %r20, 8;
	selp.u32 	%r83, 1, 0, %p67;
	selp.u64 	%rd110, 1, 0, %p67;
	add.s64 	%rd111, %rd8, %rd110;
	shl.b64 	%rd112, %rd111, 2;
	add.s64 	%rd113, %rd2, %rd112;
	ld.global.u32 	%r84, [%rd113+28];
	and.b32  	%r437, %r84, %r22;
	st.global.u32 	[%rd113+28], %r437;
	popc.b32 	%r436, %r437;
	setp.eq.s32 	%p68, %r436, 1;
	@%p68 bra 	$L__BB6_77;
	setp.eq.s32 	%p69, %r436, 0;
	@%p69 bra 	$L__BB6_297;
	bra.uni 	$L__BB6_79;
$L__BB6_77:
	add.s32 	%r438, %r84, -1;
	and.b32  	%r439, %r84, %r438;
	setp.eq.s32 	%p70, %r439, 0;
	@%p70 bra 	$L__BB6_79;
	add.s32 	%r85, %r809, 1;
	mul.wide.u32 	%rd114, %r809, 4;
	add.s64 	%rd115, %rd4, %rd114;
	add.s32 	%r440, %r23, %r83;
	add.s32 	%r441, %r440, 7;
	st.local.u32 	[%rd115], %r441;
	mov.u32 	%r809, %r85;
$L__BB6_79:
	setp.lt.u32 	%p71, %r335, 225;
	selp.b32 	%r444, 225, 200, %p71;
	add.s32 	%r87, %r444, %r20;
	mul.wide.u32 	%rd116, %r87, 4;
	add.s64 	%rd117, %rd2, %rd116;
	ld.global.u32 	%r88, [%rd117];
	and.b32  	%r445, %r88, %r22;
	st.global.u32 	[%rd117], %r445;
	popc.b32 	%r443, %r445;
	setp.eq.s32 	%p72, %r443, 1;
	@%p72 bra 	$L__BB6_81;
	setp.eq.s32 	%p73, %r443, 0;
	@%p73 bra 	$L__BB6_297;
	bra.uni 	$L__BB6_83;
$L__BB6_81:
	add.s32 	%r446, %r88, -1;
	and.b32  	%r447, %r88, %r446;
	setp.eq.s32 	%p74, %r447, 0;
	@%p74 bra 	$L__BB6_83;
	add.s32 	%r89, %r809, 1;
	mul.wide.u32 	%rd118, %r809, 4;
	add.s64 	%rd119, %rd4, %rd118;
	st.local.u32 	[%rd119], %r87;
	mov.u32 	%r809, %r89;
$L__BB6_83:
	setp.lt.u32 	%p75, %r20, 9;
	selp.u32 	%r91, 1, 0, %p75;
	selp.u64 	%rd120, 1, 0, %p75;
	add.s64 	%rd121, %rd8, %rd120;
	shl.b64 	%rd122, %rd121, 2;
	add.s64 	%rd123, %rd2, %rd122;
	ld.global.u32 	%r92, [%rd123+32];
	and.b32  	%r450, %r92, %r22;
	st.global.u32 	[%rd123+32], %r450;
	popc.b32 	%r449, %r450;
	setp.eq.s32 	%p76, %r449, 1;
	@%p76 bra 	$L__BB6_85;
	setp.eq.s32 	%p77, %r449, 0;
	@%p77 bra 	$L__BB6_297;
	bra.uni 	$L__BB6_87;
$L__BB6_85:
	add.s32 	%r451, %r92, -1;
	and.b32  	%r452, %r92, %r451;
	setp.eq.s32 	%p78, %r452, 0;
	@%p78 bra 	$L__BB6_87;
	add.s32 	%r93, %r809, 1;
	mul.wide.u32 	%rd124, %r809, 4;
	add.s64 	%rd125, %rd4, %rd124;
	add.s32 	%r453, %r23, %r91;
	add.s32 	%r454, %r453, 8;
	st.local.u32 	[%rd125], %r454;
	mov.u32 	%r809, %r93;
$L__BB6_87:
	setp.lt.u32 	%p79, %r335, 250;
	selp.b32 	%r457, 250, 225, %p79;
	add.s32 	%r95, %r457, %r20;
	mul.wide.u32 	%rd126, %r95, 4;
	add.s64 	%rd127, %rd2, %rd126;
	ld.global.u32 	%r96, [%rd127];
	and.b32  	%r458, %r96, %r22;
	st.global.u32 	[%rd127], %r458;
	popc.b32 	%r456, %r458;
	setp.eq.s32 	%p80, %r456, 1;
	@%p80 bra 	$L__BB6_89;
	setp.eq.s32 	%p81, %r456, 0;
	@%p81 bra 	$L__BB6_297;
	bra.uni 	$L__BB6_91;
$L__BB6_89:
	add.s32 	%r459, %r96, -1;
	and.b32  	%r460, %r96, %r459;
	setp.eq.s32 	%p82, %r460, 0;
	@%p82 bra 	$L__BB6_91;
	add.s32 	%r97, %r809, 1;
	mul.wide.u32 	%rd128, %r809, 4;
	add.s64 	%rd129, %rd4, %rd128;
	st.local.u32 	[%rd129], %r95;
	mov.u32 	%r809, %r97;
$L__BB6_91:
	setp.lt.u32 	%p83, %r20, 10;
	selp.u32 	%r99, 1, 0, %p83;
	selp.u64 	%rd130, 1, 0, %p83;
	add.s64 	%rd131, %rd8, %rd130;
	shl.b64 	%rd132, %rd131, 2;
	add.s64 	%rd133, %rd2, %rd132;
	ld.global.u32 	%r100, [%rd133+36];
	and.b32  	%r463, %r100, %r22;
	st.global.u32 	[%rd133+36], %r463;
	popc.b32 	%r462, %r463;
	setp.eq.s32 	%p84, %r462, 1;
	@%p84 bra 	$L__BB6_93;
	setp.eq.s32 	%p85, %r462, 0;
	@%p85 bra 	$L__BB6_297;
	bra.uni 	$L__BB6_95;
$L__BB6_93:
	add.s32 	%r464, %r100, -1;
	and.b32  	%r465, %r100, %r464;
	setp.eq.s32 	%p86, %r465, 0;
	@%p86 bra 	$L__BB6_95;
	add.s32 	%r101, %r809, 1;
	mul.wide.u32 	%rd134, %r809, 4;
	add.s64 	%rd135, %rd4, %rd134;
	add.s32 	%r466, %r23, %r99;
	add.s32 	%r467, %r466, 9;
	st.local.u32 	[%rd135], %r467;
	mov.u32 	%r809, %r101;
$L__BB6_95:
	setp.lt.u32 	%p87, %r335, 275;
	selp.b32 	%r470, 275, 250, %p87;
	add.s32 	%r103, %r470, %r20;
	mul.wide.u32 	%rd136, %r103, 4;
	add.s64 	%rd137, %rd2, %rd136;
	ld.global.u32 	%r104, [%rd137];
	and.b32  	%r471, %r104, %r22;
	st.global.u32 	[%rd137], %r471;
	popc.b32 	%r469, %r471;
	setp.eq.s32 	%p88, %r469, 1;
	@%p88 bra 	$L__BB6_97;
	setp.eq.s32 	%p89, %r469, 0;
	@%p89 bra 	$L__BB6_297;
	bra.uni 	$L__BB6_99;
$L__BB6_97:
	add.s32 	%r472, %r104, -1;
	and.b32  	%r473, %r104, %r472;
	setp.eq.s32 	%p90, %r473, 0;
	@%p90 bra 	$L__BB6_99;
	add.s32 	%r105, %r809, 1;
	mul.wide.u32 	%rd138, %r809, 4;
	add.s64 	%rd139, %rd4, %rd138;
	st.local.u32 	[%rd139], %r103;
	mov.u32 	%r809, %r105;
$L__BB6_99:
	setp.lt.u32 	%p91, %r20, 11;
	selp.u32 	%r107, 1, 0, %p91;
	selp.u64 	%rd140, 1, 0, %p91;
	add.s64 	%rd141, %rd8, %rd140;
	shl.b64 	%rd142, %rd141, 2;
	add.s64 	%rd143, %rd2, %rd142;
	ld.global.u32 	%r108, [%rd143+40];
	and.b32  	%r476, %r108, %r22;
	st.global.u32 	[%rd143+40], %r476;
	popc.b32 	%r475, %r476;
	setp.eq.s32 	%p92, %r475, 1;
	@%p92 bra 	$L__BB6_101;
	setp.eq.s32 	%p93, %r475, 0;
	@%p93 bra 	$L__BB6_297;
	bra.uni 	$L__BB6_103;
$L__BB6_101:
	add.s32 	%r477, %r108, -1;
	and.b32  	%r478, %r108, %r477;
	setp.eq.s32 	%p94, %r478, 0;
	@%p94 bra 	$L__BB6_103;
	add.s32 	%r109, %r809, 1;
	mul.wide.u32 	%rd144, %r809, 4;
	add.s64 	%rd145, %rd4, %rd144;
	add.s32 	%r479, %r23, %r107;
	add.s32 	%r480, %r479, 10;
	st.local.u32 	[%rd145], %r480;
	mov.u32 	%r809, %r109;
$L__BB6_103:
	setp.lt.u32 	%p95, %r335, 300;
	selp.b32 	%r483, 300, 275, %p95;
	add.s32 	%r111, %r483, %r20;
	mul.wide.u32 	%rd146, %r111, 4;
	add.s64 	%rd147, %rd2, %rd146;
	ld.global.u32 	%r112, [%rd147];
	and.b32  	%r484, %r112, %r22;
	st.global.u32 	[%rd147], %r484;
	popc.b32 	%r482, %r484;
	setp.eq.s32 	%p96, %r482, 1;
	@%p96 bra 	$L__BB6_105;
	setp.eq.s32 	%p97, %r482, 0;
	@%p97 bra 	$L__BB6_297;
	bra.uni 	$L__BB6_107;
$L__BB6_105:
	add.s32 	%r485, %r112, -1;
	and.b32  	%r486, %r112, %r485;
	setp.eq.s32 	%p98, %r486, 0;
	@%p98 bra 	$L__BB6_107;
	add.s32 	%r113, %r809, 1;
	mul.wide.u32 	%rd148, %r809, 4;
	add.s64 	%rd149, %rd4, %rd148;
	st.local.u32 	[%rd149], %r111;
	mov.u32 	%r809, %r113;
$L__BB6_107:
	setp.lt.u32 	%p99, %r20, 12;
	selp.u32 	%r115, 1, 0, %p99;
	selp.u64 	%rd150, 1, 0, %p99;
	add.s64 	%rd151, %rd8, %rd150;
	shl.b64 	%rd152, %rd151, 2;
	add.s64 	%rd153, %rd2, %rd152;
	ld.global.u32 	%r116, [%rd153+44];
	and.b32  	%r489, %r116, %r22;
	st.global.u32 	[%rd153+44], %r489;
	popc.b32 	%r488, %r489;
	setp.eq.s32 	%p100, %r488, 1;
	@%p100 bra 	$L__BB6_109;
	setp.eq.s32 	%p101, %r488, 0;
	@%p101 bra 	$L__BB6_297;
	bra.uni 	$L__BB6_111;
$L__BB6_109:
	add.s32 	%r490, %r116, -1;
	and.b32  	%r491, %r116, %r490;
	setp.eq.s32 	%p102, %r491, 0;
	@%p102 bra 	$L__BB6_111;
	add.s32 	%r117, %r809, 1;
	mul.wide.u32 	%rd154, %r809, 4;
	add.s64 	%rd155, %rd4, %rd154;
	add.s32 	%r492, %r23, %r115;
	add.s32 	%r493, %r492, 11;
	st.local.u32 	[%rd155], %r493;
	mov.u32 	%r809, %r117;
$L__BB6_111:
	setp.lt.u32 	%p103, %r335, 325;
	selp.b32 	%r496, 325, 300, %p103;
	add.s32 	%r119, %r496, %r20;
	mul.wide.u32 	%rd156, %r119, 4;
	add.s64 	%rd157, %rd2, %rd156;
	ld.global.u32 	%r120, [%rd157];
	and.b32  	%r497, %r120, %r22;
	st.global.u32 	[%rd157], %r497;
	popc.b32 	%r495, %r497;
	setp.eq.s32 	%p104, %r495, 1;
	@%p104 bra 	$L__BB6_113;
	setp.eq.s32 	%p105, %r495, 0;
	@%p105 bra 	$L__BB6_297;
	bra.uni 	$L__BB6_115;
$L__BB6_113:
	add.s32 	%r498, %r120, -1;
	and.b32  	%r499, %r120, %r498;
	setp.eq.s32 	%p106, %r499, 0;
	@%p106 bra 	$L__BB6_115;
	add.s32 	%r121, %r809, 1;
	mul.wide.u32 	%rd158, %r809, 4;
	add.s64 	%rd159, %rd4, %rd158;
	st.local.u32 	[%rd159], %r119;
	mov.u32 	%r809, %r121;
$L__BB6_115:
	setp.lt.u32 	%p107, %r20, 13;
	selp.u32 	%r123, 1, 0, %p107;
	selp.u64 	%rd160, 1, 0, %p107;
	add.s64 	%rd161, %rd8, %rd160;
	shl.b64 	%rd162, %rd161, 2;
	add.s64 	%rd163, %rd2, %rd162;
	ld.global.u32 	%r124, [%rd163+48];
	and.b32  	%r502, %r124, %r22;
	st.global.u32 	[%rd163+48], %r502;
	popc.b32 	%r501, %r502;
	setp.eq.s32 	%p108, %r501, 1;
	@%p108 bra 	$L__BB6_117;
	setp.eq.s32 	%p109, %r501, 0;
	@%p109 bra 	$L__BB6_297;
	bra.uni 	$L__BB6_119;
$L__BB6_117:
	add.s32 	%r503, %r124, -1;
	and.b32  	%r504, %r124, %r503;
	setp.eq.s32 	%p110, %r504, 0;
	@%p110 bra 	$L__BB6_119;
	add.s32 	%r125, %r809, 1;
	mul.wide.u32 	%rd164, %r809, 4;
	add.s64 	%rd165, %rd4, %rd164;
	add.s32 	%r505, %r23, %r123;
	add.s32 	%r506, %r505, 12;
	st.local.u32 	[%rd165], %r506;
	mov.u32 	%r809, %r125;
$L__BB6_119:
	setp.lt.u32 	%p111, %r335, 350;
	selp.b32 	%r509, 350, 325, %p111;
	add.s32 	%r127, %r509, %r20;
	mul.wide.u32 	%rd166, %r127, 4;
	add.s64 	%rd167, %rd2, %rd166;
	ld.global.u32 	%r128, [%rd167];
	and.b32  	%r510, %r128, %r22;
	st.global.u32 	[%rd167], %r510;
	popc.b32 	%r508, %r510;
	setp.eq.s32 	%p112, %r508, 1;
	@%p112 bra 	$L__BB6_121;
	setp.eq.s32 	%p113, %r508, 0;
	@%p113 bra 	$L__BB6_297;
	bra.uni 	$L__BB6_123;
$L__BB6_121:
	add.s32 	%r511, %r128, -1;
	and.b32  	%r512, %r128, %r511;
	setp.eq.s32 	%p114, %r512, 0;
	@%p114 bra 	$L__BB6_123;
	add.s32 	%r129, %r809, 1;
	mul.wide.u32 	%rd168, %r809, 4;
	add.s64 	%rd169, %rd4, %rd168;
	st.local.u32 	[%rd169], %r127;
	mov.u32 	%r809, %r129;
$L__BB6_123:
	setp.lt.u32 	%p115, %r20, 14;
	selp.u32 	%r131, 1, 0, %p115;
	selp.u64 	%rd170, 1, 0, %p115;
	add.s64 	%rd171, %rd8, %rd170;
	shl.b64 	%rd172, %rd171, 2;
	add.s64 	%rd173, %rd2, %rd172;
	ld.global.u32 	%r132, [%rd173+52];
	and.b32  	%r515, %r132, %r22;
	st.global.u32 	[%rd173+52], %r515;
	popc.b32 	%r514, %r515;
	setp.eq.s32 	%p116, %r514, 1;
	@%p116 bra 	$L__BB6_125;
	setp.eq.s32 	%p117, %r514, 0;
	@%p117 bra 	$L__BB6_297;
	bra.uni 	$L__BB6_127;
$L__BB6_125:
	add.s32 	%r516, %r132, -1;
	and.b32  	%r517, %r132, %r516;
	setp.eq.s32 	%p118, %r517, 0;
	@%p118 bra 	$L__BB6_127;
	add.s32 	%r133, %r809, 1;
	mul.wide.u32 	%rd174, %r809, 4;
	add.s64 	%rd175, %rd4, %rd174;
	add.s32 	%r518, %r23, %r131;
	add.s32 	%r519, %r518, 13;
	st.local.u32 	[%rd175], %r519;
	mov.u32 	%r809, %r133;
$L__BB6_127:
	setp.lt.u32 	%p119, %r335, 375;
	selp.b32 	%r522, 375, 350, %p119;
	add.s32 	%r135, %r522, %r20;
	mul.wide.u32 	%rd176, %r135, 4;
	add.s64 	%rd177, %rd2, %rd176;
	ld.global.u32 	%r136, [%rd177];
	and.b32  	%r523, %r136, %r22;
	st.global.u32 	[%rd177], %r523;
	popc.b32 	%r521, %r523;
	setp.eq.s32 	%p120, %r521, 1;
	@%p120 bra 	$L__BB6_129;
	setp.eq.s32 	%p121, %r521, 0;
	@%p121 bra 	$L__BB6_297;
	bra.uni 	$L__BB6_131;
$L__BB6_129:
	add.s32 	%r524, %r136, -1;
	and.b32  	%r525, %r136, %r524;
	setp.eq.s32 	%p122, %r525, 0;
	@%p122 bra 	$L__BB6_131;
	add.s32 	%r137, %r809, 1;
	mul.wide.u32 	%rd178, %r809, 4;
	add.s64 	%rd179, %rd4, %rd178;
	st.local.u32 	[%rd179], %r135;
	mov.u32 	%r809, %r137;
$L__BB6_131:
	setp.lt.u32 	%p123, %r20, 15;
	selp.u32 	%r139, 1, 0, %p123;
	selp.u64 	%rd180, 1, 0, %p123;
	add.s64 	%rd181, %rd8, %rd180;
	shl.b64 	%rd182, %rd181, 2;
	add.s64 	%rd183, %rd2, %rd182;
	ld.global.u32 	%r140, [%rd183+56];
	and.b32  	%r528, %r140, %r22;
	st.global.u32 	[%rd183+56], %r528;
	popc.b32 	%r527, %r528;
	setp.eq.s32 	%p124, %r527, 1;
	@%p124 bra 	$L__BB6_133;
	setp.eq.s32 	%p125, %r527, 0;
	@%p125 bra 	$L__BB6_297;
	bra.uni 	$L__BB6_135;
$L__BB6_133:
	add.s32 	%r529, %r140, -1;
	and.b32  	%r530, %r140, %r529;
	setp.eq.s32 	%p126, %r530, 0;
	@%p126 bra 	$L__BB6_135;
	add.s32 	%r141, %r809, 1;
	mul.wide.u32 	%rd184, %r809, 4;
	add.s64 	%rd185, %rd4, %rd184;
	add.s32 	%r531, %r23, %r139;
	add.s32 	%r532, %r531, 14;
	st.local.u32 	[%rd185], %r532;
	mov.u32 	%r809, %r141;
$L__BB6_135:
	setp.lt.u32 	%p127, %r335, 400;
	selp.b32 	%r535, 400, 375, %p127;
	add.s32 	%r143, %r535, %r20;
	mul.wide.u32 	%rd186, %r143, 4;
	add.s64 	%rd187, %rd2, %rd186;
	ld.global.u32 	%r144, [%rd187];
	and.b32  	%r536, %r144, %r22;
	st.global.u32 	[%rd187], %r536;
	popc.b32 	%r534, %r536;
	setp.eq.s32 	%p128, %r534, 1;
	@%p128 bra 	$L__BB6_137;
	setp.eq.s32 	%p129, %r534, 0;
	@%p129 bra 	$L__BB6_297;
	bra.uni 	$L__BB6_139;
$L__BB6_137:
	add.s32 	%r537, %r144, -1;
	and.b32  	%r538, %r144, %r537;
	setp.eq.s32 	%p130, %r538, 0;
	@%p130 bra 	$L__BB6_139;
	add.s32 	%r145, %r809, 1;
	mul.wide.u32 	%rd188, %r809, 4;
	add.s64 	%rd189, %rd4, %rd188;
	st.local.u32 	[%rd189], %r143;
	mov.u32 	%r809, %r145;
$L__BB6_139:
	setp.lt.u32 	%p131, %r20, 16;
	selp.u32 	%r147, 1, 0, %p131;
	selp.u64 	%rd190, 1, 0, %p131;
	add.s64 	%rd191, %rd8, %rd190;
	shl.b64 	%rd192, %rd191, 2;
	add.s64 	%rd193, %rd2, %rd192;
	ld.global.u32 	%r148, [%rd193+60];
	and.b32  	%r541, %r148, %r22;
	st.global.u32 	[%rd193+60], %r541;
	popc.b32 	%r540, %r541;
	setp.eq.s32 	%p132, %r540, 1;
	@%p132 bra 	$L__BB6_141;
	setp.eq.s32 	%p133, %r540, 0;
	@%p133 bra 	$L__BB6_297;
	bra.uni 	$L__BB6_143;
$L__BB6_141:
	add.s32 	%r542, %r148, -1;
	and.b32  	%r543, %r148, %r542;
	setp.eq.s32 	%p134, %r543, 0;
	@%p134 bra 	$L__BB6_143;
	add.s32 	%r149, %r809, 1;
	mul.wide.u32 	%rd194, %r809, 4;
	add.s64 	%rd195, %rd4, %rd194;
	add.s32 	%r544, %r23, %r147;
	add.s32 	%r545, %r544, 15;
	st.local.u32 	[%rd195], %r545;
	mov.u32 	%r809, %r149;
$L__BB6_143:
	setp.lt.u32 	%p135, %r335, 425;
	selp.b32 	%r548, 425, 400, %p135;
	add.s32 	%r151, %r548, %r20;
	mul.wide.u32 	%rd196, %r151, 4;
	add.s64 	%rd197, %rd2, %rd196;
	ld.global.u32 	%r152, [%rd197];
	and.b32  	%r549, %r152, %r22;
	st.global.u32 	[%rd197], %r549;
	popc.b32 	%r547, %r549;
	setp.eq.s32 	%p136, %r547, 1;
	@%p136 bra 	$L__BB6_145;
	setp.eq.s32 	%p137, %r547, 0;
	@%p137 bra 	$L__BB6_297;
	bra.uni 	$L__BB6_147;
$L__BB6_145:
	add.s32 	%r550, %r152, -1;
	and.b32  	%r551, %r152, %r550;
	setp.eq.s32 	%p138, %r551, 0;
	@%p138 bra 	$L__BB6_147;
	add.s32 	%r153, %r809, 1;
	mul.wide.u32 	%rd198, %r809, 4;
	add.s64 	%rd199, %rd4, %rd198;
	st.local.u32 	[%rd199], %r151;
	mov.u32 	%r809, %r153;
$L__BB6_147:
	setp.lt.u32 	%p139, %r20, 17;
	selp.u32 	%r155, 1, 0, %p139;
	selp.u64 	%rd200, 1, 0, %p139;
	add.s64 	%rd201, %rd8, %rd200;
	shl.b64 	%rd202, %rd201, 2;
	add.s64 	%rd203, %rd2, %rd202;
	ld.global.u32 	%r156, [%rd203+64];
	and.b32  	%r554, %r156, %r22;
	st.global.u32 	[%rd203+64], %r554;
	popc.b32 	%r553, %r554;
	setp.eq.s32 	%p140, %r553, 1;
	@%p140 bra 	$L__BB6_149;
	setp.eq.s32 	%p141, %r553, 0;
	@%p141 bra 	$L__BB6_297;
	bra.uni 	$L__BB6_151;
$L__BB6_149:
	add.s32 	%r555, %r156, -1;
	and.b32  	%r556, %r156, %r555;
	setp.eq.s32 	%p142, %r556, 0;
	@%p142 bra 	$L__BB6_151;
	add.s32 	%r157, %r809, 1;
	mul.wide.u32 	%rd204, %r809, 4;
	add.s64 	%rd205, %rd4, %rd204;
	add.s32 	%r557, %r23, %r155;
	add.s32 	%r558, %r557, 16;
	st.local.u32 	[%rd205], %r558;
	mov.u32 	%r809, %r157;
$L__BB6_151:
	setp.lt.u32 	%p143, %r335, 450;
	selp.b32 	%r561, 450, 425, %p143;
	add.s32 	%r159, %r561, %r20;
	mul.wide.u32 	%rd206, %r159, 4;
	add.s64 	%rd207, %rd2, %rd206;
	ld.global.u32 	%r160, [%rd207];
	and.b32  	%r562, %r160, %r22;
	st.global.u32 	[%rd207], %r562;
	popc.b32 	%r560, %r562;
	setp.eq.s32 	%p144, %r560, 1;
	@%p144 bra 	$L__BB6_153;
	setp.eq.s32 	%p145, %r560, 0;
	@%p145 bra 	$L__BB6_297;
	bra.uni 	$L__BB6_155;
$L__BB6_153:
	add.s32 	%r563, %r160, -1;
	and.b32  	%r564, %r160, %r563;
	setp.eq.s32 	%p146, %r564, 0;
	@%p146 bra 	$L__BB6_155;
	add.s32 	%r161, %r809, 1;
	mul.wide.u32 	%rd208, %r809, 4;
	add.s64 	%rd209, %rd4, %rd208;
	st.local.u32 	[%rd209], %r159;
	mov.u32 	%r809, %r161;
$L__BB6_155:
	setp.lt.u32 	%p147, %r20, 18;
	selp.u32 	%r163, 1, 0, %p147;
	selp.u64 	%rd210, 1, 0, %p147;
	add.s64 	%rd211, %rd8, %rd210;
	shl.b64 	%rd212, %rd211, 2;
	add.s64 	%rd213, %rd2, %rd212;
	ld.global.u32 	%r164, [%rd213+68];
	and.b32  	%r567, %r164, %r22;
	st.global.u32 	[%rd213+68], %r567;
	popc.b32 	%r566, %r567;
	setp.eq.s32 	%p148, %r566, 1;
	@%p148 bra 	$L__BB6_157;
	setp.eq.s32 	%p149, %r566, 0;
	@%p149 bra 	$L__BB6_297;
	bra.uni 	$L__BB6_159;
$L__BB6_157:
	add.s32 	%r568, %r164, -1;
	and.b32  	%r569, %r164, %r568;
	setp.eq.s32 	%p150, %r569, 0;
	@%p150 bra 	$L__BB6_159;
	add.s32 	%r165, %r809, 1;
	mul.wide.u32 	%rd214, %r809, 4;
	add.s64 	%rd215, %rd4, %rd214;
	add.s32 	%r570, %r23, %r163;
	add.s32 	%r571, %r570, 17;
	st.local.u32 	[%rd215], %r571;
	mov.u32 	%r809, %r165;
$L__BB6_159:
	setp.lt.u32 	%p151, %r335, 475;
	selp.b32 	%r574, 475, 450, %p151;
	add.s32 	%r167, %r574, %r20;
	mul.wide.u32 	%rd216, %r167, 4;
	add.s64 	%rd217, %rd2, %rd216;
	ld.global.u32 	%r168, [%rd217];
	and.b32  	%r575, %r168, %r22;
	st.global.u32 	[%rd217], %r575;
	popc.b32 	%r573, %r575;
	setp.eq.s32 	%p152, %r573, 1;
	@%p152 bra 	$L__BB6_161;
	setp.eq.s32 	%p153, %r573, 0;
	@%p153 bra 	$L__BB6_297;
	bra.uni 	$L__BB6_163;
$L__BB6_161:
	add.s32 	%r576, %r168, -1;
	and.b32  	%r577, %r168, %r576;
	setp.eq.s32 	%p154, %r577, 0;
	@%p154 bra 	$L__BB6_163;
	add.s32 	%r169, %r809, 1;
	mul.wide.u32 	%rd218, %r809, 4;
	add.s64 	%rd219, %rd4, %rd218;
	st.local.u32 	[%rd219], %r167;
	mov.u32 	%r809, %r169;
$L__BB6_163:
	setp.lt.u32 	%p155, %r20, 19;
	selp.u32 	%r171, 1, 0, %p155;
	selp.u64 	%rd220, 1, 0, %p155;
	add.s64 	%rd221, %rd8, %rd220;
	shl.b64 	%rd222, %rd221, 2;
	add.s64 	%rd223, %rd2, %rd222;
	ld.global.u32 	%r172, [%rd223+72];
	and.b32  	%r580, %r172, %r22;
	st.global.u32 	[%rd223+72], %r580;
	popc.b32 	%r579, %r580;
	setp.eq.s32 	%p156, %r579, 1;
	@%p156 bra 	$L__BB6_165;
	setp.eq.s32 	%p157, %r579, 0;
	@%p157 bra 	$L__BB6_297;
	bra.uni 	$L__BB6_167;
$L__BB6_165:
	add.s32 	%r581, %r172, -1;
	and.b32  	%r582, %r172, %r581;
	setp.eq.s32 	%p158, %r582, 0;
	@%p158 bra 	$L__BB6_167;
	add.s32 	%r173, %r809, 1;
	mul.wide.u32 	%rd224, %r809, 4;
	add.s64 	%rd225, %rd4, %rd224;
	add.s32 	%r583, %r23, %r171;
	add.s32 	%r584, %r583, 18;
	st.local.u32 	[%rd225], %r584;
	mov.u32 	%r809, %r173;
$L__BB6_167:
	setp.lt.u32 	%p159, %r335, 500;
	selp.b32 	%r587, 500, 475, %p159;
	add.s32 	%r175, %r587, %r20;
	mul.wide.u32 	%rd226, %r175, 4;
	add.s64 	%rd227, %rd2, %rd226;
	ld.global.u32 	%r176, [%rd227];
	and.b32  	%r588, %r176, %r22;
	st.global.u32 	[%rd227], %r588;
	popc.b32 	%r586, %r588;
	setp.eq.s32 	%p160, %r586, 1;
	@%p160 bra 	$L__BB6_169;
	setp.eq.s32 	%p161, %r586, 0;
	@%p161 bra 	$L__BB6_297;
	bra.uni 	$L__BB6_171;
$L__BB6_169:
	add.s32 	%r589, %r176, -1;
	and.b32  	%r590, %r176, %r589;
	setp.eq.s32 	%p162, %r590, 0;
	@%p162 bra 	$L__BB6_171;
	add.s32 	%r177, %r809, 1;
	mul.wide.u32 	%rd228, %r809, 4;
	add.s64 	%rd229, %rd4, %rd228;
	st.local.u32 	[%rd229], %r175;
	mov.u32 	%r809, %r177;
$L__BB6_171:
	setp.lt.u32 	%p163, %r20, 20;
	selp.u32 	%r179, 1, 0, %p163;
	selp.u64 	%rd230, 1, 0, %p163;
	add.s64 	%rd231, %rd8, %rd230;
	shl.b64 	%rd232, %rd231, 2;
	add.s64 	%rd233, %rd2, %rd232;
	ld.global.u32 	%r180, [%rd233+76];
	and.b32  	%r593, %r180, %r22;
	st.global.u32 	[%rd233+76], %r593;
	popc.b32 	%r592, %r593;
	setp.eq.s32 	%p164, %r592, 1;
	@%p164 bra 	$L__BB6_173;
	setp.eq.s32 	%p165, %r592, 0;
	@%p165 bra 	$L__BB6_297;
	bra.uni 	$L__BB6_175;
$L__BB6_173:
	add.s32 	%r594, %r180, -1;
	and.b32  	%r595, %r180, %r594;
	setp.eq.s32 	%p166, %r595, 0;
	@%p166 bra 	$L__BB6_175;
	add.s32 	%r181, %r809, 1;
	mul.wide.u32 	%rd234, %r809, 4;
	add.s64 	%rd235, %rd4, %rd234;
	add.s32 	%r596, %r23, %r179;
	add.s32 	%r597, %r596, 19;
	st.local.u32 	[%rd235], %r597;
	mov.u32 	%r809, %r181;
$L__BB6_175:
	setp.lt.u32 	%p167, %r335, 525;
	selp.b32 	%r600, 525, 500, %p167;
	add.s32 	%r183, %r600, %r20;
	mul.wide.u32 	%rd236, %r183, 4;
	add.s64 	%rd237, %rd2, %rd236;
	ld.global.u32 	%r184, [%rd237];
	and.b32  	%r601, %r184, %r22;
	st.global.u32 	[%rd237], %r601;
	popc.b32 	%r599, %r601;
	setp.eq.s32 	%p168, %r599, 1;
	@%p168 bra 	$L__BB6_177;
	setp.eq.s32 	%p169, %r599, 0;
	@%p169 bra 	$L__BB6_297;
	bra.uni 	$L__BB6_179;
$L__BB6_177:
	add.s32 	%r602, %r184, -1;
	and.b32  	%r603, %r184, %r602;
	setp.eq.s32 	%p170, %r603, 0;
	@%p170 bra 	$L__BB6_179;
	add.s32 	%r185, %r809, 1;
	mul.wide.u32 	%rd238, %r809, 4;
	add.s64 	%rd239, %rd4, %rd238;
	st.local.u32 	[%rd239], %r183;
	mov.u32 	%r809, %r185;
$L__BB6_179:
	setp.lt.u32 	%p171, %r20, 21;
	selp.u32 	%r606, 1, 0, %p171;
	add.s32 	%r607, %r23, %r606;
	add.s32 	%r187, %r607, 20;
	mul.wide.u32 	%rd240, %r187, 4;
	add.s64 	%rd241, %rd2, %rd240;
	ld.global.u32 	%r188, [%rd241];
	and.b32  	%r608, %r188, %r22;
	st.global.u32 	[%rd241], %r608;
	popc.b32 	%r605, %r608;
	setp.eq.s32 	%p172, %r605, 1;
	@%p172 bra 	$L__BB6_181;
	setp.eq.s32 	%p173, %r605, 0;
	@%p173 bra 	$L__BB6_297;
	bra.uni 	$L__BB6_183;
$L__BB6_181:
	add.s32 	%r609, %r188, -1;
	and.b32  	%r610, %r188, %r609;
	setp.eq.s32 	%p174, %r610, 0;
	@%p174 bra 	$L__BB6_183;
	add.s32 	%r189, %r809, 1;
	mul.wide.u32 	%rd242, %r809, 4;
	add.s64 	%rd243, %rd4, %rd242;
	st.local.u32 	[%rd243], %r187;
	mov.u32 	%r809, %r189;
$L__BB6_183:
	setp.lt.u32 	%p175, %r335, 550;
	selp.b32 	%r613, 550, 525, %p175;
	add.s32 	%r191, %r613, %r20;
	mul.wide.u32 	%rd244, %r191, 4;
	add.s64 	%rd245, %rd2, %rd244;
	ld.global.u32 	%r192, [%rd245];
	and.b32  	%r614, %r192, %r22;
	st.global.u32 	[%rd245], %r614;
	popc.b32 	%r612, %r614;
	setp.eq.s32 	%p176, %r612, 1;
	@%p176 bra 	$L__BB6_185;
	setp.eq.s32 	%p177, %r612, 0;
	@%p177 bra 	$L__BB6_297;
	bra.uni 	$L__BB6_187;
$L__BB6_185:
	add.s32 	%r615, %r192, -1;
	and.b32  	%r616, %r192, %r615;
	setp.eq.s32 	%p178, %r616, 0;
	@%p178 bra 	$L__BB6_187;
	add.s32 	%r193, %r809, 1;
	mul.wide.u32 	%rd246, %r809, 4;
	add.s64 	%rd247, %rd4, %rd246;
	st.local.u32 	[%rd247], %r191;
	mov.u32 	%r809, %r193;
$L__BB6_187:
	setp.lt.u32 	%p179, %r20, 22;
	selp.u32 	%r619, 1, 0, %p179;
	add.s32 	%r620, %r23, %r619;
	add.s32 	%r195, %r620, 21;
	mul.wide.u32 	%rd248, %r195, 4;
	add.s64 	%rd249, %rd2, %rd248;
	ld.global.u32 	%r196, [%rd249];
	and.b32  	%r621, %r196, %r22;
	st.global.u32 	[%rd249], %r621;
	popc.b32 	%r618, %r621;
	setp.eq.s32 	%p180, %r618, 1;
	@%p180 bra 	$L__BB6_189;
	setp.eq.s32 	%p181, %r618, 0;
	@%p181 bra 	$L__BB6_297;
	bra.uni 	$L__BB6_191;
$L__BB6_189:
	add.s32 	%r622, %r196, -1;
	and.b32  	%r623, %r196, %r622;
	setp.eq.s32 	%p182, %r623, 0;
	@%p182 bra 	$L__BB6_191;
	add.s32 	%r197, %r809, 1;
	mul.wide.u32 	%rd250, %r809, 4;
	add.s64 	%rd251, %rd4, %rd250;
	st.local.u32 	[%rd251], %r195;
	mov.u32 	%r809, %r197;
$L__BB6_191:
	setp.lt.u32 	%p183, %r335, 575;
	selp.b32 	%r626, 575, 550, %p183;
	add.s32 	%r199, %r626, %r20;
	mul.wide.u32 	%rd252, %r199, 4;
	add.s64 	%rd253, %rd2, %rd252;
	ld.global.u32 	%r200, [%rd253];
	and.b32  	%r627, %r200, %r22;
	st.global.u32 	[%rd253], %r627;
	popc.b32 	%r625, %r627;
	setp.eq.s32 	%p184, %r625, 1;
	@%p184 bra 	$L__BB6_193;
	setp.eq.s32 	%p185, %r625, 0;
	@%p185 bra 	$L__BB6_297;
	bra.uni 	$L__BB6_195;
$L__BB6_193:
	add.s32 	%r628, %r200, -1;
	and.b32  	%r629, %r200, %r628;
	setp.eq.s32 	%p186, %r629, 0;
	@%p186 bra 	$L__BB6_195;
	add.s32 	%r201, %r809, 1;
	mul.wide.u32 	%rd254, %r809, 4;
	add.s64 	%rd255, %rd4, %rd254;
	st.local.u32 	[%rd255], %r199;
	mov.u32 	%r809, %r201;
$L__BB6_195:
	setp.lt.u32 	%p187, %r20, 23;
	selp.u32 	%r632, 1, 0, %p187;
	add.s32 	%r633, %r23, %r632;
	add.s32 	%r203, %r633, 22;
	mul.wide.u32 	%rd256, %r203, 4;
	add.s64 	%rd257, %rd2, %rd256;
	ld.global.u32 	%r204, [%rd257];
	and.b32  	%r634, %r204, %r22;
	st.global.u32 	[%rd257], %r634;
	popc.b32 	%r631, %r634;
	setp.eq.s32 	%p188, %r631, 1;
	@%p188 bra 	$L__BB6_197;
	setp.eq.s32 	%p189, %r631, 0;
	@%p189 bra 	$L__BB6_297;
	bra.uni 	$L__BB6_199;
$L__BB6_197:
	add.s32 	%r635, %r204, -1;
	and.b32  	%r636, %r204, %r635;
	setp.eq.s32 	%p190, %r636, 0;
	@%p190 bra 	$L__BB6_199;
	add.s32 	%r205, %r809, 1;
	mul.wide.u32 	%rd258, %r809, 4;
	add.s64 	%rd259, %rd4, %rd258;
	st.local.u32 	[%rd259], %r203;
	mov.u32 	%r809, %r205;
$L__BB6_199:
	setp.lt.u32 	%p191, %r335, 600;
	selp.b32 	%r639, 600, 575, %p191;
	add.s32 	%r207, %r639, %r20;
	mul.wide.u32 	%rd260, %r207, 4;
	add.s64 	%rd261, %rd2, %rd260;
	ld.global.u32 	%r208, [%rd261];
	and.b32  	%r640, %r208, %r22;
	st.global.u32 	[%rd261], %r640;
	popc.b32 	%r638, %r640;
	setp.eq.s32 	%p192, %r638, 1;
	@%p192 bra 	$L__BB6_201;
	setp.eq.s32 	%p193, %r638, 0;
	@%p193 bra 	$L__BB6_297;
	bra.uni 	$L__BB6_203;
$L__BB6_201:
	add.s32 	%r641, %r208, -1;
	and.b32  	%r642, %r208, %r641;
	setp.eq.s32 	%p194, %r642, 0;
	@%p194 bra 	$L__BB6_203;
	add.s32 	%r209, %r809, 1;
	mul.wide.u32 	%rd262, %r809, 4;
	add.s64 	%rd263, %rd4, %rd262;
	st.local.u32 	[%rd263], %r207;
	mov.u32 	%r809, %r209;
$L__BB6_203:
	setp.lt.u32 	%p195, %r20, 24;
	selp.u32 	%r645, 1, 0, %p195;
	add.s32 	%r646, %r23, %r645;
	add.s32 	%r211, %r646, 23;
	mul.wide.u32 	%rd264, %r211, 4;
	add.s64 	%rd265, %rd2, %rd264;
	ld.global.u32 	%r212, [%rd265];
	and.b32  	%r647, %r212, %r22;
	st.global.u32 	[%rd265], %r647;
	popc.b32 	%r644, %r647;
	setp.eq.s32 	%p196, %r644, 1;
	@%p196 bra 	$L__BB6_205;
	setp.eq.s32 	%p197, %r644, 0;
	@%p197 bra 	$L__BB6_297;
	bra.uni 	$L__BB6_207;
$L__BB6_205:
	add.s32 	%r648, %r212, -1;
	and.b32  	%r649, %r212, %r648;
	setp.eq.s32 	%p198, %r649, 0;
	@%p198 bra 	$L__BB6_207;
	add.s32 	%r213, %r809, 1;
	mul.wide.u32 	%rd266, %r809, 4;
	add.s64 	%rd267, %rd4, %rd266;
	st.local.u32 	[%rd267], %r211;
	mov.u32 	%r809, %r213;
$L__BB6_207:
	mul.hi.u32 	%r652, %r335, 274877907;
	shr.u32 	%r653, %r652, 3;
	mul.lo.s32 	%r215, %r653, 5;
	and.b16  	%rs6, %rs1, 255;
	cvt.u32.u16 	%r654, %rs1;
	and.b32  	%r655, %r654, 255;
	sub.s32 	%r216, %r20, %r655;
	setp.eq.s32 	%p199, %r21, 0;
	selp.u32 	%r656, 1, 0, %p199;
	add.s32 	%r657, %r215, %r656;
	mad.lo.s32 	%r217, %r657, 25, %r216;
	setp.eq.s16 	%p200, %rs6, 0;
	selp.u32 	%r218, 1, 0, %p200;
	add.s32 	%r219, %r217, %r218;
	mul.wide.u32 	%rd268, %r219, 4;
	add.s64 	%rd269, %rd2, %rd268;
	ld.global.u32 	%r220, [%rd269];
	and.b32  	%r658, %r220, %r22;
	st.global.u32 	[%rd269], %r658;
	popc.b32 	%r651, %r658;
	setp.eq.s32 	%p201, %r651, 1;
	@%p201 bra 	$L__BB6_209;
	setp.eq.s32 	%p202, %r651, 0;
	@%p202 bra 	$L__BB6_297;
	bra.uni 	$L__BB6_211;
$L__BB6_209:
	add.s32 	%r659, %r220, -1;
	and.b32  	%r660, %r220, %r659;
	setp.eq.s32 	%p203, %r660, 0;
	@%p203 bra 	$L__BB6_211;
	add.s32 	%r221, %r809, 1;
	mul.wide.u32 	%rd270, %r809, 4;
	add.s64 	%rd271, %rd4, %rd270;
	st.local.u32 	[%rd271], %r219;
	mov.u32 	%r809, %r221;
$L__BB6_211:
	setp.lt.u16 	%p204, %rs6, 2;
	selp.u32 	%r223, 1, 0, %p204;
	add.s32 	%r663, %r217, %r223;
	add.s32 	%r224, %r663, 1;
	mul.wide.u32 	%rd272, %r224, 4;
	add.s64 	%rd273, %rd2, %rd272;
	ld.global.u32 	%r225, [%rd273];
	and.b32  	%r664, %r225, %r22;
	st.global.u32 	[%rd273], %r664;
	popc.b32 	%r662, %r664;
	setp.eq.s32 	%p205, %r662, 1;
	@%p205 bra 	$L__BB6_213;
	setp.eq.s32 	%p206, %r662, 0;
	@%p206 bra 	$L__BB6_297;
	bra.uni 	$L__BB6_215;
$L__BB6_213:
	add.s32 	%r665, %r225, -1;
	and.b32  	%r666, %r225, %r665;
	setp.eq.s32 	%p207, %r666, 0;
	@%p207 bra 	$L__BB6_215;
	add.s32 	%r226, %r809, 1;
	mul.wide.u32 	%rd274, %r809, 4;
	add.s64 	%rd275, %rd4, %rd274;
	st.local.u32 	[%rd275], %r224;
	mov.u32 	%r809, %r226;
$L__BB6_215:
	setp.lt.u16 	%p208, %rs6, 3;
	selp.u32 	%r228, 1, 0, %p208;
	add.s32 	%r669, %r217, %r228;
	add.s32 	%r229, %r669, 2;
	mul.wide.u32 	%rd276, %r229, 4;
	add.s64 	%rd277, %rd2, %rd276;
	ld.global.u32 	%r230, [%rd277];
	and.b32  	%r670, %r230, %r22;
	st.global.u32 	[%rd277], %r670;
	popc.b32 	%r668, %r670;
	setp.eq.s32 	%p209, %r668, 1;
	@%p209 bra 	$L__BB6_217;
	setp.eq.s32 	%p210, %r668, 0;
	@%p210 bra 	$L__BB6_297;
	bra.uni 	$L__BB6_219;
$L__BB6_217:
	add.s32 	%r671, %r230, -1;
	and.b32  	%r672, %r230, %r671;
	setp.eq.s32 	%p211, %r672, 0;
	@%p211 bra 	$L__BB6_219;
	add.s32 	%r231, %r809, 1;
	mul.wide.u32 	%rd278, %r809, 4;
	add.s64 	%rd279, %rd4, %rd278;
	st.local.u32 	[%rd279], %r229;
	mov.u32 	%r809, %r231;
$L__BB6_219:
	setp.lt.u16 	%p212, %rs6, 4;
	selp.u32 	%r233, 1, 0, %p212;
	add.s32 	%r675, %r217, %r233;
	add.s32 	%r234, %r675, 3;
	mul.wide.u32 	%rd280, %r234, 4;
	add.s64 	%rd281, %rd2, %rd280;
	ld.global.u32 	%r235, [%rd281];
	and.b32  	%r676, %r235, %r22;
	st.global.u32 	[%rd281], %r676;
	popc.b32 	%r674, %r676;
	setp.eq.s32 	%p213, %r674, 1;
	@%p213 bra 	$L__BB6_221;
	setp.eq.s32 	%p214, %r674, 0;
	@%p214 bra 	$L__BB6_297;
	bra.uni 	$L__BB6_223;
$L__BB6_221:
	add.s32 	%r677, %r235, -1;
	and.b32  	%r678, %r235, %r677;
	setp.eq.s32 	%p215, %r678, 0;
	@%p215 bra 	$L__BB6_223;
	add.s32 	%r236, %r809, 1;
	mul.wide.u32 	%rd282, %r809, 4;
	add.s64 	%rd283, %rd4, %rd282;
	st.local.u32 	[%rd283], %r234;
	mov.u32 	%r809, %r236;
$L__BB6_223:
	setp.lt.u32 	%p216, %r21, 2;
	selp.u32 	%r681, 1, 0, %p216;
	add.s32 	%r682, %r215, %r681;
	mad.lo.s32 	%r683, %r682, 25, %r216;
	add.s32 	%r238, %r683, 25;
	add.s32 	%r239, %r238, %r218;
	mul.wide.u32 	%rd284, %r239, 4;
	add.s64 	%rd285, %rd2, %rd284;
	ld.global.u32 	%r240, [%rd285];
	and.b32  	%r684, %r240, %r22;
	st.global.u32 	[%rd285], %r684;
	popc.b32 	%r680, %r684;
	setp.eq.s32 	%p217, %r680, 1;
	@%p217 bra 	$L__BB6_225;
	setp.eq.s32 	%p218, %r680, 0;
	@%p218 bra 	$L__BB6_297;
	bra.uni 	$L__BB6_227;
$L__BB6_225:
	add.s32 	%r685, %r240, -1;
	and.b32  	%r686, %r240, %r685;
	setp.eq.s32 	%p219, %r686, 0;
	@%p219 bra 	$L__BB6_227;
	add.s32 	%r241, %r809, 1;
	mul.wide.u32 	%rd286, %r809, 4;
	add.s64 	%rd287, %rd4, %rd286;
	st.local.u32 	[%rd287], %r239;
	mov.u32 	%r809, %r241;
$L__BB6_227:
	add.s32 	%r689, %r238, %r223;
	add.s32 	%r243, %r689, 1;
	mul.wide.u32 	%rd288, %r243, 4;
	add.s64 	%rd289, %rd2, %rd288;
	ld.global.u32 	%r244, [%rd289];
	and.b32  	%r690, %r244, %r22;
	st.global.u32 	[%rd289], %r690;
	popc.b32 	%r688, %r690;
	setp.eq.s32 	%p220, %r688, 1;
	@%p220 bra 	$L__BB6_229;
	setp.eq.s32 	%p221, %r688, 0;
	@%p221 bra 	$L__BB6_297;
	bra.uni 	$L__BB6_231;
$L__BB6_229:
	add.s32 	%r691, %r244, -1;
	and.b32  	%r692, %r244, %r691;
	setp.eq.s32 	%p222, %r692, 0;
	@%p222 bra 	$L__BB6_231;
	add.s32 	%r245, %r809, 1;
	mul.wide.u32 	%rd290, %r809, 4;
	add.s64 	%rd291, %rd4, %rd290;
	st.local.u32 	[%rd291], %r243;
	mov.u32 	%r809, %r245;
$L__BB6_231:
	add.s32 	%r695, %r238, %r228;
	add.s32 	%r247, %r695, 2;
	mul.wide.u32 	%rd292, %r247, 4;
	add.s64 	%rd293, %rd2, %rd292;
	ld.global.u32 	%r248, [%rd293];
	and.b32  	%r696, %r248, %r22;
	st.global.u32 	[%rd293], %r696;
	popc.b32 	%r694, %r696;
	setp.eq.s32 	%p223, %r694, 1;
	@%p223 bra 	$L__BB6_233;
	setp.eq.s32 	%p224, %r694, 0;
	@%p224 bra 	$L__BB6_297;
	bra.uni 	$L__BB6_235;
$L__BB6_233:
	add.s32 	%r697, %r248, -1;
	and.b32  	%r698, %r248, %r697;
	setp.eq.s32 	%p225, %r698, 0;
	@%p225 bra 	$L__BB6_235;
	add.s32 	%r249, %r809, 1;
	mul.wide.u32 	%rd294, %r809, 4;
	add.s64 	%rd295, %rd4, %rd294;
	st.local.u32 	[%rd295], %r247;
	mov.u32 	%r809, %r249;
$L__BB6_235:
	add.s32 	%r701, %r238, %r233;
	add.s32 	%r251, %r701, 3;
	mul.wide.u32 	%rd296, %r251, 4;
	add.s64 	%rd297, %rd2, %rd296;
	ld.global.u32 	%r252, [%rd297];
	and.b32  	%r702, %r252, %r22;
	st.global.u32 	[%rd297], %r702;
	popc.b32 	%r700, %r702;
	setp.eq.s32 	%p226, %r700, 1;
	@%p226 bra 	$L__BB6_237;
	setp.eq.s32 	%p227, %r700, 0;
	@%p227 bra 	$L__BB6_297;
	bra.uni 	$L__BB6_239;
$L__BB6_237:
	add.s32 	%r703, %r252, -1;
	and.b32  	%r704, %r252, %r703;
	setp.eq.s32 	%p228, %r704, 0;
	@%p228 bra 	$L__BB6_239;
	add.s32 	%r253, %r809, 1;
	mul.wide.u32 	%rd298, %r809, 4;
	add.s64 	%rd299, %rd4, %rd298;
	st.local.u32 	[%rd299], %r251;
	mov.u32 	%r809, %r253;
$L__BB6_239:
	setp.lt.u32 	%p229, %r21, 3;
	selp.u32 	%r707, 1, 0, %p229;
	add.s32 	%r708, %r215, %r707;
	mad.lo.s32 	%r709, %r708, 25, %r216;
	add.s32 	%r255, %r709, 50;
	add.s32 	%r256, %r255, %r218;
	mul.wide.u32 	%rd300, %r256, 4;
	add.s64 	%rd301, %rd2, %rd300;
	ld.global.u32 	%r257, [%rd301];
	and.b32  	%r710, %r257, %r22;
	st.global.u32 	[%rd301], %r710;
	popc.b32 	%r706, %r710;
	setp.eq.s32 	%p230, %r706, 1;
	@%p230 bra 	$L__BB6_241;
	setp.eq.s32 	%p231, %r706, 0;
	@%p231 bra 	$L__BB6_297;
	bra.uni 	$L__BB6_243;
$L__BB6_241:
	add.s32 	%r711, %r257, -1;
	and.b32  	%r712, %r257, %r711;
	setp.eq.s32 	%p232, %r712, 0;
	@%p232 bra 	$L__BB6_243;
	add.s32 	%r258, %r809, 1;
	mul.wide.u32 	%rd302, %r809, 4;
	add.s64 	%rd303, %rd4, %rd302;
	st.local.u32 	[%rd303], %r256;
	mov.u32 	%r809, %r258;
$L__BB6_243:
	add.s32 	%r715, %r255, %r223;
	add.s32 	%r260, %r715, 1;
	mul.wide.u32 	%rd304, %r260, 4;
	add.s64 	%rd305, %rd2, %rd304;
	ld.global.u32 	%r261, [%rd305];
	and.b32  	%r716, %r261, %r22;
	st.global.u32 	[%rd305], %r716;
	popc.b32 	%r714, %r716;
	setp.eq.s32 	%p233, %r714, 1;
	@%p233 bra 	$L__BB6_245;
	setp.eq.s32 	%p234, %r714, 0;
	@%p234 bra 	$L__BB6_297;
	bra.uni 	$L__BB6_247;
$L__BB6_245:
	add.s32 	%r717, %r261, -1;
	and.b32  	%r718, %r261, %r717;
	setp.eq.s32 	%p235, %r718, 0;
	@%p235 bra 	$L__BB6_247;
	add.s32 	%r262, %r809, 1;
	mul.wide.u32 	%rd306, %r809, 4;
	add.s64 	%rd307, %rd4, %rd306;
	st.local.u32 	[%rd307], %r260;
	mov.u32 	%r809, %r262;
$L__BB6_247:
	add.s32 	%r721, %r255, %r228;
	add.s32 	%r264, %r721, 2;
	mul.wide.u32 	%rd308, %r264, 4;
	add.s64 	%rd309, %rd2, %rd308;
	ld.global.u32 	%r265, [%rd309];
	and.b32  	%r722, %r265, %r22;
	st.global.u32 	[%rd309], %r722;
	popc.b32 	%r720, %r722;
	setp.eq.s32 	%p236, %r720, 1;
	@%p236 bra 	$L__BB6_249;
	setp.eq.s32 	%p237, %r720, 0;
	@%p237 bra 	$L__BB6_297;
	bra.uni 	$L__BB6_251;
$L__BB6_249:
	add.s32 	%r723, %r265, -1;
	and.b32  	%r724, %r265, %r723;
	setp.eq.s32 	%p238, %r724, 0;
	@%p238 bra 	$L__BB6_251;
	add.s32 	%r266, %r809, 1;
	mul.wide.u32 	%rd310, %r809, 4;
	add.s64 	%rd311, %rd4, %rd310;
	st.local.u32 	[%rd311], %r264;
	mov.u32 	%r809, %r266;
$L__BB6_251:
	add.s32 	%r727, %r255, %r233;
	add.s32 	%r268, %r727, 3;
	mul.wide.u32 	%rd312, %r268, 4;
	add.s64 	%rd313, %rd2, %rd312;
	ld.global.u32 	%r269, [%rd313];
	and.b32  	%r728, %r269, %r22;
	st.global.u32 	[%rd313], %r728;
	popc.b32 	%r726, %r728;
	setp.eq.s32 	%p239, %r726, 1;
	@%p239 bra 	$L__BB6_253;
	setp.eq.s32 	%p240, %r726, 0;
	@%p240 bra 	$L__BB6_297;
	bra.uni 	$L__BB6_255;
$L__BB6_253:
	add.s32 	%r729, %r269, -1;
	and.b32  	%r730, %r269, %r729;
	setp.eq.s32 	%p241, %r730, 0;
	@%p241 bra 	$L__BB6_255;
	add.s32 	%r270, %r809, 1;
	mul.wide.u32 	%rd314, %r809, 4;
	add.s64 	%rd315, %rd4, %rd314;
	st.local.u32 	[%rd315], %r268;
	mov.u32 	%r809, %r270;
$L__BB6_255:
	setp.lt.u32 	%p242, %r21, 4;
	selp.u32 	%r733, 1, 0, %p242;
	add.s32 	%r734, %r215, %r733;
	mad.lo.s32 	%r735, %r734, 25, %r216;
	add.s32 	%r272, %r735, 75;
	add.s32 	%r273, %r272, %r218;
	mul.wide.u32 	%rd316, %r273, 4;
	add.s64 	%rd317, %rd2, %rd316;
	ld.global.u32 	%r274, [%rd317];
	and.b32  	%r736, %r274, %r22;
	st.global.u32 	[%rd317], %r736;
	popc.b32 	%r732, %r736;
	setp.eq.s32 	%p243, %r732, 1;
	@%p243 bra 	$L__BB6_257;
	setp.eq.s32 	%p244, %r732, 0;
	@%p244 bra 	$L__BB6_297;
	bra.uni 	$L__BB6_259;
$L__BB6_257:
	add.s32 	%r737, %r274, -1;
	and.b32  	%r738, %r274, %r737;
	setp.eq.s32 	%p245, %r738, 0;
	@%p245 bra 	$L__BB6_259;
	add.s32 	%r275, %r809, 1;
	mul.wide.u32 	%rd318, %r809, 4;
	add.s64 	%rd319, %rd4, %rd318;
	st.local.u32 	[%rd319], %r273;
	mov.u32 	%r809, %r275;
$L__BB6_259:
	add.s32 	%r741, %r272, %r223;
	add.s32 	%r277, %r741, 1;
	mul.wide.u32 	%rd320, %r277, 4;
	add.s64 	%rd321, %rd2, %rd320;
	ld.global.u32 	%r278, [%rd321];
	and.b32  	%r742, %r278, %r22;
	st.global.u32 	[%rd321], %r742;
	popc.b32 	%r740, %r742;
	setp.eq.s32 	%p246, %r740, 1;
	@%p246 bra 	$L__BB6_261;
	setp.eq.s32 	%p247, %r740, 0;
	@%p247 bra 	$L__BB6_297;
	bra.uni 	$L__BB6_263;
$L__BB6_261:
	add.s32 	%r743, %r278, -1;
	and.b32  	%r744, %r278, %r743;
	setp.eq.s32 	%p248, %r744, 0;
	@%p248 bra 	$L__BB6_263;
	add.s32 	%r279, %r809, 1;
	mul.wide.u32 	%rd322, %r809, 4;
	add.s64 	%rd323, %rd4, %rd322;
	st.local.u32 	[%rd323], %r277;
	mov.u32 	%r809, %r279;
$L__BB6_263:
	add.s32 	%r747, %r272, %r228;
	add.s32 	%r281, %r747, 2;
	mul.wide.u32 	%rd324, %r281, 4;
	add.s64 	%rd325, %rd2, %rd324;
	ld.global.u32 	%r282, [%rd325];
	and.b32  	%r748, %r282, %r22;
	st.global.u32 	[%rd325], %r748;
	popc.b32 	%r746, %r748;
	setp.eq.s32 	%p249, %r746, 1;
	@%p249 bra 	$L__BB6_265;
	setp.eq.s32 	%p250, %r746, 0;
	@%p250 bra 	$L__BB6_297;
	bra.uni 	$L__BB6_267;
$L__BB6_265:
	add.s32 	%r749, %r282, -1;
	and.b32  	%r750, %r282, %r749;
	setp.eq.s32 	%p251, %r750, 0;
	@%p251 bra 	$L__BB6_267;
	add.s32 	%r283, %r809, 1;
	mul.wide.u32 	%rd326, %r809, 4;
	add.s64 	%rd327, %rd4, %rd326;
	st.local.u32 	[%rd327], %r281;
	mov.u32 	%r809, %r283;
$L__BB6_267:
	add.s32 	%r753, %r272, %r233;
	add.s32 	%r285, %r753, 3;
	mul.wide.u32 	%rd328, %r285, 4;
	add.s64 	%rd329, %rd2, %rd328;
	ld.global.u32 	%r286, [%rd329];
	and.b32  	%r754, %r286, %r22;
	st.global.u32 	[%rd329], %r754;
	popc.b32 	%r752, %r754;
	setp.eq.s32 	%p252, %r752, 1;
	@%p252 bra 	$L__BB6_269;
	setp.eq.s32 	%p253, %r752, 0;
	mov.u32 	%r5, %r809;
	@%p253 bra 	$L__BB6_297;
	bra.uni 	$L__BB6_271;
$L__BB6_269:
	add.s32 	%r755, %r286, -1;
	and.b32  	%r756, %r286, %r755;
	setp.eq.s32 	%p254, %r756, 0;
	mov.u32 	%r5, %r809;
	@%p254 bra 	$L__BB6_271;
	add.s32 	%r5, %r809, 1;
	mul.wide.u32 	%rd330, %r809, 4;
	add.s64 	%rd331, %rd4, %rd330;
	st.local.u32 	[%rd331], %r285;
$L__BB6_271:
	setp.eq.s32 	%p255, %r5, 0;
	@%p255 bra 	$L__BB6_272;
	bra.uni 	$L__BB6_15;
$L__BB6_272:
	mov.b32 	%r872, 0;
$L__BB6_273:
	mul.wide.u32 	%rd332, %r872, 4;
	add.s64 	%rd9, %rd2, %rd332;
	ld.global.u32 	%r875, [%rd9];
	popc.b32 	%r873, %r875;
	setp.lt.u32 	%p256, %r873, 2;
	mov.u32 	%r874, %r872;
	@%p256 bra 	$L__BB6_279;
$L__BB6_274:
	setp.eq.s32 	%p261, %r875, 0;
	mov.b32 	%r879, -1;
	@%p261 bra 	$L__BB6_297;
	cvta.to.global.u64 	%rd333, %rd21;
	mul.wide.u32 	%rd334, %r874, 4;
	add.s64 	%rd10, %rd2, %rd334;
	add.s64 	%rd11, %rd333, %rd334;
	neg.s32 	%r295, %r874;
	add.s64 	%rd12, %rd333, 8;
	add.s64 	%rd13, %rd2, 8;
	cvta.to.global.u64 	%rd14, %rd22;
	mov.b32 	%r876, 0;
$L__BB6_276:
	atom.global.add.u32 	%r762, [%rd3], 1;
	mul.wide.u32 	%rd335, %r762, 4;
	add.s64 	%rd336, %rd14, %rd335;
	st.global.u32 	[%rd336], %r874;
	mul.wide.u32 	%rd337, %r762, 2500;
	add.s64 	%rd15, %rd11, %rd337;
	add.s64 	%rd352, %rd12, %rd337;
	mov.b32 	%r878, 0;
	mov.u64 	%rd351, %rd13;
	mov.u32 	%r877, %r295;
$L__BB6_277:
	setp.ne.s32 	%p262, %r877, 0;
	@%p262 bra 	$L__BB6_284;
	ld.global.u32 	%rd338, [%rd10];
	neg.s64 	%rd339, %rd338;
	and.b64  	%rd340, %rd338, %rd339;
	clz.b64 	%r764, %rd340;
	sub.s32 	%r765, 63, %r764;
	mov.b32 	%r766, 1;
	shl.b32 	%r767, %r766, %r765;
	st.global.u32 	[%rd15], %r767;
	not.b32 	%r768, %r767;
	ld.global.u32 	%r769, [%rd10];
	and.b32  	%r770, %r769, %r768;
	st.global.u32 	[%rd10], %r770;
	bra.uni 	$L__BB6_285;
$L__BB6_279:
	add.s32 	%r874, %r872, 1;
	setp.eq.s32 	%p257, %r874, 625;
	mov.b32 	%r879, 0;
	@%p257 bra 	$L__BB6_297;
	ld.global.u32 	%r875, [%rd9+4];
	popc.b32 	%r873, %r875;
	setp.gt.u32 	%p258, %r873, 1;
	@%p258 bra 	$L__BB6_274;
	add.s32 	%r874, %r872, 2;
	ld.global.u32 	%r875, [%rd9+8];
	popc.b32 	%r873, %r875;
	setp.gt.u32 	%p259, %r873, 1;
	@%p259 bra 	$L__BB6_274;
	add.s32 	%r874, %r872, 3;
	ld.global.u32 	%r875, [%rd9+12];
	popc.b32 	%r873, %r875;
	setp.gt.u32 	%p260, %r873, 1;
	@%p260 bra 	$L__BB6_274;
	add.s32 	%r872, %r872, 4;
	bra.uni 	$L__BB6_273;
$L__BB6_284:
	ld.global.u32 	%r763, [%rd351+-8];
	st.global.u32 	[%rd352+-8], %r763;
$L__BB6_285:
	add.s32 	%r309, %r878, 1;
	setp.eq.s32 	%p263, %r309, 625;
	@%p263 bra 	$L__BB6_296;
	setp.eq.s32 	%p264, %r309, %r874;
	@%p264 bra 	$L__BB6_288;
	ld.global.u32 	%r771, [%rd351+-4];
	st.global.u32 	[%rd352+-4], %r771;
	bra.uni 	$L__BB6_289;
$L__BB6_288:
	ld.global.u32 	%rd341, [%rd10];
	neg.s64 	%rd342, %rd341;
	and.b64  	%rd343, %rd341, %rd342;
	clz.b64 	%r772, %rd343;
	sub.s32 	%r773, 63, %r772;
	mov.b32 	%r774, 1;
	shl.b32 	%r775, %r774, %r773;
	st.global.u32 	[%rd15], %r775;
	not.b32 	%r776, %r775;
	ld.global.u32 	%r777, [%rd10];
	and.b32  	%r778, %r777, %r776;
	st.global.u32 	[%rd10], %r778;
$L__BB6_289:
	add.s32 	%r779, %r878, 2;
	setp.eq.s32 	%p265, %r779, %r874;
	@%p265 bra 	$L__BB6_291;
	ld.global.u32 	%r780, [%rd351];
	st.global.u32 	[%rd352], %r780;
	bra.uni 	$L__BB6_292;
$L__BB6_291:
	ld.global.u32 	%rd344, [%rd10];
	neg.s64 	%rd345, %rd344;
	and.b64  	%rd346, %rd344, %rd345;
	clz.b64 	%r781, %rd346;
	sub.s32 	%r782, 63, %r781;
	mov.b32 	%r783, 1;
	shl.b32 	%r784, %r783, %r782;
	st.global.u32 	[%rd15], %r784;
	not.b32 	%r785, %r784;
	ld.global.u32 	%r786, [%rd10];
	and.b32  	%r787, %r786, %r785;
	st.global.u32 	[%rd10], %r787;
$L__BB6_292:
	add.s32 	%r788, %r878, 3;
	setp.eq.s32 	%p266, %r788, %r874;
	@%p266 bra 	$L__BB6_294;
	ld.global.u32 	%r789, [%rd351+4];
	st.global.u32 	[%rd352+4], %r789;
	bra.uni 	$L__BB6_295;
$L__BB6_294:
	ld.global.u32 	%rd347, [%rd10];
	neg.s64 	%rd348, %rd347;
	and.b64  	%rd349, %rd347, %rd348;
	clz.b64 	%r790, %rd349;
	sub.s32 	%r791, 63, %r790;
	mov.b32 	%r792, 1;
	shl.b32 	%r793, %r792, %r791;
	st.global.u32 	[%rd15], %r793;
	not.b32 	%r794, %r793;
	ld.global.u32 	%r795, [%rd10];
	and.b32  	%r796, %r795, %r794;
	st.global.u32 	[%rd10], %r796;
$L__BB6_295:
	add.s32 	%r878, %r878, 4;
	add.s32 	%r877, %r877, 4;
	add.s64 	%rd352, %rd352, 16;
	add.s64 	%rd351, %rd351, 16;
	bra.uni 	$L__BB6_277;
$L__BB6_296:
	add.s32 	%r876, %r876, 1;
	setp.ne.s32 	%p267, %r876, %r873;
	@%p267 bra 	$L__BB6_276;
$L__BB6_297:
	cvta.to.global.u64 	%rd350, %rd23;
	st.global.u32 	[%rd350], %r879;
	ret;

}
	// .globl	_Z6SearchIjLj5EEvjPAmlmlmlT0_T0_T0_T0__T_PjS3_S2_S3_S3_
.visible .entry _Z6SearchIjLj5EEvjPAmlmlmlT0_T0_T0_T0__T_PjS3_S2_S3_S3_(
	.param .u32 _Z6SearchIjLj5EEvjPAmlmlmlT0_T0_T0_T0__T_PjS3_S2_S3_S3__param_0,
	.param .u64 .ptr .align 1 _Z6SearchIjLj5EEvjPAmlmlmlT0_T0_T0_T0__T_PjS3_S2_S3_S3__param_1,
	.param .u64 .ptr .align 1 _Z6SearchIjLj5EEvjPAmlmlmlT0_T0_T0_T0__T_PjS3_S2_S3_S3__param_2,
	.param .u64 .ptr .align 1 _Z6SearchIjLj5EEvjPAmlmlmlT0_T0_T0_T0__T_PjS3_S2_S3_S3__param_3,
	.param .u64 .ptr .align 1 _Z6SearchIjLj5EEvjPAmlmlmlT0_T0_T0_T0__T_PjS3_S2_S3_S3__param_4,
	.param .u64 .ptr .align 1 _Z6SearchIjLj5EEvjPAmlmlmlT0_T0_T0_T0__T_PjS3_S2_S3_S3__param_5,
	.param .u64 .ptr .align 1 _Z6SearchIjLj5EEvjPAmlmlmlT0_T0_T0_T0__T_PjS3_S2_S3_S3__param_6
)
{
	.local .align 16 .b8 	__local_depot7[400];
	.reg .b64 	%SP;
	.reg .b64 	%SPL;
	.reg .pred 	%p<263>;
	.reg .b16 	%rs<10>;
	.reg .b32 	%r<775>;
	.reg .b64 	%rd<348>;

	mov.u64 	%SPL, __local_depot7;
	ld.param.u32 	%r298, [_Z6SearchIjLj5EEvjPAmlmlmlT0_T0_T0_T0__T_PjS3_S2_S3_S3__param_0];
	ld.param.u64 	%rd19, [_Z6SearchIjLj5EEvjPAmlmlmlT0_T0_T0_T0__T_PjS3_S2_S3_S3__param_1];
	ld.param.u64 	%rd20, [_Z6SearchIjLj5EEvjPAmlmlmlT0_T0_T0_T0__T_PjS3_S2_S3_S3__param_2];
	ld.param.u64 	%rd21, [_Z6SearchIjLj5EEvjPAmlmlmlT0_T0_T0_T0__T_PjS3_S2_S3_S3__param_3];
	ld.param.u64 	%rd22, [_Z6SearchIjLj5EEvjPAmlmlmlT0_T0_T0_T0__T_PjS3_S2_S3_S3__param_4];
	ld.param.u64 	%rd23, [_Z6SearchIjLj5EEvjPAmlmlmlT0_T0_T0_T0__T_PjS3_S2_S3_S3__param_5];
	ld.param.u64 	%rd24, [_Z6SearchIjLj5EEvjPAmlmlmlT0_T0_T0_T0__T_PjS3_S2_S3_S3__param_6];
	add.u64 	%rd1, %SPL, 0;
	mov.b32 	%r299, 0;
	st.local.v4.u32 	[%rd1], {%r299, %r299, %r299, %r299};
	st.local.v4.u32 	[%rd1+16], {%r299, %r299, %r299, %r299};
	st.local.v4.u32 	[%rd1+32], {%r299, %r299, %r299, %r299};
	st.local.v4.u32 	[%rd1+48], {%r299, %r299, %r299, %r299};
	st.local.v4.u32 	[%rd1+64], {%r299, %r299, %r299, %r299};
	st.local.v4.u32 	[%rd1+80], {%r299, %r299, %r299, %r299};
	st.local.v4.u32 	[%rd1+96], {%r299, %r299, %r299, %r299};
	st.local.v4.u32 	[%rd1+112], {%r299, %r299, %r299, %r299};
	st.local.v4.u32 	[%rd1+128], {%r299, %r299, %r299, %r299};
	st.local.v4.u32 	[%rd1+144], {%r299, %r299, %r299, %r299};
	st.local.v4.u32 	[%rd1+160], {%r299, %r299, %r299, %r299};
	st.local.v4.u32 	[%rd1+176], {%r299, %r299, %r299, %r299};
	st.local.v4.u32 	[%rd1+192], {%r299, %r299, %r299, %r299};
	st.local.v4.u32 	[%rd1+208], {%r299, %r299, %r299, %r299};
	st.local.v4.u32 	[%rd1+224], {%r299, %r299, %r299, %r299};
	st.local.v4.u32 	[%rd1+240], {%r299, %r299, %r299, %r299};
	st.local.v4.u32 	[%rd1+256], {%r299, %r299, %r299, %r299};
	st.local.v4.u32 	[%rd1+272], {%r299, %r299, %r299, %r299};
	st.local.v4.u32 	[%rd1+288], {%r299, %r299, %r299, %r299};
	st.local.v4.u32 	[%rd1+304], {%r299, %r299, %r299, %r299};
	st.local.v4.u32 	[%rd1+320], {%r299, %r299, %r299, %r299};
	st.local.v4.u32 	[%rd1+336], {%r299, %r299, %r299, %r299};
	st.local.v4.u32 	[%rd1+352], {%r299, %r299, %r299, %r299};
	st.local.v4.u32 	[%rd1+368], {%r299, %r299, %r299, %r299};
	st.local.v4.u32 	[%rd1+384], {%r299, %r299, %r299, %r299};
	mov.u32 	%r300, %ctaid.x;
	mov.u32 	%r301, %nctaid.x;
	mov.u32 	%r302, %tid.x;
	mad.lo.s32 	%r1, %r300, %r301, %r302;
	setp.ge.u32 	%p1, %r1, %r298;
	@%p1 bra 	$L__BB7_285;
	cvta.to.global.u64 	%rd26, %rd23;
	cvta.to.global.u64 	%rd2, %rd22;
	mul.wide.u32 	%rd27, %r1, 4;
	add.s64 	%rd28, %rd26, %rd27;
	ld.global.u32 	%r304, [%rd28];
	st.local.u32 	[%rd1], %r304;
	mul.wide.u32 	%rd29, %r1, 2500;
	add.s64 	%rd3, %rd2, %rd29;
	mov.b32 	%r767, 1;
$L__BB7_2:
	add.s32 	%r705, %r767, -1;
	mul.wide.u32 	%rd30, %r705, 4;
	add.s64 	%rd4, %rd1, %rd30;
	ld.local.u32 	%r306, [%rd4];
	mul.hi.u32 	%r307, %r306, 1374389535;
	shr.u32 	%r308, %r307, 3;
	mul.lo.s32 	%r8, %r308, 25;
	sub.s32 	%r5, %r306, %r8;
	mul.hi.u32 	%r309, %r308, 858993460;
	mul.lo.s32 	%r310, %r309, 5;
	sub.s32 	%r6, %r308, %r310;
	cvt.u16.u32 	%rs2, %r5;
	mul.lo.s16 	%rs3, %rs2, 52;
	shr.u16 	%rs4, %rs3, 8;
	mul.lo.s16 	%rs5, %rs4, 5;
	sub.s16 	%rs1, %rs2, %rs5;
	mul.wide.u32 	%rd31, %r306, 4;
	add.s64 	%rd32, %rd3, %rd31;
	ld.global.u32 	%r311, [%rd32];
	not.b32 	%r7, %r311;
	setp.lt.u32 	%p2, %r306, 25;
	selp.b32 	%r312, 25, 0, %p2;
	add.s32 	%r9, %r312, %r5;
	mul.wide.u32 	%rd33, %r9, 4;
	add.s64 	%rd34, %rd3, %rd33;
	ld.global.u32 	%r10, [%rd34];
	and.b32  	%r313, %r10, %r7;
	st.global.u32 	[%rd34], %r313;
	popc.b32 	%r305, %r313;
	setp.eq.s32 	%p3, %r305, 1;
	@%p3 bra 	$L__BB7_4;
	setp.eq.s32 	%p4, %r305, 0;
	@%p4 bra 	$L__BB7_285;
	bra.uni 	$L__BB7_6;
$L__BB7_4:
	add.s32 	%r314, %r10, -1;
	and.b32  	%r315, %r10, %r314;
	setp.eq.s32 	%p5, %r315, 0;
	@%p5 bra 	$L__BB7_6;
	st.local.u32 	[%rd4], %r9;
	mov.u32 	%r705, %r767;
$L__BB7_6:
	setp.eq.s32 	%p6, %r5, 0;
	selp.u32 	%r317, 1, 0, %p6;
	add.s32 	%r12, %r8, %r317;
	mul.wide.u32 	%rd35, %r12, 4;
	add.s64 	%rd36, %rd3, %rd35;
	ld.global.u32 	%r13, [%rd36];
	and.b32  	%r318, %r13, %r7;
	st.global.u32 	[%rd36], %r318;
	popc.b32 	%r316, %r318;
	setp.eq.s32 	%p7, %r316, 1;
	@%p7 bra 	$L__BB7_8;
	setp.eq.s32 	%p8, %r316, 0;
	@%p8 bra 	$L__BB7_285;
	bra.uni 	$L__BB7_10;
$L__BB7_8:
	add.s32 	%r319, %r13, -1;
	and.b32  	%r320, %r13, %r319;
	setp.eq.s32 	%p9, %r320, 0;
	@%p9 bra 	$L__BB7_10;
	add.s32 	%r14, %r705, 1;
	mul.wide.u32 	%rd37, %r705, 4;
	add.s64 	%rd38, %rd1, %rd37;
	st.local.u32 	[%rd38], %r12;
	mov.u32 	%r705, %r14;
$L__BB7_10:
	setp.lt.u32 	%p10, %r306, 50;
	selp.b32 	%r322, 50, 25, %p10;
	add.s32 	%r16, %r322, %r5;
	mul.wide.u32 	%rd39, %r16, 4;
	add.s64 	%rd40, %rd3, %rd39;
	ld.global.u32 	%r17, [%rd40];
	and.b32  	%r323, %r17, %r7;
	st.global.u32 	[%rd40], %r323;
	popc.b32 	%r321, %r323;
	setp.eq.s32 	%p11, %r321, 1;
	@%p11 bra 	$L__BB7_12;
	setp.eq.s32 	%p12, %r321, 0;
	@%p12 bra 	$L__BB7_285;
	bra.uni 	$L__BB7_14;
$L__BB7_12:
	add.s32 	%r324, %r17, -1;
	and.b32  	%r325, %r17, %r324;
	setp.eq.s32 	%p13, %r325, 0;
	@%p13 bra 	$L__BB7_14;
	add.s32 	%r18, %r705, 1;
	mul.wide.u32 	%rd41, %r705, 4;
	add.s64 	%rd42, %rd1, %rd41;
	st.local.u32 	[%rd42], %r16;
	mov.u32 	%r705, %r18;
$L__BB7_14:
	setp.lt.u32 	%p14, %r5, 2;
	selp.u32 	%r20, 1, 0, %p14;
	selp.u64 	%rd43, 1, 0, %p14;
	cvt.u64.u32 	%rd5, %r8;
	add.s64 	%rd44, %rd5, %rd43;
	shl.b64 	%rd45, %rd44, 2;
	add.s64 	%rd46, %rd3, %rd45;
	ld.global.u32 	%r21, [%rd46+4];
	and.b32  	%r327, %r21, %r7;
	st.global.u32 	[%rd46+4], %r327;
	popc.b32 	%r326, %r327;
	setp.eq.s32 	%p15, %r326, 1;
	@%p15 bra 	$L__BB7_16;
	setp.eq.s32 	%p16, %r326, 0;
	@%p16 bra 	$L__BB7_285;
	bra.uni 	$L__BB7_18;
$L__BB7_16:
	add.s32 	%r328, %r21, -1;
	and.b32  	%r329, %r21, %r328;
	setp.eq.s32 	%p17, %r329, 0;
	@%p17 bra 	$L__BB7_18;
	add.s32 	%r22, %r705, 1;
	mul.wide.u32 	%rd47, %r705, 4;
	add.s64 	%rd48, %rd1, %rd47;
	add.s32 	%r330, %r8, %r20;
	add.s32 	%r331, %r330, 1;
	st.local.u32 	[%rd48], %r331;
	mov.u32 	%r705, %r22;
$L__BB7_18:
	setp.lt.u32 	%p18, %r306, 75;
	selp.b32 	%r333, 75, 50, %p18;
	add.s32 	%r24, %r333, %r5;
	mul.wide.u32 	%rd49, %r24, 4;
	add.s64 	%rd50, %rd3, %rd49;
	ld.global.u32 	%r25, [%rd50];
	and.b32  	%r334, %r25, %r7;
	st.global.u32 	[%rd50], %r334;
	popc.b32 	%r332, %r334;
	setp.eq.s32 	%p19, %r332, 1;
	@%p19 bra 	$L__BB7_20;
	setp.eq.s32 	%p20, %r332, 0;
	@%p20 bra 	$L__BB7_285;
	bra.uni 	$L__BB7_22;
$L__BB7_20:
	add.s32 	%r335, %r25, -1;
	and.b32  	%r336, %r25, %r335;
	setp.eq.s32 	%p21, %r336, 0;
	@%p21 bra 	$L__BB7_22;
	add.s32 	%r26, %r705, 1;
	mul.wide.u32 	%rd51, %r705, 4;
	add.s64 	%rd52, %rd1, %rd51;
	st.local.u32 	[%rd52], %r24;
	mov.u32 	%r705, %r26;
$L__BB7_22:
	setp.lt.u32 	%p22, %r5, 3;
	selp.u32 	%r28, 1, 0, %p22;
	selp.u64 	%rd53, 1, 0, %p22;
	add.s64 	%rd54, %rd5, %rd53;
	shl.b64 	%rd55, %rd54, 2;
	add.s64 	%rd56, %rd3, %rd55;
	ld.global.u32 	%r29, [%rd56+8];
	and.b32  	%r338, %r29, %r7;
	st.global.u32 	[%rd56+8], %r338;
	popc.b32 	%r337, %r338;
	setp.eq.s32 	%p23, %r337, 1;
	@%p23 bra 	$L__BB7_24;
	setp.eq.s32 	%p24, %r337, 0;
	@%p24 bra 	$L__BB7_285;
	bra.uni 	$L__BB7_26;
$L__BB7_24:
	add.s32 	%r339, %r29, -1;
	and.b32  	%r340, %r29, %r339;
	setp.eq.s32 	%p25, %r340, 0;
	@%p25 bra 	$L__BB7_26;
	add.s32 	%r30, %r705, 1;
	mul.wide.u32 	%rd57, %r705, 4;
	add.s64 	%rd58, %rd1, %rd57;
	add.s32 	%r341, %r8, %r28;
	add.s32 	%r342, %r341, 2;
	st.local.u32 	[%rd58], %r342;
	mov.u32 	%r705, %r30;
$L__BB7_26:
	setp.lt.u32 	%p26, %r306, 100;
	selp.b32 	%r344, 100, 75, %p26;
	add.s32 	%r32, %r344, %r5;
	mul.wide.u32 	%rd59, %r32, 4;
	add.s64 	%rd60, %rd3, %rd59;
	ld.global.u32 	%r33, [%rd60];
	and.b32  	%r345, %r33, %r7;
	st.global.u32 	[%rd60], %r345;
	popc.b32 	%r343, %r345;
	setp.eq.s32 	%p27, %r343, 1;
	@%p27 bra 	$L__BB7_28;
	setp.eq.s32 	%p28, %r343, 0;
	@%p28 bra 	$L__BB7_285;
	bra.uni 	$L__BB7_30;
$L__BB7_28:
	add.s32 	%r346, %r33, -1;
	and.b32  	%r347, %r33, %r346;
	setp.eq.s32 	%p29, %r347, 0;
	@%p29 bra 	$L__BB7_30;
	add.s32 	%r34, %r705, 1;
	mul.wide.u32 	%rd61, %r705, 4;
	add.s64 	%rd62, %rd1, %rd61;
	st.local.u32 	[%rd62], %r32;
	mov.u32 	%r705, %r34;
$L__BB7_30:
	setp.lt.u32 	%p30, %r5, 4;
	selp.u32 	%r36, 1, 0, %p30;
	selp.u64 	%rd63, 1, 0, %p30;
	add.s64 	%rd64, %rd5, %rd63;
	shl.b64 	%rd65, %rd64, 2;
	add.s64 	%rd66, %rd3, %rd65;
	ld.global.u32 	%r37, [%rd66+12];
	and.b32  	%r349, %r37, %r7;
	st.global.u32 	[%rd66+12], %r349;
	popc.b32 	%r348, %r349;
	setp.eq.s32 	%p31, %r348, 1;
	@%p31 bra 	$L__BB7_32;
	setp.eq.s32 	%p32, %r348, 0;
	@%p32 bra 	$L__BB7_285;
	bra.uni 	$L__BB7_34;
$L__BB7_32:
	add.s32 	%r350, %r37, -1;
	and.b32  	%r351, %r37, %r350;
	setp.eq.s32 	%p33, %r351, 0;
	@%p33 bra 	$L__BB7_34;
	add.s32 	%r38, %r705, 1;
	mul.wide.u32 	%rd67, %r705, 4;
	add.s64 	%rd68, %rd1, %rd67;
	add.s32 	%r352, %r8, %r36;
	add.s32 	%r353, %r352, 3;
	st.local.u32 	[%rd68], %r353;
	mov.u32 	%r705, %r38;
$L__BB7_34:
	setp.lt.u32 	%p34, %r306, 125;
	selp.b32 	%r355, 125, 100, %p34;
	add.s32 	%r40, %r355, %r5;
	mul.wide.u32 	%rd69, %r40, 4;
	add.s64 	%rd70, %rd3, %rd69;
	ld.global.u32 	%r41, [%rd70];
	and.b32  	%r356, %r41, %r7;
	st.global.u32 	[%rd70], %r356;
	popc.b32 	%r354, %r356;
	setp.eq.s32 	%p35, %r354, 1;
	@%p35 bra 	$L__BB7_36;
	setp.eq.s32 	%p36, %r354, 0;
	@%p36 bra 	$L__BB7_285;
	bra.uni 	$L__BB7_38;
$L__BB7_36:
	add.s32 	%r357, %r41, -1;
	and.b32  	%r358, %r41, %r357;
	setp.eq.s32 	%p37, %r358, 0;
	@%p37 bra 	$L__BB7_38;
	add.s32 	%r42, %r705, 1;
	mul.wide.u32 	%rd71, %r705, 4;
	add.s64 	%rd72, %rd1, %rd71;
	st.local.u32 	[%rd72], %r40;
	mov.u32 	%r705, %r42;
$L__BB7_38:
	setp.lt.u32 	%p38, %r5, 5;
	selp.u32 	%r44, 1, 0, %p38;
	selp.u64 	%rd73, 1, 0, %p38;
	add.s64 	%rd74, %rd5, %rd73;
	shl.b64 	%rd75, %rd74, 2;
	add.s64 	%rd76, %rd3, %rd75;
	ld.global.u32 	%r45, [%rd76+16];
	and.b32  	%r360, %r45, %r7;
	st.global.u32 	[%rd76+16], %r360;
	popc.b32 	%r359, %r360;
	setp.eq.s32 	%p39, %r359, 1;
	@%p39 bra 	$L__BB7_40;
	setp.eq.s32 	%p40, %r359, 0;
	@%p40 bra 	$L__BB7_285;
	bra.uni 	$L__BB7_42;
$L__BB7_40:
	add.s32 	%r361, %r45, -1;
	and.b32  	%r362, %r45, %r361;
	setp.eq.s32 	%p41, %r362, 0;
	@%p41 bra 	$L__BB7_42;
	add.s32 	%r46, %r705, 1;
	mul.wide.u32 	%rd77, %r705, 4;
	add.s64 	%rd78, %rd1, %rd77;
	add.s32 	%r363, %r8, %r44;
	add.s32 	%r364, %r363, 4;
	st.local.u32 	[%rd78], %r364;
	mov.u32 	%r705, %r46;
$L__BB7_42:
	setp.lt.u32 	%p42, %r306, 150;
	selp.b32 	%r366, 150, 125, %p42;
	add.s32 	%r48, %r366, %r5;
	mul.wide.u32 	%rd79, %r48, 4;
	add.s64 	%rd80, %rd3, %rd79;
	ld.global.u32 	%r49, [%rd80];
	and.b32  	%r367, %r49, %r7;
	st.global.u32 	[%rd80], %r367;
	popc.b32 	%r365, %r367;
	setp.eq.s32 	%p43, %r365, 1;
	@%p43 bra 	$L__BB7_44;
	setp.eq.s32 	%p44, %r365, 0;
	@%p44 bra 	$L__BB7_285;
	bra.uni 	$L__BB7_46;
$L__BB7_44:
	add.s32 	%r368, %r49, -1;
	and.b32  	%r369, %r49, %r368;
	setp.eq.s32 	%p45, %r369, 0;
	@%p45 bra 	$L__BB7_46;
	add.s32 	%r50, %r705, 1;
	mul.wide.u32 	%rd81, %r705, 4;
	add.s64 	%rd82, %rd1, %rd81;
	st.local.u32 	[%rd82], %r48;
	mov.u32 	%r705, %r50;
$L__BB7_46:
	setp.lt.u32 	%p46, %r5, 6;
	selp.u32 	%r52, 1, 0, %p46;
	selp.u64 	%rd83, 1, 0, %p46;
	add.s64 	%rd84, %rd5, %rd83;
	shl.b64 	%rd85, %rd84, 2;
	add.s64 	%rd86, %rd3, %rd85;
	ld.global.u32 	%r53, [%rd86+20];
	and.b32  	%r371, %r53, %r7;
	st.global.u32 	[%rd86+20], %r371;
	popc.b32 	%r370, %r371;
	setp.eq.s32 	%p47, %r370, 1;
	@%p47 bra 	$L__BB7_48;
	setp.eq.s32 	%p48, %r370, 0;
	@%p48 bra 	$L__BB7_285;
	bra.uni 	$L__BB7_50;
$L__BB7_48:
	add.s32 	%r372, %r53, -1;
	and.b32  	%r373, %r53, %r372;
	setp.eq.s32 	%p49, %r373, 0;
	@%p49 bra 	$L__BB7_50;
	add.s32 	%r54, %r705, 1;
	mul.wide.u32 	%rd87, %r705, 4;
	add.s64 	%rd88, %rd1, %rd87;
	add.s32 	%r374, %r8, %r52;
	add.s32 	%r375, %r374, 5;
	st.local.u32 	[%rd88], %r375;
	mov.u32 	%r705, %r54;
$L__BB7_50:
	setp.lt.u32 	%p50, %r306, 175;
	selp.b32 	%r377, 175, 150, %p50;
	add.s32 	%r56, %r377, %r5;
	mul.wide.u32 	%rd89, %r56, 4;
	add.s64 	%rd90, %rd3, %rd89;
	ld.global.u32 	%r57, [%rd90];
	and.b32  	%r378, %r57, %r7;
	st.global.u32 	[%rd90], %r378;
	popc.b32 	%r376, %r378;
	setp.eq.s32 	%p51, %r376, 1;
	@%p51 bra 	$L__BB7_52;
	setp.eq.s32 	%p52, %r376, 0;
	@%p52 bra 	$L__BB7_285;
	bra.uni 	$L__BB7_54;
$L__BB7_52:
	add.s32 	%r379, %r57, -1;
	and.b32  	%r380, %r57, %r379;
	setp.eq.s32 	%p53, %r380, 0;
	@%p53 bra 	$L__BB7_54;
	add.s32 	%r58, %r705, 1;
	mul.wide.u32 	%rd91, %r705, 4;
	add.s64 	%rd92, %rd1, %rd91;
	st.local.u32 	[%rd92], %r56;
	mov.u32 	%r705, %r58;
$L__BB7_54:
	setp.lt.u32 	%p54, %r5, 7;
	selp.u32 	%r60, 1, 0, %p54;
	selp.u64 	%rd93, 1, 0, %p54;
	add.s64 	%rd94, %rd5, %rd93;
	shl.b64 	%rd95, %rd94, 2;
	add.s64 	%rd96, %rd3, %rd95;
	ld.global.u32 	%r61, [%rd96+24];
	and.b32  	%r382, %r61, %r7;
	st.global.u32 	[%rd96+24], %r382;
	popc.b32 	%r381, %r382;
	setp.eq.s32 	%p55, %r381, 1;
	@%p55 bra 	$L__BB7_56;
	setp.eq.s32 	%p56, %r381, 0;
	@%p56 bra 	$L__BB7_285;
	bra.uni 	$L__BB7_58;
$L__BB7_56:
	add.s32 	%r383, %r61, -1;
	and.b32  	%r384, %r61, %r383;
	setp.eq.s32 	%p57, %r384, 0;
	@%p57 bra 	$L__BB7_58;
	add.s32 	%r62, %r705, 1;
	mul.wide.u32 	%rd97, %r705, 4;
	add.s64 	%rd98, %rd1, %rd97;
	add.s32 	%r385, %r8, %r60;
	add.s32 	%r386, %r385, 6;
	st.local.u32 	[%rd98], %r386;
	mov.u32 	%r705, %r62;
$L__BB7_58:
	setp.lt.u32 	%p58, %r306, 200;
	selp.b32 	%r388, 200, 175, %p58;
	add.s32 	%r64, %r388, %r5;
	mul.wide.u32 	%rd99, %r64, 4;
	add.s64 	%rd100, %rd3, %rd99;
	ld.global.u32 	%r65, [%rd100];
	and.b32  	%r389, %r65, %r7;
	st.global.u32 	[%rd100], %r389;
	popc.b32 	%r387, %r389;
	setp.eq.s32 	%p59, %r387, 1;
	@%p59 bra 	$L__BB7_60;
	setp.eq.s32 	%p60, %r387, 0;
	@%p60 bra 	$L__BB7_285;
	bra.uni 	$L__BB7_62;
$L__BB7_60:
	add.s32 	%r390, %r65, -1;
	and.b32  	%r391, %r65, %r390;
	setp.eq.s32 	%p61, %r391, 0;
	@%p61 bra 	$L__BB7_62;
	add.s32 	%r66, %r705, 1;
	mul.wide.u32 	%rd101, %r705, 4;
	add.s64 	%rd102, %rd1, %rd101;
	st.local.u32 	[%rd102], %r64;
	mov.u32 	%r705, %r66;
$L__BB7_62:
	setp.lt.u32 	%p62, %r5, 8;
	selp.u32 	%r68, 1, 0, %p62;
	selp.u64 	%rd103, 1, 0, %p62;
	add.s64 	%rd104, %rd5, %rd103;
	shl.b64 	%rd105, %rd104, 2;
	add.s64 	%rd106, %rd3, %rd105;
	ld.global.u32 	%r69, [%rd106+28];
	and.b32  	%r393, %r69, %r7;
	st.global.u32 	[%rd106+28], %r393;
	popc.b32 	%r392, %r393;
	setp.eq.s32 	%p63, %r392, 1;
	@%p63 bra 	$L__BB7_64;
	setp.eq.s32 	%p64, %r392, 0;
	@%p64 bra 	$L__BB7_285;
	bra.uni 	$L__BB7_66;
$L__BB7_64:
	add.s32 	%r394, %r69, -1;
	and.b32  	%r395, %r69, %r394;
	setp.eq.s32 	%p65, %r395, 0;
	@%p65 bra 	$L__BB7_66;
	add.s32 	%r70, %r705, 1;
	mul.wide.u32 	%rd107, %r705, 4;
	add.s64 	%rd108, %rd1, %rd107;
	add.s32 	%r396, %r8, %r68;
	add.s32 	%r397, %r396, 7;
	st.local.u32 	[%rd108], %r397;
	mov.u32 	%r705, %r70;
$L__BB7_66:
	setp.lt.u32 	%p66, %r306, 225;
	selp.b32 	%r399, 225, 200, %p66;
	add.s32 	%r72, %r399, %r5;
	mul.wide.u32 	%rd109, %r72, 4;
	add.s64 	%rd110, %rd3, %rd109;
	ld.global.u32 	%r73, [%rd110];
	and.b32  	%r400, %r73, %r7;
	st.global.u32 	[%rd110], %r400;
	popc.b32 	%r398, %r400;
	setp.eq.s32 	%p67, %r398, 1;
	@%p67 bra 	$L__BB7_68;
	setp.eq.s32 	%p68, %r398, 0;
	@%p68 bra 	$L__BB7_285;
	bra.uni 	$L__BB7_70;
$L__BB7_68:
	add.s32 	%r401, %r73, -1;
	and.b32  	%r402, %r73, %r401;
	setp.eq.s32 	%p69, %r402, 0;
	@%p69 bra 	$L__BB7_70;
	add.s32 	%r74, %r705, 1;
	mul.wide.u32 	%rd111, %r705, 4;
	add.s64 	%rd112, %rd1, %rd111;
	st.local.u32 	[%rd112], %r72;
	mov.u32 	%r705, %r74;
$L__BB7_70:
	setp.lt.u32 	%p70, %r5, 9;
	selp.u32 	%r76, 1, 0, %p70;
	selp.u64 	%rd113, 1, 0, %p70;
	add.s64 	%rd114, %rd5, %rd113;
	shl.b64 	%rd115, %rd114, 2;
	add.s64 	%rd116, %rd3, %rd115;
	ld.global.u32 	%r77, [%rd116+32];
	and.b32  	%r404, %r77, %r7;
	st.global.u32 	[%rd116+32], %r404;
	popc.b32 	%r403, %r404;
	setp.eq.s32 	%p71, %r403, 1;
	@%p71 bra 	$L__BB7_72;
	setp.eq.s32 	%p72, %r403, 0;
	@%p72 bra 	$L__BB7_285;
	bra.uni 	$L__BB7_74;
$L__BB7_72:
	add.s32 	%r405, %r77, -1;
	and.b32  	%r406, %r77, %r405;
	setp.eq.s32 	%p73, %r406, 0;
	@%p73 bra 	$L__BB7_74;
	add.s32 	%r78, %r705, 1;
	mul.wide.u32 	%rd117, %r705, 4;
	add.s64 	%rd118, %rd1, %rd117;
	add.s32 	%r407, %r8, %r76;
	add.s32 	%r408, %r407, 8;
	st.local.u32 	[%rd118], %r408;
	mov.u32 	%r705, %r78;
$L__BB7_74:
	setp.lt.u32 	%p74, %r306, 250;
	selp.b32 	%r410, 250, 225, %p74;
	add.s32 	%r80, %r410, %r5;
	mul.wide.u32 	%rd119, %r80, 4;
	add.s64 	%rd120, %rd3, %rd119;
	ld.global.u32 	%r81, [%rd120];
	and.b32  	%r411, %r81, %r7;
	st.global.u32 	[%rd120], %r411;
	popc.b32 	%r409, %r411;
	setp.eq.s32 	%p75, %r409, 1;
	@%p75 bra 	$L__BB7_76;
	setp.eq.s32 	%p76, %r409, 0;
	@%p76 bra 	$L__BB7_285;
	bra.uni 	$L__BB7_78;
$L__BB7_76:
	add.s32 	%r412, %r81, -1;
	and.b32  	%r413, %r81, %r412;
	setp.eq.s32 	%p77, %r413, 0;
	@%p77 bra 	$L__BB7_78;
	add.s32 	%r82, %r705, 1;
	mul.wide.u32 	%rd121, %r705, 4;
	add.s64 	%rd122, %rd1, %rd121;
	st.local.u32 	[%rd122], %r80;
	mov.u32 	%r705, %r82;
$L__BB7_78:
	setp.lt.u32 	%p78, %r5, 10;
	selp.u32 	%r84, 1, 0, %p78;
	selp.u64 	%rd123, 1, 0, %p78;
	add.s64 	%rd124, %rd5, %rd123;
	shl.b64 	%rd125, %rd124, 2;
	add.s64 	%rd126, %rd3, %rd125;
	ld.global.u32 	%r85, [%rd126+36];
	and.b32  	%r415, %r85, %r7;
	st.global.u32 	[%rd126+36], %r415;
	popc.b32 	%r414, %r415;
	setp.eq.s32 	%p79, %r414, 1;
	@%p79 bra 	$L__BB7_80;
	setp.eq.s32 	%p80, %r414, 0;
	@%p80 bra 	$L__BB7_285;
	bra.uni 	$L__BB7_82;
$L__BB7_80:
	add.s32 	%r416, %r85, -1;
	and.b32  	%r417, %r85, %r416;
	setp.eq.s32 	%p81, %r417, 0;
	@%p81 bra 	$L__BB7_82;
	add.s32 	%r86, %r705, 1;
	mul.wide.u32 	%rd127, %r705, 4;
	add.s64 	%rd128, %rd1, %rd127;
	add.s32 	%r418, %r8, %r84;
	add.s32 	%r419, %r418, 9;
	st.local.u32 	[%rd128], %r419;
	mov.u32 	%r705, %r86;
$L__BB7_82:
	setp.lt.u32 	%p82, %r306, 275;
	selp.b32 	%r421, 275, 250, %p82;
	add.s32 	%r88, %r421, %r5;
	mul.wide.u32 	%rd129, %r88, 4;
	add.s64 	%rd130, %rd3, %rd129;
	ld.global.u32 	%r89, [%rd130];
	and.b32  	%r422, %r89, %r7;
	st.global.u32 	[%rd130], %r422;
	popc.b32 	%r420, %r422;
	setp.eq.s32 	%p83, %r420, 1;
	@%p83 bra 	$L__BB7_84;
	setp.eq.s32 	%p84, %r420, 0;
	@%p84 bra 	$L__BB7_285;
	bra.uni 	$L__BB7_86;
$L__BB7_84:
	add.s32 	%r423, %r89, -1;
	and.b32  	%r424, %r89, %r423;
	setp.eq.s32 	%p85, %r424, 0;
	@%p85 bra 	$L__BB7_86;
	add.s32 	%r90, %r705, 1;
	mul.wide.u32 	%rd131, %r705, 4;
	add.s64 	%rd132, %rd1, %rd131;
	st.local.u32 	[%rd132], %r88;
	mov.u32 	%r705, %r90;
$L__BB7_86:
	setp.lt.u32 	%p86, %r5, 11;
	selp.u32 	%r92, 1, 0, %p86;
	selp.u64 	%rd133, 1, 0, %p86;
	add.s64 	%rd134, %rd5, %rd133;
	shl.b64 	%rd135, %rd134, 2;
	add.s64 	%rd136, %rd3, %rd135;
	ld.global.u32 	%r93, [%rd136+40];
	and.b32  	%r426, %r93, %r7;
	st.global.u32 	[%rd136+40], %r426;
	popc.b32 	%r425, %r426;
	setp.eq.s32 	%p87, %r425, 1;
	@%p87 bra 	$L__BB7_88;
	setp.eq.s32 	%p88, %r425, 0;
	@%p88 bra 	$L__BB7_285;
	bra.uni 	$L__BB7_90;
$L__BB7_88:
	add.s32 	%r427, %r93, -1;
	and.b32  	%r428, %r93, %r427;
	setp.eq.s32 	%p89, %r428, 0;
	@%p89 bra 	$L__BB7_90;
	add.s32 	%r94, %r705, 1;
	mul.wide.u32 	%rd137, %r705, 4;
	add.s64 	%rd138, %rd1, %rd137;
	add.s32 	%r429, %r8, %r92;
	add.s32 	%r430, %r429, 10;
	st.local.u32 	[%rd138], %r430;
	mov.u32 	%r705, %r94;
$L__BB7_90:
	setp.lt.u32 	%p90, %r306, 300;
	selp.b32 	%r432, 300, 275, %p90;
	add.s32 	%r96, %r432, %r5;
	mul.wide.u32 	%rd139, %r96, 4;
	add.s64 	%rd140, %rd3, %rd139;
	ld.global.u32 	%r97, [%rd140];
	and.b32  	%r433, %r97, %r7;
	st.global.u32 	[%rd140], %r433;
	popc.b32 	%r431, %r433;
	setp.eq.s32 	%p91, %r431, 1;
	@%p91 bra 	$L__BB7_92;
	setp.eq.s32 	%p92, %r431, 0;
	@%p92 bra 	$L__BB7_285;
	bra.uni 	$L__BB7_94;
$L__BB7_92:
	add.s32 	%r434, %r97, -1;
	and.b32  	%r435, %r97, %r434;
	setp.eq.s32 	%p93, %r435, 0;
	@%p93 bra 	$L__BB7_94;
	add.s32 	%r98, %r705, 1;
	mul.wide.u32 	%rd141, %r705, 4;
	add.s64 	%rd142, %rd1, %rd141;
	st.local.u32 	[%rd142], %r96;
	mov.u32 	%r705, %r98;
$L__BB7_94:
	setp.lt.u32 	%p94, %r5, 12;
	selp.u32 	%r100, 1, 0, %p94;
	selp.u64 	%rd143, 1, 0, %p94;
	add.s64 	%rd144, %rd5, %rd143;
	shl.b64 	%rd145, %rd144, 2;
	add.s64 	%rd146, %rd3, %rd145;
	ld.global.u32 	%r101, [%rd146+44];
	and.b32  	%r437, %r101, %r7;
	st.global.u32 	[%rd146+44], %r437;
	popc.b32 	%r436, %r437;
	setp.eq.s32 	%p95, %r436, 1;
	@%p95 bra 	$L__BB7_96;
	setp.eq.s32 	%p96, %r436, 0;
	@%p96 bra 	$L__BB7_285;
	bra.uni 	$L__BB7_98;
$L__BB7_96:
	add.s32 	%r438, %r101, -1;
	and.b32  	%r439, %r101, %r438;
	setp.eq.s32 	%p97, %r439, 0;
	@%p97 bra 	$L__BB7_98;
	add.s32 	%r102, %r705, 1;
	mul.wide.u32 	%rd147, %r705, 4;
	add.s64 	%rd148, %rd1, %rd147;
	add.s32 	%r440, %r8, %r100;
	add.s32 	%r441, %r440, 11;
	st.local.u32 	[%rd148], %r441;
	mov.u32 	%r705, %r102;
$L__BB7_98:
	setp.lt.u32 	%p98, %r306, 325;
	selp.b32 	%r443, 325, 300, %p98;
	add.s32 	%r104, %r443, %r5;
	mul.wide.u32 	%rd149, %r104, 4;
	add.s64 	%rd150, %rd3, %rd149;
	ld.global.u32 	%r105, [%rd150];
	and.b32  	%r444, %r105, %r7;
	st.global.u32 	[%rd150], %r444;
	popc.b32 	%r442, %r444;
	setp.eq.s32 	%p99, %r442, 1;
	@%p99 bra 	$L__BB7_100;
	setp.eq.s32 	%p100, %r442, 0;
	@%p100 bra 	$L__BB7_285;
	bra.uni 	$L__BB7_102;
$L__BB7_100:
	add.s32 	%r445, %r105, -1;
	and.b32  	%r446, %r105, %r445;
	setp.eq.s32 	%p101, %r446, 0;
	@%p101 bra 	$L__BB7_102;
	add.s32 	%r106, %r705, 1;
	mul.wide.u32 	%rd151, %r705, 4;
	add.s64 	%rd152, %rd1, %rd151;
	st.local.u32 	[%rd152], %r104;
	mov.u32 	%r705, %r106;
$L__BB7_102:
	setp.lt.u32 	%p102, %r5, 13;
	selp.u32 	%r108, 1, 0, %p102;
	selp.u64 	%rd153, 1, 0, %p102;
	add.s64 	%rd154, %rd5, %rd153;
	shl.b64 	%rd155, %rd154, 2;
	add.s64 	%rd156, %rd3, %rd155;
	ld.global.u32 	%r109, [%rd156+48];
	and.b32  	%r448, %r109, %r7;
	st.global.u32 	[%rd156+48], %r448;
	popc.b32 	%r447, %r448;
	setp.eq.s32 	%p103, %r447, 1;
	@%p103 bra 	$L__BB7_104;
	setp.eq.s32 	%p104, %r447, 0;
	@%p104 bra 	$L__BB7_285;
	bra.uni 	$L__BB7_106;
$L__BB7_104:
	add.s32 	%r449, %r109, -1;
	and.b32  	%r450, %r109, %r449;
	setp.eq.s32 	%p105, %r450, 0;
	@%p105 bra 	$L__BB7_106;
	add.s32 	%r110, %r705, 1;
	mul.wide.u32 	%rd157, %r705, 4;
	add.s64 	%rd158, %rd1, %rd157;
	add.s32 	%r451, %r8, %r108;
	add.s32 	%r452, %r451, 12;
	st.local.u32 	[%rd158], %r452;
	mov.u32 	%r705, %r110;
$L__BB7_106:
	setp.lt.u32 	%p106, %r306, 350;
	selp.b32 	%r454, 350, 325, %p106;
	add.s32 	%r112, %r454, %r5;
	mul.wide.u32 	%rd159, %r112, 4;
	add.s64 	%rd160, %rd3, %rd159;
	ld.global.u32 	%r113, [%rd160];
	and.b32  	%r455, %r113, %r7;
	st.global.u32 	[%rd160], %r455;
	popc.b32 	%r453, %r455;
	setp.eq.s32 	%p107, %r453, 1;
	@%p107 bra 	$L__BB7_108;
	setp.eq.s32 	%p108, %r453, 0;
	@%p108 bra 	$L__BB7_285;
	bra.uni 	$L__BB7_110;
$L__BB7_108:
	add.s32 	%r456, %r113, -1;
	and.b32  	%r457, %r113, %r456;
	setp.eq.s32 	%p109, %r457, 0;
	@%p109 bra 	$L__BB7_110;
	add.s32 	%r114, %r705, 1;
	mul.wide.u32 	%rd161, %r705, 4;
	add.s64 	%rd162, %rd1, %rd161;
	st.local.u32 	[%rd162], %r112;
	mov.u32 	%r705, %r114;
$L__BB7_110:
	setp.lt.u32 	%p110, %r5, 14;
	selp.u32 	%r116, 1, 0, %p110;
	selp.u64 	%rd163, 1, 0, %p110;
	add.s64 	%rd164, %rd5, %rd163;
	shl.b64 	%rd165, %rd164, 2;
	add.s64 	%rd166, %rd3, %rd165;
	ld.global.u32 	%r117, [%rd166+52];
	and.b32  	%r459, %r117, %r7;
	st.global.u32 	[%rd166+52], %r459;
	popc.b32 	%r458, %r459;
	setp.eq.s32 	%p111, %r458, 1;
	@%p111 bra 	$L__BB7_112;
	setp.eq.s32 	%p112, %r458, 0;
	@%p112 bra 	$L__BB7_285;
	bra.uni 	$L__BB7_114;
$L__BB7_112:
	add.s32 	%r460, %r117, -1;
	and.b32  	%r461, %r117, %r460;
	setp.eq.s32 	%p113, %r461, 0;
	@%p113 bra 	$L__BB7_114;
	add.s32 	%r118, %r705, 1;
	mul.wide.u32 	%rd167, %r705, 4;
	add.s64 	%rd168, %rd1, %rd167;
	add.s32 	%r462, %r8, %r116;
	add.s32 	%r463, %r462, 13;
	st.local.u32 	[%rd168], %r463;
	mov.u32 	%r705, %r118;
$L__BB7_114:
	setp.lt.u32 	%p114, %r306, 375;
	selp.b32 	%r465, 375, 350, %p114;
	add.s32 	%r120, %r465, %r5;
	mul.wide.u32 	%rd169, %r120, 4;
	add.s64 	%rd170, %rd3, %rd169;
	ld.global.u32 	%r121, [%rd170];
	and.b32  	%r466, %r121, %r7;
	st.global.u32 	[%rd170], %r466;
	popc.b32 	%r464, %r466;
	setp.eq.s32 	%p115, %r464, 1;
	@%p115 bra 	$L__BB7_116;
	setp.eq.s32 	%p116, %r464, 0;
	@%p116 bra 	$L__BB7_285;
	bra.uni 	$L__BB7_118;
$L__BB7_116:
	add.s32 	%r467, %r121, -1;
	and.b32  	%r468, %r121, %r467;
	setp.eq.s32 	%p117, %r468, 0;
	@%p117 bra 	$L__BB7_118;
	add.s32 	%r122, %r705, 1;
	mul.wide.u32 	%rd171, %r705, 4;
	add.s64 	%rd172, %rd1, %rd171;
	st.local.u32 	[%rd172], %r120;
	mov.u32 	%r705, %r122;
$L__BB7_118:
	setp.lt.u32 	%p118, %r5, 15;
	selp.u32 	%r124, 1, 0, %p118;
	selp.u64 	%rd173, 1, 0, %p118;
	add.s64 	%rd174, %rd5, %rd173;
	shl.b64 	%rd175, %rd174, 2;
	add.s64 	%rd176, %rd3, %rd175;
	ld.global.u32 	%r125, [%rd176+56];
	and.b32  	%r470, %r125, %r7;
	st.global.u32 	[%rd176+56], %r470;
	popc.b32 	%r469, %r470;
	setp.eq.s32 	%p119, %r469, 1;
	@%p119 bra 	$L__BB7_120;
	setp.eq.s32 	%p120, %r469, 0;
	@%p120 bra 	$L__BB7_285;
	bra.uni 	$L__BB7_122;
$L__BB7_120:
	add.s32 	%r471, %r125, -1;
	and.b32  	%r472, %r125, %r471;
	setp.eq.s32 	%p121, %r472, 0;
	@%p121 bra 	$L__BB7_122;
	add.s32 	%r126, %r705, 1;
	mul.wide.u32 	%rd177, %r705, 4;
	add.s64 	%rd178, %rd1, %rd177;
	add.s32 	%r473, %r8, %r124;
	add.s32 	%r474, %r473, 14;
	st.local.u32 	[%rd178], %r474;
	mov.u32 	%r705, %r126;
$L__BB7_122:
	setp.lt.u32 	%p122, %r306, 400;
	selp.b32 	%r476, 400, 375, %p122;
	add.s32 	%r128, %r476, %r5;
	mul.wide.u32 	%rd179, %r128, 4;
	add.s64 	%rd180, %rd3, %rd179;
	ld.global.u32 	%r129, [%rd180];
	and.b32  	%r477, %r129, %r7;
	st.global.u32 	[%rd180], %r477;
	popc.b32 	%r475, %r477;
	setp.eq.s32 	%p123, %r475, 1;
	@%p123 bra 	$L__BB7_124;
	setp.eq.s32 	%p124, %r475, 0;
	@%p124 bra 	$L__BB7_285;
	bra.uni 	$L__BB7_126;
$L__BB7_124:
	add.s32 	%r478, %r129, -1;
	and.b32  	%r479, %r129, %r478;
	setp.eq.s32 	%p125, %r479, 0;
	@%p125 bra 	$L__BB7_126;
	add.s32 	%r130, %r705, 1;
	mul.wide.u32 	%rd181, %r705, 4;
	add.s64 	%rd182, %rd1, %rd181;
	st.local.u32 	[%rd182], %r128;
	mov.u32 	%r705, %r130;
$L__BB7_126:
	setp.lt.u32 	%p126, %r5, 16;
	selp.u32 	%r132, 1, 0, %p126;
	selp.u64 	%rd183, 1, 0, %p126;
	add.s64 	%rd184, %rd5, %rd183;
	shl.b64 	%rd185, %rd184, 2;
	add.s64 	%rd186, %rd3, %rd185;
	ld.global.u32 	%r133, [%rd186+60];
	and.b32  	%r481, %r133, %r7;
	st.global.u32 	[%rd186+60], %r481;
	popc.b32 	%r480, %r481;
	setp.eq.s32 	%p127, %r480, 1;
	@%p127 bra 	$L__BB7_128;
	setp.eq.s32 	%p128, %r480, 0;
	@%p128 bra 	$L__BB7_285;
	bra.uni 	$L__BB7_130;
$L__BB7_128:
	add.s32 	%r482, %r133, -1;
	and.b32  	%r483, %r133, %r482;
	setp.eq.s32 	%p129, %r483, 0;
	@%p129 bra 	$L__BB7_130;
	add.s32 	%r134, %r705, 1;
	mul.wide.u32 	%rd187, %r705, 4;
	add.s64 	%rd188, %rd1, %rd187;
	add.s32 	%r484, %r8, %r132;
	add.s32 	%r485, %r484, 15;
	st.local.u32 	[%rd188], %r485;
	mov.u32 	%r705, %r134;
$L__BB7_130:
	setp.lt.u32 	%p130, %r306, 425;
	selp.b32 	%r487, 425, 400, %p130;
	add.s32 	%r136, %r487, %r5;
	mul.wide.u32 	%rd189, %r136, 4;
	add.s64 	%rd190, %rd3, %rd189;
	ld.global.u32 	%r137, [%rd190];
	and.b32  	%r488, %r137, %r7;
	st.global.u32 	[%rd190], %r488;
	popc.b32 	%r486, %r488;
	setp.eq.s32 	%p131, %r486, 1;
	@%p131 bra 	$L__BB7_132;
	setp.eq.s32 	%p132, %r486, 0;
	@%p132 bra 	$L__BB7_285;
	bra.uni 	$L__BB7_134;
$L__BB7_132:
	add.s32 	%r489, %r137, -1;
	and.b32  	%r490, %r137, %r489;
	setp.eq.s32 	%p133, %r490, 0;
	@%p133 bra 	$L__BB7_134;
	add.s32 	%r138, %r705, 1;
	mul.wide.u32 	%rd191, %r705, 4;
	add.s64 	%rd192, %rd1, %rd191;
	st.local.u32 	[%rd192], %r136;
	mov.u32 	%r705, %r138;
$L__BB7_134:
	setp.lt.u32 	%p134, %r5, 17;
	selp.u32 	%r140, 1, 0, %p134;
	selp.u64 	%rd193, 1, 0, %p134;
	add.s64 	%rd194, %rd5, %rd193;
	shl.b64 	%rd195, %rd194, 2;
	add.s64 	%rd196, %rd3, %rd195;
	ld.global.u32 	%r141, [%rd196+64];
	and.b32  	%r492, %r141, %r7;
	st.global.u32 	[%rd196+64], %r492;
	popc.b32 	%r491, %r492;
	setp.eq.s32 	%p135, %r491, 1;
	@%p135 bra 	$L__BB7_136;
	setp.eq.s32 	%p136, %r491, 0;
	@%p136 bra 	$L__BB7_285;
	bra.uni 	$L__BB7_138;
$L__BB7_136:
	add.s32 	%r493, %r141, -1;
	and.b32  	%r494, %r141, %r493;
	setp.eq.s32 	%p137, %r494, 0;
	@%p137 bra 	$L__BB7_138;
	add.s32 	%r142, %r705, 1;
	mul.wide.u32 	%rd197, %r705, 4;
	add.s64 	%rd198, %rd1, %rd197;
	add.s32 	%r495, %r8, %r140;
	add.s32 	%r496, %r495, 16;
	st.local.u32 	[%rd198], %r496;
	mov.u32 	%r705, %r142;
$L__BB7_138:
	setp.lt.u32 	%p138, %r306, 450;
	selp.b32 	%r498, 450, 425, %p138;
	add.s32 	%r144, %r498, %r5;
	mul.wide.u32 	%rd199, %r144, 4;
	add.s64 	%rd200, %rd3, %rd199;
	ld.global.u32 	%r145, [%rd200];
	and.b32  	%r499, %r145, %r7;
	st.global.u32 	[%rd200], %r499;
	popc.b32 	%r497, %r499;
	setp.eq.s32 	%p139, %r497, 1;
	@%p139 bra 	$L__BB7_140;
	setp.eq.s32 	%p140, %r497, 0;
	@%p140 bra 	$L__BB7_285;
	bra.uni 	$L__BB7_142;
$L__BB7_140:
	add.s32 	%r500, %r145, -1;
	and.b32  	%r501, %r145, %r500;
	setp.eq.s32 	%p141, %r501, 0;
	@%p141 bra 	$L__BB7_142;
	add.s32 	%r146, %r705, 1;
	mul.wide.u32 	%rd201, %r705, 4;
	add.s64 	%rd202, %rd1, %rd201;
	st.local.u32 	[%rd202], %r144;
	mov.u32 	%r705, %r146;
$L__BB7_142:
	setp.lt.u32 	%p142, %r5, 18;
	selp.u32 	%r148, 1, 0, %p142;
	selp.u64 	%rd203, 1, 0, %p142;
	add.s64 	%rd204, %rd5, %rd203;
	shl.b64 	%rd205, %rd204, 2;
	add.s64 	%rd206, %rd3, %rd205;
	ld.global.u32 	%r149, [%rd206+68];
	and.b32  	%r503, %r149, %r7;
	st.global.u32 	[%rd206+68], %r503;
	popc.b32 	%r502, %r503;
	setp.eq.s32 	%p143, %r502, 1;
	@%p143 bra 	$L__BB7_144;
	setp.eq.s32 	%p144, %r502, 0;
	@%p144 bra 	$L__BB7_285;
	bra.uni 	$L__BB7_146;
$L__BB7_144:
	add.s32 	%r504, %r149, -1;
	and.b32  	%r505, %r149, %r504;
	setp.eq.s32 	%p145, %r505, 0;
	@%p145 bra 	$L__BB7_146;
	add.s32 	%r150, %r705, 1;
	mul.wide.u32 	%rd207, %r705, 4;
	add.s64 	%rd208, %rd1, %rd207;
	add.s32 	%r506, %r8, %r148;
	add.s32 	%r507, %r506, 17;
	st.local.u32 	[%rd208], %r507;
	mov.u32 	%r705, %r150;
$L__BB7_146:
	setp.lt.u32 	%p146, %r306, 475;
	selp.b32 	%r509, 475, 450, %p146;
	add.s32 	%r152, %r509, %r5;
	mul.wide.u32 	%rd209, %r152, 4;
	add.s64 	%rd210, %rd3, %rd209;
	ld.global.u32 	%r153, [%rd210];
	and.b32  	%r510, %r153, %r7;
	st.global.u32 	[%rd210], %r510;
	popc.b32 	%r508, %r510;
	setp.eq.s32 	%p147, %r508, 1;
	@%p147 bra 	$L__BB7_148;
	setp.eq.s32 	%p148, %r508, 0;
	@%p148 bra 	$L__BB7_285;
	bra.uni 	$L__BB7_150;
$L__BB7_148:
	add.s32 	%r511, %r153, -1;
	and.b32  	%r512, %r153, %r511;
	setp.eq.s32 	%p149, %r512, 0;
	@%p149 bra 	$L__BB7_150;
	add.s32 	%r154, %r705, 1;
	mul.wide.u32 	%rd211, %r705, 4;
	add.s64 	%rd212, %rd1, %rd211;
	st.local.u32 	[%rd212], %r152;
	mov.u32 	%r705, %r154;
$L__BB7_150:
	setp.lt.u32 	%p150, %r5, 19;
	selp.u32 	%r156, 1, 0, %p150;
	selp.u64 	%rd213, 1, 0, %p150;
	add.s64 	%rd214, %rd5, %rd213;
	shl.b64 	%rd215, %rd214, 2;
	add.s64 	%rd216, %rd3, %rd215;
	ld.global.u32 	%r157, [%rd216+72];
	and.b32  	%r514, %r157, %r7;
	st.global.u32 	[%rd216+72], %r514;
	popc.b32 	%r513, %r514;
	setp.eq.s32 	%p151, %r513, 1;
	@%p151 bra 	$L__BB7_152;
	setp.eq.s32 	%p152, %r513, 0;
	@%p152 bra 	$L__BB7_285;
	bra.uni 	$L__BB7_154;
$L__BB7_152:
	add.s32 	%r515, %r157, -1;
	and.b32  	%r516, %r157, %r515;
	setp.eq.s32 	%p153, %r516, 0;
	@%p153 bra 	$L__BB7_154;
	add.s32 	%r158, %r705, 1;
	mul.wide.u32 	%rd217, %r705, 4;
	add.s64 	%rd218, %rd1, %rd217;
	add.s32 	%r517, %r8, %r156;
	add.s32 	%r518, %r517, 18;
	st.local.u32 	[%rd218], %r518;
	mov.u32 	%r705, %r158;
$L__BB7_154:
	setp.lt.u32 	%p154, %r306, 500;
	selp.b32 	%r520, 500, 475, %p154;
	add.s32 	%r160, %r520, %r5;
	mul.wide.u32 	%rd219, %r160, 4;
	add.s64 	%rd220, %rd3, %rd219;
	ld.global.u32 	%r161, [%rd220];
	and.b32  	%r521, %r161, %r7;
	st.global.u32 	[%rd220], %r521;
	popc.b32 	%r519, %r521;
	setp.eq.s32 	%p155, %r519, 1;
	@%p155 bra 	$L__BB7_156;
	setp.eq.s32 	%p156, %r519, 0;
	@%p156 bra 	$L__BB7_285;
	bra.uni 	$L__BB7_158;
$L__BB7_156:
	add.s32 	%r522, %r161, -1;
	and.b32  	%r523, %r161, %r522;
	setp.eq.s32 	%p157, %r523, 0;
	@%p157 bra 	$L__BB7_158;
	add.s32 	%r162, %r705, 1;
	mul.wide.u32 	%rd221, %r705, 4;
	add.s64 	%rd222, %rd1, %rd221;
	st.local.u32 	[%rd222], %r160;
	mov.u32 	%r705, %r162;
$L__BB7_158:
	setp.lt.u32 	%p158, %r5, 20;
	selp.u32 	%r164, 1, 0, %p158;
	selp.u64 	%rd223, 1, 0, %p158;
	add.s64 	%rd224, %rd5, %rd223;
	shl.b64 	%rd225, %rd224, 2;
	add.s64 	%rd226, %rd3, %rd225;
	ld.global.u32 	%r165, [%rd226+76];
	and.b32  	%r525, %r165, %r7;
	st.global.u32 	[%rd226+76], %r525;
	popc.b32 	%r524, %r525;
	setp.eq.s32 	%p159, %r524, 1;
	@%p159 bra 	$L__BB7_160;
	setp.eq.s32 	%p160, %r524, 0;
	@%p160 bra 	$L__BB7_285;
	bra.uni 	$L__BB7_162;
$L__BB7_160:
	add.s32 	%r526, %r165, -1;
	and.b32  	%r527, %r165, %r526;
	setp.eq.s32 	%p161, %r527, 0;
	@%p161 bra 	$L__BB7_162;
	add.s32 	%r166, %r705, 1;
	mul.wide.u32 	%rd227, %r705, 4;
	add.s64 	%rd228, %rd1, %rd227;
	add.s32 	%r528, %r8, %r164;
	add.s32 	%r529, %r528, 19;
	st.local.u32 	[%rd228], %r529;
	mov.u32 	%r705, %r166;
$L__BB7_162:
	setp.lt.u32 	%p162, %r306, 525;
	selp.b32 	%r531, 525, 500, %p162;
	add.s32 	%r168, %r531, %r5;
	mul.wide.u32 	%rd229, %r168, 4;
	add.s64 	%rd230, %rd3, %rd229;
	ld.global.u32 	%r169, [%rd230];
	and.b32  	%r532, %r169, %r7;
	st.global.u32 	[%rd230], %r532;
	popc.b32 	%r530, %r532;
	setp.eq.s32 	%p163, %r530, 1;
	@%p163 bra 	$L__BB7_164;
	setp.eq.s32 	%p164, %r530, 0;
	@%p164 bra 	$L__BB7_285;
	bra.uni 	$L__BB7_166;
$L__BB7_164:
	add.s32 	%r533, %r169, -1;
	and.b32  	%r534, %r169, %r533;
	setp.eq.s32 	%p165, %r534, 0;
	@%p165 bra 	$L__BB7_166;
	add.s32 	%r170, %r705, 1;
	mul.wide.u32 	%rd231, %r705, 4;
	add.s64 	%rd232, %rd1, %rd231;
	st.local.u32 	[%rd232], %r168;
	mov.u32 	%r705, %r170;
$L__BB7_166:
	setp.lt.u32 	%p166, %r5, 21;
	selp.u32 	%r536, 1, 0, %p166;
	add.s32 	%r537, %r8, %r536;
	add.s32 	%r172, %r537, 20;
	mul.wide.u32 	%rd233, %r172, 4;
	add.s64 	%rd234, %rd3, %rd233;
	ld.global.u32 	%r173, [%rd234];
	and.b32  	%r538, %r173, %r7;
	st.global.u32 	[%rd234], %r538;
	popc.b32 	%r535, %r538;
	setp.eq.s32 	%p167, %r535, 1;
	@%p167 bra 	$L__BB7_168;
	setp.eq.s32 	%p168, %r535, 0;
	@%p168 bra 	$L__BB7_285;
	bra.uni 	$L__BB7_170;
$L__BB7_168:
	add.s32 	%r539, %r173, -1;
	and.b32  	%r540, %r173, %r539;
	setp.eq.s32 	%p169, %r540, 0;
	@%p169 bra 	$L__BB7_170;
	add.s32 	%r174, %r705, 1;
	mul.wide.u32 	%rd235, %r705, 4;
	add.s64 	%rd236, %rd1, %rd235;
	st.local.u32 	[%rd236], %r172;
	mov.u32 	%r705, %r174;
$L__BB7_170:
	setp.lt.u32 	%p170, %r306, 550;
	selp.b32 	%r542, 550, 525, %p170;
	add.s32 	%r176, %r542, %r5;
	mul.wide.u32 	%rd237, %r176, 4;
	add.s64 	%rd238, %rd3, %rd237;
	ld.global.u32 	%r177, [%rd238];
	and.b32  	%r543, %r177, %r7;
	st.global.u32 	[%rd238], %r543;
	popc.b32 	%r541, %r543;
	setp.eq.s32 	%p171, %r541, 1;
	@%p171 bra 	$L__BB7_172;
	setp.eq.s32 	%p172, %r541, 0;
	@%p172 bra 	$L__BB7_285;
	bra.uni 	$L__BB7_174;
$L__BB7_172:
	add.s32 	%r544, %r177, -1;
	and.b32  	%r545, %r177, %r544;
	setp.eq.s32 	%p173, %r545, 0;
	@%p173 bra 	$L__BB7_174;
	add.s32 	%r178, %r705, 1;
	mul.wide.u32 	%rd239, %r705, 4;
	add.s64 	%rd240, %rd1, %rd239;
	st.local.u32 	[%rd240], %r176;
	mov.u32 	%r705, %r178;
$L__BB7_174:
	setp.lt.u32 	%p174, %r5, 22;
	selp.u32 	%r547, 1, 0, %p174;
	add.s32 	%r548, %r8, %r547;
	add.s32 	%r180, %r548, 21;
	mul.wide.u32 	%rd241, %r180, 4;
	add.s64 	%rd242, %rd3, %rd241;
	ld.global.u32 	%r181, [%rd242];
	and.b32  	%r549, %r181, %r7;
	st.global.u32 	[%rd242], %r549;
	popc.b32 	%r546, %r549;
	setp.eq.s32 	%p175, %r546, 1;
	@%p175 bra 	$L__BB7_176;
	setp.eq.s32 	%p176, %r546, 0;
	@%p176 bra 	$L__BB7_285;
	bra.uni 	$L__BB7_178;
$L__BB7_176:
	add.s32 	%r550, %r181, -1;
	and.b32  	%r551, %r181, %r550;
	setp.eq.s32 	%p177, %r551, 0;
	@%p177 bra 	$L__BB7_178;
	add.s32 	%r182, %r705, 1;
	mul.wide.u32 	%rd243, %r705, 4;
	add.s64 	%rd244, %rd1, %rd243;
	st.local.u32 	[%rd244], %r180;
	mov.u32 	%r705, %r182;
$L__BB7_178:
	setp.lt.u32 	%p178, %r306, 575;
	selp.b32 	%r553, 575, 550, %p178;
	add.s32 	%r184, %r553, %r5;
	mul.wide.u32 	%rd245, %r184, 4;
	add.s64 	%rd246, %rd3, %rd245;
	ld.global.u32 	%r185, [%rd246];
	and.b32  	%r554, %r185, %r7;
	st.global.u32 	[%rd246], %r554;
	popc.b32 	%r552, %r554;
	setp.eq.s32 	%p179, %r552, 1;
	@%p179 bra 	$L__BB7_180;
	setp.eq.s32 	%p180, %r552, 0;
	@%p180 bra 	$L__BB7_285;
	bra.uni 	$L__BB7_182;
$L__BB7_180:
	add.s32 	%r555, %r185, -1;
	and.b32  	%r556, %r185, %r555;
	setp.eq.s32 	%p181, %r556, 0;
	@%p181 bra 	$L__BB7_182;
	add.s32 	%r186, %r705, 1;
	mul.wide.u32 	%rd247, %r705, 4;
	add.s64 	%rd248, %rd1, %rd247;
	st.local.u32 	[%rd248], %r184;
	mov.u32 	%r705, %r186;
$L__BB7_182:
	setp.lt.u32 	%p182, %r5, 23;
	selp.u32 	%r558, 1, 0, %p182;
	add.s32 	%r559, %r8, %r558;
	add.s32 	%r188, %r559, 22;
	mul.wide.u32 	%rd249, %r188, 4;
	add.s64 	%rd250, %rd3, %rd249;
	ld.global.u32 	%r189, [%rd250];
	and.b32  	%r560, %r189, %r7;
	st.global.u32 	[%rd250], %r560;
	popc.b32 	%r557, %r560;
	setp.eq.s32 	%p183, %r557, 1;
	@%p183 bra 	$L__BB7_184;
	setp.eq.s32 	%p184, %r557, 0;
	@%p184 bra 	$L__BB7_285;
	bra.uni 	$L__BB7_186;
$L__BB7_184:
	add.s32 	%r561, %r189, -1;
	and.b32  	%r562, %r189, %r561;
	setp.eq.s32 	%p185, %r562, 0;
	@%p185 bra 	$L__BB7_186;
	add.s32 	%r190, %r705, 1;
	mul.wide.u32 	%rd251, %r705, 4;
	add.s64 	%rd252, %rd1, %rd251;
	st.local.u32 	[%rd252], %r188;
	mov.u32 	%r705, %r190;
$L__BB7_186:
	setp.lt.u32 	%p186, %r306, 600;
	selp.b32 	%r564, 600, 575, %p186;
	add.s32 	%r192, %r564, %r5;
	mul.wide.u32 	%rd253, %r192, 4;
	add.s64 	%rd254, %rd3, %rd253;
	ld.global.u32 	%r193, [%rd254];
	and.b32  	%r565, %r193, %r7;
	st.global.u32 	[%rd254], %r565;
	popc.b32 	%r563, %r565;
	setp.eq.s32 	%p187, %r563, 1;
	@%p187 bra 	$L__BB7_188;
	setp.eq.s32 	%p188, %r563, 0;
	@%p188 bra 	$L__BB7_285;
	bra.uni 	$L__BB7_190;
$L__BB7_188:
	add.s32 	%r566, %r193, -1;
	and.b32  	%r567, %r193, %r566;
	setp.eq.s32 	%p189, %r567, 0;
	@%p189 bra 	$L__BB7_190;
	add.s32 	%r194, %r705, 1;
	mul.wide.u32 	%rd255, %r705, 4;
	add.s64 	%rd256, %rd1, %rd255;
	st.local.u32 	[%rd256], %r192;
	mov.u32 	%r705, %r194;
$L__BB7_190:
	setp.lt.u32 	%p190, %r5, 24;
	selp.u32 	%r569, 1, 0, %p190;
	add.s32 	%r570, %r8, %r569;
	add.s32 	%r196, %r570, 23;
	mul.wide.u32 	%rd257, %r196, 4;
	add.s64 	%rd258, %rd3, %rd257;
	ld.global.u32 	%r197, [%rd258];
	and.b32  	%r571, %r197, %r7;
	st.global.u32 	[%rd258], %r571;
	popc.b32 	%r568, %r571;
	setp.eq.s32 	%p191, %r568, 1;
	@%p191 bra 	$L__BB7_192;
	setp.eq.s32 	%p192, %r568, 0;
	@%p192 bra 	$L__BB7_285;
	bra.uni 	$L__BB7_194;
$L__BB7_192:
	add.s32 	%r572, %r197, -1;
	and.b32  	%r573, %r197, %r572;
	setp.eq.s32 	%p193, %r573, 0;
	@%p193 bra 	$L__BB7_194;
	add.s32 	%r198, %r705, 1;
	mul.wide.u32 	%rd259, %r705, 4;
	add.s64 	%rd260, %rd1, %rd259;
	st.local.u32 	[%rd260], %r196;
	mov.u32 	%r705, %r198;
$L__BB7_194:
	mul.hi.u32 	%r575, %r306, 274877907;
	shr.u32 	%r576, %r575, 3;
	mul.lo.s32 	%r200, %r576, 5;
	and.b16  	%rs6, %rs1, 255;
	cvt.u32.u16 	%r577, %rs1;
	and.b32  	%r578, %r577, 255;
	sub.s32 	%r201, %r5, %r578;
	setp.eq.s32 	%p194, %r6, 0;
	selp.u32 	%r579, 1, 0, %p194;
	add.s32 	%r580, %r200, %r579;
	mad.lo.s32 	%r202, %r580, 25, %r201;
	setp.eq.s16 	%p195, %rs6, 0;
	selp.u32 	%r203, 1, 0, %p195;
	add.s32 	%r204, %r202, %r203;
	mul.wide.u32 	%rd261, %r204, 4;
	add.s64 	%rd262, %rd3, %rd261;
	ld.global.u32 	%r205, [%rd262];
	and.b32  	%r581, %r205, %r7;
	st.global.u32 	[%rd262], %r581;
	popc.b32 	%r574, %r581;
	setp.eq.s32 	%p196, %r574, 1;
	@%p196 bra 	$L__BB7_196;
	setp.eq.s32 	%p197, %r574, 0;
	@%p197 bra 	$L__BB7_285;
	bra.uni 	$L__BB7_198;
$L__BB7_196:
	add.s32 	%r582, %r205, -1;
	and.b32  	%r583, %r205, %r582;
	setp.eq.s32 	%p198, %r583, 0;
	@%p198 bra 	$L__BB7_198;
	add.s32 	%r206, %r705, 1;
	mul.wide.u32 	%rd263, %r705, 4;
	add.s64 	%rd264, %rd1, %rd263;
	st.local.u32 	[%rd264], %r204;
	mov.u32 	%r705, %r206;
$L__BB7_198:
	setp.lt.u16 	%p199, %rs6, 2;
	selp.u32 	%r208, 1, 0, %p199;
	add.s32 	%r585, %r202, %r208;
	add.s32 	%r209, %r585, 1;
	mul.wide.u32 	%rd265, %r209, 4;
	add.s64 	%rd266, %rd3, %rd265;
	ld.global.u32 	%r210, [%rd266];
	and.b32  	%r586, %r210, %r7;
	st.global.u32 	[%rd266], %r586;
	popc.b32 	%r584, %r586;
	setp.eq.s32 	%p200, %r584, 1;
	@%p200 bra 	$L__BB7_200;
	setp.eq.s32 	%p201, %r584, 0;
	@%p201 bra 	$L__BB7_285;
	bra.uni 	$L__BB7_202;
$L__BB7_200:
	add.s32 	%r587, %r210, -1;
	and.b32  	%r588, %r210, %r587;
	setp.eq.s32 	%p202, %r588, 0;
	@%p202 bra 	$L__BB7_202;
	add.s32 	%r211, %r705, 1;
	mul.wide.u32 	%rd267, %r705, 4;
	add.s64 	%rd268, %rd1, %rd267;
	st.local.u32 	[%rd268], %r209;
	mov.u32 	%r705, %r211;
$L__BB7_202:
	setp.lt.u16 	%p203, %rs6, 3;
	selp.u32 	%r213, 1, 0, %p203;
	add.s32 	%r590, %r202, %r213;
	add.s32 	%r214, %r590, 2;
	mul.wide.u32 	%rd269, %r214, 4;
	add.s64 	%rd270, %rd3, %rd269;
	ld.global.u32 	%r215, [%rd270];
	and.b32  	%r591, %r215, %r7;
	st.global.u32 	[%rd270], %r591;
	popc.b32 	%r589, %r591;
	setp.eq.s32 	%p204, %r589, 1;
	@%p204 bra 	$L__BB7_204;
	setp.eq.s32 	%p205, %r589, 0;
	@%p205 bra 	$L__BB7_285;
	bra.uni 	$L__BB7_206;
$L__BB7_204:
	add.s32 	%r592, %r215, -1;
	and.b32  	%r593, %r215, %r592;
	setp.eq.s32 	%p206, %r593, 0;
	@%p206 bra 	$L__BB7_206;
	add.s32 	%r216, %r705, 1;
	mul.wide.u32 	%rd271, %r705, 4;
	add.s64 	%rd272, %rd1, %rd271;
	st.local.u32 	[%rd272], %r214;
	mov.u32 	%r705, %r216;
$L__BB7_206:
	setp.lt.u16 	%p207, %rs6, 4;
	selp.u32 	%r218, 1, 0, %p207;
	add.s32 	%r595, %r202, %r218;
	add.s32 	%r219, %r595, 3;
	mul.wide.u32 	%rd273, %r219, 4;
	add.s64 	%rd274, %rd3, %rd273;
	ld.global.u32 	%r220, [%rd274];
	and.b32  	%r596, %r220, %r7;
	st.global.u32 	[%rd274], %r596;
	popc.b32 	%r594, %r596;
	setp.eq.s32 	%p208, %r594, 1;
	@%p208 bra 	$L__BB7_208;
	setp.eq.s32 	%p209, %r594, 0;
	@%p209 bra 	$L__BB7_285;
	bra.uni 	$L__BB7_210;
$L__BB7_208:
	add.s32 	%r597, %r220, -1;
	and.b32  	%r598, %r220, %r597;
	setp.eq.s32 	%p210, %r598, 0;
	@%p210 bra 	$L__BB7_210;
	add.s32 	%r221, %r705, 1;
	mul.wide.u32 	%rd275, %r705, 4;
	add.s64 	%rd276, %rd1, %rd275;
	st.local.u32 	[%rd276], %r219;
	mov.u32 	%r705, %r221;
$L__BB7_210:
	setp.lt.u32 	%p211, %r6, 2;
	selp.u32 	%r600, 1, 0, %p211;
	add.s32 	%r601, %r200, %r600;
	mad.lo.s32 	%r602, %r601, 25, %r201;
	add.s32 	%r223, %r602, 25;
	add.s32 	%r224, %r223, %r203;
	mul.wide.u32 	%rd277, %r224, 4;
	add.s64 	%rd278, %rd3, %rd277;
	ld.global.u32 	%r225, [%rd278];
	and.b32  	%r603, %r225, %r7;
	st.global.u32 	[%rd278], %r603;
	popc.b32 	%r599, %r603;
	setp.eq.s32 	%p212, %r599, 1;
	@%p212 bra 	$L__BB7_212;
	setp.eq.s32 	%p213, %r599, 0;
	@%p213 bra 	$L__BB7_285;
	bra.uni 	$L__BB7_214;
$L__BB7_212:
	add.s32 	%r604, %r225, -1;
	and.b32  	%r605, %r225, %r604;
	setp.eq.s32 	%p214, %r605, 0;
	@%p214 bra 	$L__BB7_214;
	add.s32 	%r226, %r705, 1;
	mul.wide.u32 	%rd279, %r705, 4;
	add.s64 	%rd280, %rd1, %rd279;
	st.local.u32 	[%rd280], %r224;
	mov.u32 	%r705, %r226;
$L__BB7_214:
	add.s32 	%r607, %r223, %r208;
	add.s32 	%r228, %r607, 1;
	mul.wide.u32 	%rd281, %r228, 4;
	add.s64 	%rd282, %rd3, %rd281;
	ld.global.u32 	%r229, [%rd282];
	and.b32  	%r608, %r229, %r7;
	st.global.u32 	[%rd282], %r608;
	popc.b32 	%r606, %r608;
	setp.eq.s32 	%p215, %r606, 1;
	@%p215 bra 	$L__BB7_216;
	setp.eq.s32 	%p216, %r606, 0;
	@%p216 bra 	$L__BB7_285;
	bra.uni 	$L__BB7_218;
$L__BB7_216:
	add.s32 	%r609, %r229, -1;
	and.b32  	%r610, %r229, %r609;
	setp.eq.s32 	%p217, %r610, 0;
	@%p217 bra 	$L__BB7_218;
	add.s32 	%r230, %r705, 1;
	mul.wide.u32 	%rd283, %r705, 4;
	add.s64 	%rd284, %rd1, %rd283;
	st.local.u32 	[%rd284], %r228;
	mov.u32 	%r705, %r230;
$L__BB7_218:
	add.s32 	%r612, %r223, %r213;
	add.s32 	%r232, %r612, 2;
	mul.wide.u32 	%rd285, %r232, 4;
	add.s64 	%rd286, %rd3, %rd285;
	ld.global.u32 	%r233, [%rd286];
	and.b32  	%r613, %r233, %r7;
	st.global.u32 	[%rd286], %r613;
	popc.b32 	%r611, %r613;
	setp.eq.s32 	%p218, %r611, 1;
	@%p218 bra 	$L__BB7_220;
	setp.eq.s32 	%p219, %r611, 0;
	@%p219 bra 	$L__BB7_285;
	bra.uni 	$L__BB7_222;
$L__BB7_220:
	add.s32 	%r614, %r233, -1;
	and.b32  	%r615, %r233, %r614;
	setp.eq.s32 	%p220, %r615, 0;
	@%p220 bra 	$L__BB7_222;
	add.s32 	%r234, %r705, 1;
	mul.wide.u32 	%rd287, %r705, 4;
	add.s64 	%rd288, %rd1, %rd287;
	st.local.u32 	[%rd288], %r232;
	mov.u32 	%r705, %r234;
$L__BB7_222:
	add.s32 	%r617, %r223, %r218;
	add.s32 	%r236, %r617, 3;
	mul.wide.u32 	%rd289, %r236, 4;
	add.s64 	%rd290, %rd3, %rd289;
	ld.global.u32 	%r237, [%rd290];
	and.b32  	%r618, %r237, %r7;
	st.global.u32 	[%rd290], %r618;
	popc.b32 	%r616, %r618;
	setp.eq.s32 	%p221, %r616, 1;
	@%p221 bra 	$L__BB7_224;
	setp.eq.s32 	%p222, %r616, 0;
	@%p222 bra 	$L__BB7_285;
	bra.uni 	$L__BB7_226;
$L__BB7_224:
	add.s32 	%r619, %r237, -1;
	and.b32  	%r620, %r237, %r619;
	setp.eq.s32 	%p223, %r620, 0;
	@%p223 bra 	$L__BB7_226;
	add.s32 	%r238, %r705, 1;
	mul.wide.u32 	%rd291, %r705, 4;
	add.s64 	%rd292, %rd1, %rd291;
	st.local.u32 	[%rd292], %r236;
	mov.u32 	%r705, %r238;
$L__BB7_226:
	setp.lt.u32 	%p224, %r6, 3;
	selp.u32 	%r622, 1, 0, %p224;
	add.s32 	%r623, %r200, %r622;
	mad.lo.s32 	%r624, %r623, 25, %r201;
	add.s32 	%r240, %r624, 50;
	add.s32 	%r241, %r240, %r203;
	mul.wide.u32 	%rd293, %r241, 4;
	add.s64 	%rd294, %rd3, %rd293;
	ld.global.u32 	%r242, [%rd294];
	and.b32  	%r625, %r242, %r7;
	st.global.u32 	[%rd294], %r625;
	popc.b32 	%r621, %r625;
	setp.eq.s32 	%p225, %r621, 1;
	@%p225 bra 	$L__BB7_228;
	setp.eq.s32 	%p226, %r621, 0;
	@%p226 bra 	$L__BB7_285;
	bra.uni 	$L__BB7_230;
$L__BB7_228:
	add.s32 	%r626, %r242, -1;
	and.b32  	%r627, %r242, %r626;
	setp.eq.s32 	%p227, %r627, 0;
	@%p227 bra 	$L__BB7_230;
	add.s32 	%r243, %r705, 1;
	mul.wide.u32 	%rd295, %r705, 4;
	add.s64 	%rd296, %rd1, %rd295;
	st.local.u32 	[%rd296], %r241;
	mov.u32 	%r705, %r243;
$L__BB7_230:
	add.s32 	%r629, %r240, %r208;
	add.s32 	%r245, %r629, 1;
	mul.wide.u32 	%rd297, %r245, 4;
	add.s64 	%rd298, %rd3, %rd297;
	ld.global.u32 	%r246, [%rd298];
	and.b32  	%r630, %r246, %r7;
	st.global.u32 	[%rd298], %r630;
	popc.b32 	%r628, %r630;
	setp.eq.s32 	%p228, %r628, 1;
	@%p228 bra 	$L__BB7_232;
	setp.eq.s32 	%p229, %r628, 0;
	@%p229 bra 	$L__BB7_285;
	bra.uni 	$L__BB7_234;
$L__BB7_232:
	add.s32 	%r631, %r246, -1;
	and.b32  	%r632, %r246, %r631;
	setp.eq.s32 	%p230, %r632, 0;
	@%p230 bra 	$L__BB7_234;
	add.s32 	%r247, %r705, 1;
	mul.wide.u32 	%rd299, %r705, 4;
	add.s64 	%rd300, %rd1, %rd299;
	st.local.u32 	[%rd300], %r245;
	mov.u32 	%r705, %r247;
$L__BB7_234:
	add.s32 	%r634, %r240, %r213;
	add.s32 	%r249, %r634, 2;
	mul.wide.u32 	%rd301, %r249, 4;
	add.s64 	%rd302, %rd3, %rd301;
	ld.global.u32 	%r250, [%rd302];
	and.b32  	%r635, %r250, %r7;
	st.global.u32 	[%rd302], %r635;
	popc.b32 	%r633, %r635;
	setp.eq.s32 	%p231, %r633, 1;
	@%p231 bra 	$L__BB7_236;
	setp.eq.s32 	%p232, %r633, 0;
	@%p232 bra 	$L__BB7_285;
	bra.uni 	$L__BB7_238;
$L__BB7_236:
	add.s32 	%r636, %r250, -1;
	and.b32  	%r637, %r250, %r636;
	setp.eq.s32 	%p233, %r637, 0;
	@%p233 bra 	$L__BB7_238;
	add.s32 	%r251, %r705, 1;
	mul.wide.u32 	%rd303, %r705, 4;
	add.s64 	%rd304, %rd1, %rd303;
	st.local.u32 	[%rd304], %r249;
	mov.u32 	%r705, %r251;
$L__BB7_238:
	add.s32 	%r639, %r240, %r218;
	add.s32 	%r253, %r639, 3;
	mul.wide.u32 	%rd305, %r253, 4;
	add.s64 	%rd306, %rd3, %rd305;
	ld.global.u32 	%r254, [%rd306];
	and.b32  	%r640, %r254, %r7;
	st.global.u32 	[%rd306], %r640;
	popc.b32 	%r638, %r640;
	setp.eq.s32 	%p234, %r638, 1;
	@%p234 bra 	$L__BB7_240;
	setp.eq.s32 	%p235, %r638, 0;
	@%p235 bra 	$L__BB7_285;
	bra.uni 	$L__BB7_242;
$L__BB7_240:
	add.s32 	%r641, %r254, -1;
	and.b32  	%r642, %r254, %r641;
	setp.eq.s32 	%p236, %r642, 0;
	@%p236 bra 	$L__BB7_242;
	add.s32 	%r255, %r705, 1;
	mul.wide.u32 	%rd307, %r705, 4;
	add.s64 	%rd308, %rd1, %rd307;
	st.local.u32 	[%rd308], %r253;
	mov.u32 	%r705, %r255;
$L__BB7_242:
	setp.lt.u32 	%p237, %r6, 4;
	selp.u32 	%r644, 1, 0, %p237;
	add.s32 	%r645, %r200, %r644;
	mad.lo.s32 	%r646, %r645, 25, %r201;
	add.s32 	%r257, %r646, 75;
	add.s32 	%r258, %r257, %r203;
	mul.wide.u32 	%rd309, %r258, 4;
	add.s64 	%rd310, %rd3, %rd309;
	ld.global.u32 	%r259, [%rd310];
	and.b32  	%r647, %r259, %r7;
	st.global.u32 	[%rd310], %r647;
	popc.b32 	%r643, %r647;
	setp.eq.s32 	%p238, %r643, 1;
	@%p238 bra 	$L__BB7_244;
	setp.eq.s32 	%p239, %r643, 0;
	@%p239 bra 	$L__BB7_285;
	bra.uni 	$L__BB7_246;
$L__BB7_244:
	add.s32 	%r648, %r259, -1;
	and.b32  	%r649, %r259, %r648;
	setp.eq.s32 	%p240, %r649, 0;
	@%p240 bra 	$L__BB7_246;
	add.s32 	%r260, %r705, 1;
	mul.wide.u32 	%rd311, %r705, 4;
	add.s64 	%rd312, %rd1, %rd311;
	st.local.u32 	[%rd312], %r258;
	mov.u32 	%r705, %r260;
$L__BB7_246:
	add.s32 	%r651, %r257, %r208;
	add.s32 	%r262, %r651, 1;
	mul.wide.u32 	%rd313, %r262, 4;
	add.s64 	%rd314, %rd3, %rd313;
	ld.global.u32 	%r263, [%rd314];
	and.b32  	%r652, %r263, %r7;
	st.global.u32 	[%rd314], %r652;
	popc.b32 	%r650, %r652;
	setp.eq.s32 	%p241, %r650, 1;
	@%p241 bra 	$L__BB7_248;
	setp.eq.s32 	%p242, %r650, 0;
	@%p242 bra 	$L__BB7_285;
	bra.uni 	$L__BB7_250;
$L__BB7_248:
	add.s32 	%r653, %r263, -1;
	and.b32  	%r654, %r263, %r653;
	setp.eq.s32 	%p243, %r654, 0;
	@%p243 bra 	$L__BB7_250;
	add.s32 	%r264, %r705, 1;
	mul.wide.u32 	%rd315, %r705, 4;
	add.s64 	%rd316, %rd1, %rd315;
	st.local.u32 	[%rd316], %r262;
	mov.u32 	%r705, %r264;
$L__BB7_250:
	add.s32 	%r656, %r257, %r213;
	add.s32 	%r266, %r656, 2;
	mul.wide.u32 	%rd317, %r266, 4;
	add.s64 	%rd318, %rd3, %rd317;
	ld.global.u32 	%r267, [%rd318];
	and.b32  	%r657, %r267, %r7;
	st.global.u32 	[%rd318], %r657;
	popc.b32 	%r655, %r657;
	setp.eq.s32 	%p244, %r655, 1;
	@%p244 bra 	$L__BB7_252;
	setp.eq.s32 	%p245, %r655, 0;
	@%p245 bra 	$L__BB7_285;
	bra.uni 	$L__BB7_254;
$L__BB7_252:
	add.s32 	%r658, %r267, -1;
	and.b32  	%r659, %r267, %r658;
	setp.eq.s32 	%p246, %r659, 0;
	@%p246 bra 	$L__BB7_254;
	add.s32 	%r268, %r705, 1;
	mul.wide.u32 	%rd319, %r705, 4;
	add.s64 	%rd320, %rd1, %rd319;
	st.local.u32 	[%rd320], %r266;
	mov.u32 	%r705, %r268;
$L__BB7_254:
	add.s32 	%r661, %r257, %r218;
	add.s32 	%r270, %r661, 3;
	mul.wide.u32 	%rd321, %r270, 4;
	add.s64 	%rd322, %rd3, %rd321;
	ld.global.u32 	%r271, [%rd322];
	and.b32  	%r662, %r271, %r7;
	st.global.u32 	[%rd322], %r662;
	popc.b32 	%r660, %r662;
	setp.eq.s32 	%p247, %r660, 1;
	@%p247 bra 	$L__BB7_256;
	setp.eq.s32 	%p248, %r660, 0;
	mov.u32 	%r767, %r705;
	@%p248 bra 	$L__BB7_285;
	bra.uni 	$L__BB7_258;
$L__BB7_256:
	add.s32 	%r663, %r271, -1;
	and.b32  	%r664, %r271, %r663;
	setp.eq.s32 	%p249, %r664, 0;
	mov.u32 	%r767, %r705;
	@%p249 bra 	$L__BB7_258;
	add.s32 	%r767, %r705, 1;
	mul.wide.u32 	%rd323, %r705, 4;
	add.s64 	%rd324, %rd1, %rd323;
	st.local.u32 	[%rd324], %r270;
$L__BB7_258:
	setp.ne.s32 	%p250, %r767, 0;
	@%p250 bra 	$L__BB7_2;
	mov.b32 	%r768, 0;
$L__BB7_260:
	mul.wide.u32 	%rd325, %r768, 4;
	add.s64 	%rd6, %rd3, %rd325;
	ld.global.u32 	%r771, [%rd6];
	popc.b32 	%r769, %r771;
	setp.lt.u32 	%p251, %r769, 2;
	mov.u32 	%r770, %r768;
	@%p251 bra 	$L__BB7_266;
$L__BB7_261:
	setp.eq.s32 	%p256, %r771, 0;
	@%p256 bra 	$L__BB7_285;
	cvta.to.global.u64 	%rd326, %rd19;
	mul.wide.u32 	%rd327, %r770, 4;
	add.s64 	%rd7, %rd3, %rd327;
	add.s64 	%rd8, %rd326, %rd327;
	neg.s32 	%r280, %r770;
	add.s64 	%rd9, %rd326, 8;
	add.s64 	%rd329, %rd29, %rd2;
	add.s64 	%rd10, %rd329, 8;
	cvta.to.global.u64 	%rd11, %rd21;
	cvta.to.global.u64 	%rd12, %rd20;
	mov.b32 	%r772, 0;
$L__BB7_263:
	atom.global.add.u32 	%r668, [%rd11], 1;
	mul.wide.u32 	%rd330, %r668, 4;
	add.s64 	%rd331, %rd12, %rd330;
	st.global.u32 	[%rd331], %r770;
	mul.wide.u32 	%rd332, %r668, 2500;
	add.s64 	%rd13, %rd8, %rd332;
	add.s64 	%rd347, %rd9, %rd332;
	mov.b32 	%r774, 0;
	mov.u64 	%rd346, %rd10;
	mov.u32 	%r773, %r280;
$L__BB7_264:
	setp.ne.s32 	%p257, %r773, 0;
	@%p257 bra 	$L__BB7_271;
	ld.global.u32 	%rd333, [%rd7];
	neg.s64 	%rd334, %rd333;
	and.b64  	%rd335, %rd333, %rd334;
	clz.b64 	%r670, %rd335;
	sub.s32 	%r671, 63, %r670;
	mov.b32 	%r672, 1;
	shl.b32 	%r673, %r672, %r671;
	st.global.u32 	[%rd13], %r673;
	not.b32 	%r674, %r673;
	ld.global.u32 	%r675, [%rd7];
	and.b32  	%r676, %r675, %r674;
	st.global.u32 	[%rd7], %r676;
	bra.uni 	$L__BB7_272;
$L__BB7_266:
	add.s32 	%r770, %r768, 1;
	setp.eq.s32 	%p252, %r770, 625;
	@%p252 bra 	$L__BB7_284;
	ld.global.u32 	%r771, [%rd6+4];
	popc.b32 	%r769, %r771;
	setp.gt.u32 	%p253, %r769, 1;
	@%p253 bra 	$L__BB7_261;
	add.s32 	%r770, %r768, 2;
	ld.global.u32 	%r771, [%rd6+8];
	popc.b32 	%r769, %r771;
	setp.gt.u32 	%p254, %r769, 1;
	@%p254 bra 	$L__BB7_261;
	add.s32 	%r770, %r768, 3;
	ld.global.u32 	%r771, [%rd6+12];
	popc.b32 	%r769, %r771;
	setp.gt.u32 	%p255, %r769, 1;
	@%p255 bra 	$L__BB7_261;
	add.s32 	%r768, %r768, 4;
	bra.uni 	$L__BB7_260;
$L__BB7_271:
	ld.global.u32 	%r669, [%rd346+-8];
	st.global.u32 	[%rd347+-8], %r669;
$L__BB7_272:
	add.s32 	%r294, %r774, 1;
	setp.eq.s32 	%p258, %r294, 625;
	@%p258 bra 	$L__BB7_283;
	setp.eq.s32 	%p259, %r294, %r770;
	@%p259 bra 	$L__BB7_275;
	ld.global.u32 	%r677, [%rd346+-4];
	st.global.u32 	[%rd347+-4], %r677;
	bra.uni 	$L__BB7_276;
$L__BB7_275:
	ld.global.u32 	%rd336, [%rd7];
	neg.s64 	%rd337, %rd336;
	and.b64  	%rd338, %rd336, %rd337;
	clz.b64 	%r678, %rd338;
	sub.s32 	%r679, 63, %r678;
	mov.b32 	%r680, 1;
	shl.b32 	%r681, %r680, %r679;
	st.global.u32 	[%rd13], %r681;
	not.b32 	%r682, %r681;
	ld.global.u32 	%r683, [%rd7];
	and.b32  	%r684, %r683, %r682;
	st.global.u32 	[%rd7], %r684;
$L__BB7_276:
	add.s32 	%r685, %r774, 2;
	setp.eq.s32 	%p260, %r685, %r770;
	@%p260 bra 	$L__BB7_278;
	ld.global.u32 	%r686, [%rd346];
	st.global.u32 	[%rd347], %r686;
	bra.uni 	$L__BB7_279;
$L__BB7_278:
	ld.global.u32 	%rd339, [%rd7];
	neg.s64 	%rd340, %rd339;
	and.b64  	%rd341, %rd339, %rd340;
	clz.b64 	%r687, %rd341;
	sub.s32 	%r688, 63, %r687;
	mov.b32 	%r689, 1;
	shl.b32 	%r690, %r689, %r688;
	st.global.u32 	[%rd13], %r690;
	not.b32 	%r691, %r690;
	ld.global.u32 	%r692, [%rd7];
	and.b32  	%r693, %r692, %r691;
	st.global.u32 	[%rd7], %r693;
$L__BB7_279:
	add.s32 	%r694, %r774, 3;
	setp.eq.s32 	%p261, %r694, %r770;
	@%p261 bra 	$L__BB7_281;
	ld.global.u32 	%r695, [%rd346+4];
	st.global.u32 	[%rd347+4], %r695;
	bra.uni 	$L__BB7_282;
$L__BB7_281:
	ld.global.u32 	%rd342, [%rd7];
	neg.s64 	%rd343, %rd342;
	and.b64  	%rd344, %rd342, %rd343;
	clz.b64 	%r696, %rd344;
	sub.s32 	%r697, 63, %r696;
	mov.b32 	%r698, 1;
	shl.b32 	%r699, %r698, %r697;
	st.global.u32 	[%rd13], %r699;
	not.b32 	%r700, %r699;
	ld.global.u32 	%r701, [%rd7];
	and.b32  	%r702, %r701, %r700;
	st.global.u32 	[%rd7], %r702;
$L__BB7_282:
	add.s32 	%r774, %r774, 4;
	add.s32 	%r773, %r773, 4;
	add.s64 	%rd347, %rd347, 16;
	add.s64 	%rd346, %rd346, 16;
	bra.uni 	$L__BB7_264;
$L__BB7_283:
	add.s32 	%r772, %r772, 1;
	setp.eq.s32 	%p262, %r772, %r769;
	@%p262 bra 	$L__BB7_285;
	bra.uni 	$L__BB7_263;
$L__BB7_284:
	cvta.to.global.u64 	%rd345, %rd24;
	st.global.u32 	[%rd345], %r1;
$L__BB7_285:
	ret;

}
	// .globl	_Z4InitIyLj6EEvPiPAmlmlmlT0_T0_T0_T0__T_PjS4_S3_S4_
.visible .entry _Z4InitIyLj6EEvPiPAmlmlmlT0_T0_T0_T0__T_PjS4_S3_S4_(
	.param .u64 .ptr .align 1 _Z4InitIyLj6EEvPiPAmlmlmlT0_T0_T0_T0__T_PjS4_S3_S4__param_0,
	.param .u64 .ptr .align 1 _Z4InitIyLj6EEvPiPAmlmlmlT0_T0_T0_T0__T_PjS4_S3_S4__param_1,
	.param .u64 .ptr .align 1 _Z4InitIyLj6EEvPiPAmlmlmlT0_T0_T0_T0__T_PjS4_S3_S4__param_2,
	.param .u64 .ptr .align 1 _Z4InitIyLj6EEvPiPAmlmlmlT0_T0_T0_T0__T_PjS4_S3_S4__param_3,
	.param .u64 .ptr .align 1 _Z4InitIyLj6EEvPiPAmlmlmlT0_T0_T0_T0__T_PjS4_S3_S4__param_4,
	.param .u64 .ptr .align 1 _Z4InitIyLj6EEvPiPAmlmlmlT0_T0_T0_T0__T_PjS4_S3_S4__param_5
)
{
	.local .align 16 .b8 	__local_depot8[5184];
	.reg .b64 	%SP;
	.reg .b64 	%SPL;
	.reg .pred 	%p<406>;
	.reg .b16 	%rs<15>;
	.reg .b32 	%r<871>;
	.reg .b64 	%rd<953>;

	mov.u64 	%SPL, __local_depot8;
	ld.param.u64 	%rd161, [_Z4InitIyLj6EEvPiPAmlmlmlT0_T0_T0_T0__T_PjS4_S3_S4__param_0];
	ld.param.u64 	%rd159, [_Z4InitIyLj6EEvPiPAmlmlmlT0_T0_T0_T0__T_PjS4_S3_S4__param_3];
	ld.param.u64 	%rd162, [_Z4InitIyLj6EEvPiPAmlmlmlT0_T0_T0_T0__T_PjS4_S3_S4__param_4];
	cvta.to.global.u64 	%rd1, %rd161;
	cvta.to.global.u64 	%rd2, %rd162;
	cvta.to.global.u64 	%rd163, %rd159;
	add.u64 	%rd3, %SPL, 0;
	mov.b32 	%r759, 0;
	st.local.v4.u32 	[%rd3], {%r759, %r759, %r759, %r759};
	st.local.v4.u32 	[%rd3+16], {%r759, %r759, %r759, %r759};
	st.local.v4.u32 	[%rd3+32], {%r759, %r759, %r759, %r759};
	st.local.v4.u32 	[%rd3+48], {%r759, %r759, %r759, %r759};
	st.local.v4.u32 	[%rd3+64], {%r759, %r759, %r759, %r759};
	st.local.v4.u32 	[%rd3+80], {%r759, %r759, %r759, %r759};
	st.local.v4.u32 	[%rd3+96], {%r759, %r759, %r759, %r759};
	st.local.v4.u32 	[%rd3+112], {%r759, %r759, %r759, %r759};
	st.local.v4.u32 	[%rd3+128], {%r759, %r759, %r759, %r759};
	st.local.v4.u32 	[%rd3+144], {%r759, %r759, %r759, %r759};
	st.local.v4.u32 	[%rd3+160], {%r759, %r759, %r759, %r759};
	st.local.v4.u32 	[%rd3+176], {%r759, %r759, %r759, %r759};
	st.local.v4.u32 	[%rd3+192], {%r759, %r759, %r759, %r759};
	st.local.v4.u32 	[%rd3+208], {%r759, %r759, %r759, %r759};
	st.local.v4.u32 	[%rd3+224], {%r759, %r759, %r759, %r759};
	st.local.v4.u32 	[%rd3+240], {%r759, %r759, %r759, %r759};
	st.local.v4.u32 	[%rd3+256], {%r759, %r759, %r759, %r759};
	st.local.v4.u32 	[%rd3+272], {%r759, %r759, %r759, %r759};
	st.local.v4.u32 	[%rd3+288], {%r759, %r759, %r759, %r759};
	st.local.v4.u32 	[%rd3+304], {%r759, %r759, %r759, %r759};
	st.local.v4.u32 	[%rd3+320], {%r759, %r759, %r759, %r759};
	st.local.v4.u32 	[%rd3+336], {%r759, %r759, %r759, %r759};
	st.local.v4.u32 	[%rd3+352], {%r759, %r759, %r759, %r759};
	st.local.v4.u32 	[%rd3+368], {%r759, %r759, %r759, %r759};
	st.local.v4.u32 	[%rd3+384], {%r759, %r759, %r759, %r759};
	st.local.v4.u32 	[%rd3+400], {%r759, %r759, %r759, %r759};
	st.local.v4.u32 	[%rd3+416], {%r759, %r759, %r759, %r759};
	st.local.v4.u32 	[%rd3+432], {%r759, %r759, %r759, %r759};
	st.local.v4.u32 	[%rd3+448], {%r759, %r759, %r759, %r759};
	st.local.v4.u32 	[%rd3+464], {%r759, %r759, %r759, %r759};
	st.local.v4.u32 	[%rd3+480], {%r759, %r759, %r759, %r759};
	st.local.v4.u32 	[%rd3+496], {%r759, %r759, %r759, %r759};
	st.local.v4.u32 	[%rd3+512], {%r759, %r759, %r759, %r759};
	st.local.v4.u32 	[%rd3+528], {%r759, %r759, %r759, %r759};
	st.local.v4.u32 	[%rd3+544], {%r759, %r759, %r759, %r759};
	st.local.v4.u32 	[%rd3+560], {%r759, %r759, %r759, %r759};
	st.local.v4.u32 	[%rd3+576], {%r759, %r759, %r759, %r759};
	st.local.v4.u32 	[%rd3+592], {%r759, %r759, %r759, %r759};
	st.local.v4.u32 	[%rd3+608], {%r759, %r759, %r759, %r759};
	st.local.v4.u32 	[%rd3+624], {%r759, %r759, %r759, %r759};
	st.local.v4.u32 	[%rd3+640], {%r759, %r759, %r759, %r759};
	st.local.v4.u32 	[%rd3+656], {%r759, %r759, %r759, %r759};
	st.local.v4.u32 	[%rd3+672], {%r759, %r759, %r759, %r759};
	st.local.v4.u32 	[%rd3+688], {%r759, %r759, %r759, %r759};
	st.local.v4.u32 	[%rd3+704], {%r759, %r759, %r759, %r759};
	st.local.v4.u32 	[%rd3+720], {%r759, %r759, %r759, %r759};
	st.local.v4.u32 	[%rd3+736], {%r759, %r759, %r759, %r759};
	st.local.v4.u32 	[%rd3+752], {%r759, %r759, %r759, %r759};
	st.local.v4.u32 	[%rd3+768], {%r759, %r759, %r759, %r759};
	st.local.v4.u32 	[%rd3+784], {%r759, %r759, %r759, %r759};
	st.local.v4.u32 	[%rd3+800], {%r759, %r759, %r759, %r759};
	st.local.v4.u32 	[%rd3+816], {%r759, %r759, %r759, %r759};
	st.local.v4.u32 	[%rd3+832], {%r759, %r759, %r759, %r759};
	st.local.v4.u32 	[%rd3+848], {%r759, %r759, %r759, %r759};
	st.local.v4.u32 	[%rd3+864], {%r759, %r759, %r759, %r759};
	st.local.v4.u32 	[%rd3+880], {%r759, %r759, %r759, %r759};
	st.local.v4.u32 	[%rd3+896], {%r759, %r759, %r759, %r759};
	st.local.v4.u32 	[%rd3+912], {%r759, %r759, %r759, %r759};
	st.local.v4.u32 	[%rd3+928], {%r759, %r759, %r759, %r759};
	st.local.v4.u32 	[%rd3+944], {%r759, %r759, %r759, %r759};
	st.local.v4.u32 	[%rd3+960], {%r759, %r759, %r759, %r759};
	st.local.v4.u32 	[%rd3+976], {%r759, %r759, %r759, %r759};
	st.local.v4.u32 	[%rd3+992], {%r759, %r759, %r759, %r759};
	st.local.v4.u32 	[%rd3+1008], {%r759, %r759, %r759, %r759};
	st.local.v4.u32 	[%rd3+1024], {%r759, %r759, %r759, %r759};
	st.local.v4.u32 	[%rd3+1040], {%r759, %r759, %r759, %r759};
	st.local.v4.u32 	[%rd3+1056], {%r759, %r759, %r759, %r759};
	st.local.v4.u32 	[%rd3+1072], {%r759, %r759, %r759, %r759};
	st.local.v4.u32 	[%rd3+1088], {%r759, %r759, %r759, %r759};
	st.local.v4.u32 	[%rd3+1104], {%r759, %r759, %r759, %r759};
	st.local.v4.u32 	[%rd3+1120], {%r759, %r759, %r759, %r759};
	st.local.v4.u32 	[%rd3+1136], {%r759, %r759, %r759, %r759};
	st.local.v4.u32 	[%rd3+1152], {%r759, %r759, %r759, %r759};
	st.local.v4.u32 	[%rd3+1168], {%r759, %r759, %r759, %r759};
	st.local.v4.u32 	[%rd3+1184], {%r759, %r759, %r759, %r759};
	st.local.v4.u32 	[%rd3+1200], {%r759, %r759, %r759, %r759};
	st.local.v4.u32 	[%rd3+1216], {%r759, %r759, %r759, %r759};
	st.local.v4.u32 	[%rd3+1232], {%r759, %r759, %r759, %r759};
	st.local.v4.u32 	[%rd3+1248], {%r759, %r759, %r759, %r759};
	st.local.v4.u32 	[%rd3+1264], {%r759, %r759, %r759, %r759};
	st.local.v4.u32 	[%rd3+1280], {%r759, %r759, %r759, %r759};
	st.local.v4.u32 	[%rd3+1296], {%r759, %r759, %r759, %r759};
	st.local.v4.u32 	[%rd3+1312], {%r759, %r759, %r759, %r759};
	st.local.v4.u32 	[%rd3+1328], {%r759, %r759, %r759, %r759};
	st.local.v4.u32 	[%rd3+1344], {%r759, %r759, %r759, %r759};
	st.local.v4.u32 	[%rd3+1360], {%r759, %r759, %r759, %r759};
	st.local.v4.u32 	[%rd3+1376], {%r759, %r759, %r759, %r759};
	st.local.v4.u32 	[%rd3+1392], {%r759, %r759, %r759, %r759};
	st.local.v4.u32 	[%rd3+1408], {%r759, %r759, %r759, %r759};
	st.local.v4.u32 	[%rd3+1424], {%r759, %r759, %r759, %r759};
	st.local.v4.u32 	[%rd3+1440], {%r759, %r759, %r759, %r759};
	st.local.v4.u32 	[%rd3+1456], {%r759, %r759, %r759, %r759};
	st.local.v4.u32 	[%rd3+1472], {%r759, %r759, %r759, %r759};
	st.local.v4.u32 	[%rd3+1488], {%r759, %r759, %r759, %r759};
	st.local.v4.u32 	[%rd3+1504], {%r759, %r759, %r759, %r759};
	st.local.v4.u32 	[%rd3+1520], {%r759, %r759, %r759, %r759};
	st.local.v4.u32 	[%rd3+1536], {%r759, %r759, %r759, %r759};
	st.local.v4.u32 	[%rd3+1552], {%r759, %r759, %r759, %r759};
	st.local.v4.u32 	[%rd3+1568], {%r759, %r759, %r759, %r759};
	st.local.v4.u32 	[%rd3+1584], {%r759, %r759, %r759, %r759};
	st.local.v4.u32 	[%rd3+1600], {%r759, %r759, %r759, %r759};
	st.local.v4.u32 	[%rd3+1616], {%r759, %r759, %r759, %r759};
	st.local.v4.u32 	[%rd3+1632], {%r759, %r759, %r759, %r759};
	st.local.v4.u32 	[%rd3+1648], {%r759, %r759, %r759, %r759};
	st.local.v4.u32 	[%rd3+1664], {%r759, %r759, %r759, %r759};
	st.local.v4.u32 	[%rd3+1680], {%r759, %r759, %r759, %r759};
	st.local.v4.u32 	[%rd3+1696], {%r759, %r759, %r759, %r759};
	st.local.v4.u32 	[%rd3+1712], {%r759, %r759, %r759, %r759};
	st.local.v4.u32 	[%rd3+1728], {%r759, %r759, %r759, %r759};
	st.local.v4.u32 	[%rd3+1744], {%r759, %r759, %r759, %r759};
	st.local.v4.u32 	[%rd3+1760], {%r759, %r759, %r759, %r759};
	st.local.v4.u32 	[%rd3+1776], {%r759, %r759, %r759, %r759};
	st.local.v4.u32 	[%rd3+1792], {%r759, %r759, %r759, %r759};
	st.local.v4.u32 	[%rd3+1808], {%r759, %r759, %r759, %r759};
	st.local.v4.u32 	[%rd3+1824], {%r759, %r759, %r759, %r759};
	st.local.v4.u32 	[%rd3+1840], {%r759, %r759, %r759, %r759};
	st.local.v4.u32 	[%rd3+1856], {%r759, %r759, %r759, %r759};
	st.local.v4.u32 	[%rd3+1872], {%r759, %r759, %r759, %r759};
	st.local.v4.u32 	[%rd3+1888], {%r759, %r759, %r759, %r759};
	st.local.v4.u32 	[%rd3+1904], {%r759, %r759, %r759, %r759};
	st.local.v4.u32 	[%rd3+1920], {%r759, %r759, %r759, %r759};
	st.local.v4.u32 	[%rd3+1936], {%r759, %r759, %r759, %r759};
	st.local.v4.u32 	[%rd3+1952], {%r759, %r759, %r759, %r759};
	st.local.v4.u32 	[%rd3+1968], {%r759, %r759, %r759, %r759};
	st.local.v4.u32 	[%rd3+1984], {%r759, %r759, %r759, %r759};
	st.local.v4.u32 	[%rd3+2000], {%r759, %r759, %r759, %r759};
	st.local.v4.u32 	[%rd3+2016], {%r759, %r759, %r759, %r759};
	st.local.v4.u32 	[%rd3+2032], {%r759, %r759, %r759, %r759};
	st.local.v4.u32 	[%rd3+2048], {%r759, %r759, %r759, %r759};
	st.local.v4.u32 	[%rd3+2064], {%r759, %r759, %r759, %r759};
	st.local.v4.u32 	[%rd3+2080], {%r759, %r759, %r759, %r759};
	st.local.v4.u32 	[%rd3+2096], {%r759, %r759, %r759, %r759};
	st.local.v4.u32 	[%rd3+2112], {%r759, %r759, %r759, %r759};
	st.local.v4.u32 	[%rd3+2128], {%r759, %r759, %r759, %r759};
	st.local.v4.u32 	[%rd3+2144], {%r759, %r759, %r759, %r759};
	st.local.v4.u32 	[%rd3+2160], {%r759, %r759, %r759, %r759};
	st.local.v4.u32 	[%rd3+2176], {%r759, %r759, %r759, %r759};
	st.local.v4.u32 	[%rd3+2192], {%r759, %r759, %r759, %r759};
	st.local.v4.u32 	[%rd3+2208], {%r759, %r759, %r759, %r759};
	st.local.v4.u32 	[%rd3+2224], {%r759, %r759, %r759, %r759};
	st.local.v4.u32 	[%rd3+2240], {%r759, %r759, %r759, %r759};
	st.local.v4.u32 	[%rd3+2256], {%r759, %r759, %r759, %r759};
	st.local.v4.u32 	[%rd3+2272], {%r759, %r759, %r759, %r759};
	st.local.v4.u32 	[%rd3+2288], {%r759, %r759, %r759, %r759};
	st.local.v4.u32 	[%rd3+2304], {%r759, %r759, %r759, %r759};
	st.local.v4.u32 	[%rd3+2320], {%r759, %r759, %r759, %r759};
	st.local.v4.u32 	[%rd3+2336], {%r759, %r759, %r759, %r759};
	st.local.v4.u32 	[%rd3+2352], {%r759, %r759, %r759, %r759};
	st.local.v4.u32 	[%rd3+2368], {%r759, %r759, %r759, %r759};
	st.local.v4.u32 	[%rd3+2384], {%r759, %r759, %r759, %r759};
	st.local.v4.u32 	[%rd3+2400], {%r759, %r759, %r759, %r759};
	st.local.v4.u32 	[%rd3+2416], {%r759, %r759, %r759, %r759};
	st.local.v4.u32 	[%rd3+2432], {%r759, %r759, %r759, %r759};
	st.local.v4.u32 	[%rd3+2448], {%r759, %r759, %r759, %r759};
	st.local.v4.u32 	[%rd3+2464], {%r759, %r759, %r759, %r759};
	st.local.v4.u32 	[%rd3+2480], {%r759, %r759, %r759, %r759};
	st.local.v4.u32 	[%rd3+2496], {%r759, %r759, %r759, %r759};
	st.local.v4.u32 	[%rd3+2512], {%r759, %r759, %r759, %r759};
	st.local.v4.u32 	[%rd3+2528], {%r759, %r759, %r759, %r759};
	st.local.v4.u32 	[%rd3+2544], {%r759, %r759, %r759, %r759};
	st.local.v4.u32 	[%rd3+2560], {%r759, %r759, %r759, %r759};
	st.local.v4.u32 	[%rd3+2576], {%r759, %r759, %r759, %r759};
	st.local.v4.u32 	[%rd3+2592], {%r759, %r759, %r759, %r759};
	st.local.v4.u32 	[%rd3+2608], {%r759, %r759, %r759, %r759};
	st.local.v4.u32 	[%rd3+2624], {%r759, %r759, %r759, %r759};
	st.local.v4.u32 	[%rd3+2640], {%r759, %r759, %r759, %r759};
	st.local.v4.u32 	[%rd3+2656], {%r759, %r759, %r759, %r759};
	st.local.v4.u32 	[%rd3+2672], {%r759, %r759, %r759, %r759};
	st.local.v4.u32 	[%rd3+2688], {%r759, %r759, %r759, %r759};
	st.local.v4.u32 	[%rd3+2704], {%r759, %r759, %r759, %r759};
	st.local.v4.u32 	[%rd3+2720], {%r759, %r759, %r759, %r759};
	st.local.v4.u32 	[%rd3+2736], {%r759, %r759, %r759, %r759};
	st.local.v4.u32 	[%rd3+2752], {%r759, %r759, %r759, %r759};
	st.local.v4.u32 	[%rd3+2768], {%r759, %r759, %r759, %r759};
	st.local.v4.u32 	[%rd3+2784], {%r759, %r759, %r759, %r759};
	st.local.v4.u32 	[%rd3+2800], {%r759, %r759, %r759, %r759};
	st.local.v4.u32 	[%rd3+2816], {%r759, %r759, %r759, %r759};
	st.local.v4.u32 	[%rd3+2832], {%r759, %r759, %r759, %r759};
	st.local.v4.u32 	[%rd3+2848], {%r759, %r759, %r759, %r759};
	st.local.v4.u32 	[%rd3+2864], {%r759, %r759, %r759, %r759};
	st.local.v4.u32 	[%rd3+2880], {%r759, %r759, %r759, %r759};
	st.local.v4.u32 	[%rd3+2896], {%r759, %r759, %r759, %r759};
	st.local.v4.u32 	[%rd3+2912], {%r759, %r759, %r759, %r759};
	st.local.v4.u32 	[%rd3+2928], {%r759, %r759, %r759, %r759};
	st.local.v4.u32 	[%rd3+2944], {%r759, %r759, %r759, %r759};
	st.local.v4.u32 	[%rd3+2960], {%r759, %r759, %r759, %r759};
	st.local.v4.u32 	[%rd3+2976], {%r759, %r759, %r759, %r759};
	st.local.v4.u32 	[%rd3+2992], {%r759, %r759, %r759, %r759};
	st.local.v4.u32 	[%rd3+3008], {%r759, %r759, %r759, %r759};
	st.local.v4.u32 	[%rd3+3024], {%r759, %r759, %r759, %r759};
	st.local.v4.u32 	[%rd3+3040], {%r759, %r759, %r759, %r759};
	st.local.v4.u32 	[%rd3+3056], {%r759, %r759, %r759, %r759};
	st.local.v4.u32 	[%rd3+3072], {%r759, %r759, %r759, %r759};
	st.local.v4.u32 	[%rd3+3088], {%r759, %r759, %r759, %r759};
	st.local.v4.u32 	[%rd3+3104], {%r759, %r759, %r759, %r759};
	st.local.v4.u32 	[%rd3+3120], {%r759, %r759, %r759, %r759};
	st.local.v4.u32 	[%rd3+3136], {%r759, %r759, %r759, %r759};
	st.local.v4.u32 	[%rd3+3152], {%r759, %r759, %r759, %r759};
	st.local.v4.u32 	[%rd3+3168], {%r759, %r759, %r759, %r759};
	st.local.v4.u32 	[%rd3+3184], {%r759, %r759, %r759, %r759};
	st.local.v4.u32 	[%rd3+3200], {%r759, %r759, %r759, %r759};
	st.local.v4.u32 	[%rd3+3216], {%r759, %r759, %r759, %r759};
	st.local.v4.u32 	[%rd3+3232], {%r759, %r759, %r759, %r759};
	st.local.v4.u32 	[%rd3+3248], {%r759, %r759, %r759, %r759};
	st.local.v4.u32 	[%rd3+3264], {%r759, %r759, %r759, %r759};
	st.local.v4.u32 	[%rd3+3280], {%r759, %r759, %r759, %r759};
	st.local.v4.u32 	[%rd3+3296], {%r759, %r759, %r759, %r759};
	st.local.v4.u32 	[%rd3+3312], {%r759, %r759, %r759, %r759};
	st.local.v4.u32 	[%rd3+3328], {%r759, %r759, %r759, %r759};
	st.local.v4.u32 	[%rd3+3344], {%r759, %r759, %r759, %r759};
	st.local.v4.u32 	[%rd3+3360], {%r759, %r759, %r759, %r759};
	st.local.v4.u32 	[%rd3+3376], {%r759, %r759, %r759, %r759};
	st.local.v4.u32 	[%rd3+3392], {%r759, %r759, %r759, %r759};
	st.local.v4.u32 	[%rd3+3408], {%r759, %r759, %r759, %r759};
	st.local.v4.u32 	[%rd3+3424], {%r759, %r759, %r759, %r759};
	st.local.v4.u32 	[%rd3+3440], {%r759, %r759, %r759, %r759};
	st.local.v4.u32 	[%rd3+3456], {%r759, %r759, %r759, %r759};
	st.local.v4.u32 	[%rd3+3472], {%r759, %r759, %r759, %r759};
	st.local.v4.u32 	[%rd3+3488], {%r759, %r759, %r759, %r759};
	st.local.v4.u32 	[%rd3+3504], {%r759, %r759, %r759, %r759};
	st.local.v4.u32 	[%rd3+3520], {%r759, %r759, %r759, %r759};
	st.local.v4.u32 	[%rd3+3536], {%r759, %r759, %r759, %r759};
	st.local.v4.u32 	[%rd3+3552], {%r759, %r759, %r759, %r759};
	st.local.v4.u32 	[%rd3+3568], {%r759, %r759, %r759, %r759};
	st.local.v4.u32 	[%rd3+3584], {%r759, %r759, %r759, %r759};
	st.local.v4.u32 	[%rd3+3600], {%r759, %r759, %r759, %r759};
	st.local.v4.u32 	[%rd3+3616], {%r759, %r759, %r759, %r759};
	st.local.v4.u32 	[%rd3+3632], {%r759, %r759, %r759, %r759};
	st.local.v4.u32 	[%rd3+3648], {%r759, %r759, %r759, %r759};
	st.local.v4.u32 	[%rd3+3664], {%r759, %r759, %r759, %r759};
	st.local.v4.u32 	[%rd3+3680], {%r759, %r759, %r759, %r759};
	st.local.v4.u32 	[%rd3+3696], {%r759, %r759, %r759, %r759};
	st.local.v4.u32 	[%rd3+3712], {%r759, %r759, %r759, %r759};
	st.local.v4.u32 	[%rd3+3728], {%r759, %r759, %r759, %r759};
	st.local.v4.u32 	[%rd3+3744], {%r759, %r759, %r759, %r759};
	st.local.v4.u32 	[%rd3+3760], {%r759, %r759, %r759, %r759};
	st.local.v4.u32 	[%rd3+3776], {%r759, %r759, %r759, %r759};
	st.local.v4.u32 	[%rd3+3792], {%r759, %r759, %r759, %r759};
	st.local.v4.u32 	[%rd3+3808], {%r759, %r759, %r759, %r759};
	st.local.v4.u32 	[%rd3+3824], {%r759, %r759, %r759, %r759};
	st.local.v4.u32 	[%rd3+3840], {%r759, %r759, %r759, %r759};
	st.local.v4.u32 	[%rd3+3856], {%r759, %r759, %r759, %r759};
	st.local.v4.u32 	[%rd3+3872], {%r759, %r759, %r759, %r759};
	st.local.v4.u32 	[%rd3+3888], {%r759, %r759, %r759, %r759};
	st.local.v4.u32 	[%rd3+3904], {%r759, %r759, %r759, %r759};
	st.local.v4.u32 	[%rd3+3920], {%r759, %r759, %r759, %r759};
	st.local.v4.u32 	[%rd3+3936], {%r759, %r759, %r759, %r759};
	st.local.v4.u32 	[%rd3+3952], {%r759, %r759, %r759, %r759};
	st.local.v4.u32 	[%rd3+3968], {%r759, %r759, %r759, %r759};
	st.local.v4.u32 	[%rd3+3984], {%r759, %r759, %r759, %r759};
	st.local.v4.u32 	[%rd3+4000], {%r759, %r759, %r759, %r759};
	st.local.v4.u32 	[%rd3+4016], {%r759, %r759, %r759, %r759};
	st.local.v4.u32 	[%rd3+4032], {%r759, %r759, %r759, %r759};
	st.local.v4.u32 	[%rd3+4048], {%r759, %r759, %r759, %r759};
	st.local.v4.u32 	[%rd3+4064], {%r759, %r759, %r759, %r759};
	st.local.v4.u32 	[%rd3+4080], {%r759, %r759, %r759, %r759};
	st.local.v4.u32 	[%rd3+4096], {%r759, %r759, %r759, %r759};
	st.local.v4.u32 	[%rd3+4112], {%r759, %r759, %r759, %r759};
	st.local.v4.u32 	[%rd3+4128], {%r759, %r759, %r759, %r759};
	st.local.v4.u32 	[%rd3+4144], {%r759, %r759, %r759, %r759};
	st.local.v4.u32 	[%rd3+4160], {%r759, %r759, %r759, %r759};
	st.local.v4.u32 	[%rd3+4176], {%r759, %r759, %r759, %r759};
	st.local.v4.u32 	[%rd3+4192], {%r759, %r759, %r759, %r759};
	st.local.v4.u32 	[%rd3+4208], {%r759, %r759, %r759, %r759};
	st.local.v4.u32 	[%rd3+4224], {%r759, %r759, %r759, %r759};
	st.local.v4.u32 	[%rd3+4240], {%r759, %r759, %r759, %r759};
	st.local.v4.u32 	[%rd3+4256], {%r759, %r759, %r759, %r759};
	st.local.v4.u32 	[%rd3+4272], {%r759, %r759, %r759, %r759};
	st.local.v4.u32 	[%rd3+4288], {%r759, %r759, %r759, %r759};
	st.local.v4.u32 	[%rd3+4304], {%r759, %r759, %r759, %r759};
	st.local.v4.u32 	[%rd3+4320], {%r759, %r759, %r759, %r759};
	st.local.v4.u32 	[%rd3+4336], {%r759, %r759, %r759, %r759};
	st.local.v4.u32 	[%rd3+4352], {%r759, %r759, %r759, %r759};
	st.local.v4.u32 	[%rd3+4368], {%r759, %r759, %r759, %r759};
	st.local.v4.u32 	[%rd3+4384], {%r759, %r759, %r759, %r759};
	st.local.v4.u32 	[%rd3+4400], {%r759, %r759, %r759, %r759};
	st.local.v4.u32 	[%rd3+4416], {%r759, %r759, %r759, %r759};
	st.local.v4.u32 	[%rd3+4432], {%r759, %r759, %r759, %r759};
	st.local.v4.u32 	[%rd3+4448], {%r759, %r759, %r759, %r759};
	st.local.v4.u32 	[%rd3+4464], {%r759, %r759, %r759, %r759};
	st.local.v4.u32 	[%rd3+4480], {%r759, %r759, %r759, %r759};
	st.local.v4.u32 	[%rd3+4496], {%r759, %r759, %r759, %r759};
	st.local.v4.u32 	[%rd3+4512], {%r759, %r759, %r759, %r759};
	st.local.v4.u32 	[%rd3+4528], {%r759, %r759, %r759, %r759};
	st.local.v4.u32 	[%rd3+4544], {%r759, %r759, %r759, %r759};
	st.local.v4.u32 	[%rd3+4560], {%r759, %r759, %r759, %r759};
	st.local.v4.u32 	[%rd3+4576], {%r759, %r759, %r759, %r759};
	st.local.v4.u32 	[%rd3+4592], {%r759, %r759, %r759, %r759};
	st.local.v4.u32 	[%rd3+4608], {%r759, %r759, %r759, %r759};
	st.local.v4.u32 	[%rd3+4624], {%r759, %r759, %r759, %r759};
	st.local.v4.u32 	[%rd3+4640], {%r759, %r759, %r759, %r759};
	st.local.v4.u32 	[%rd3+4656], {%r759, %r759, %r759, %r759};
	st.local.v4.u32 	[%rd3+4672], {%r759, %r759, %r759, %r759};
	st.local.v4.u32 	[%rd3+4688], {%r759, %r759, %r759, %r759};
	st.local.v4.u32 	[%rd3+4704], {%r759, %r759, %r759, %r759};
	st.local.v4.u32 	[%rd3+4720], {%r759, %r759, %r759, %r759};
	st.local.v4.u32 	[%rd3+4736], {%r759, %r759, %r759, %r759};
	st.local.v4.u32 	[%rd3+4752], {%r759, %r759, %r759, %r759};
	st.local.v4.u32 	[%rd3+4768], {%r759, %r759, %r759, %r759};
	st.local.v4.u32 	[%rd3+4784], {%r759, %r759, %r759, %r759};
	st.local.v4.u32 	[%rd3+4800], {%r759, %r759, %r759, %r759};
	st.local.v4.u32 	[%rd3+4816], {%r759, %r759, %r759, %r759};
	st.local.v4.u32 	[%rd3+4832], {%r759, %r759, %r759, %r759};
	st.local.v4.u32 	[%rd3+4848], {%r759, %r759, %r759, %r759};
	st.local.v4.u32 	[%rd3+4864], {%r759, %r759, %r759, %r759};
	st.local.v4.u32 	[%rd3+4880], {%r759, %r759, %r759, %r759};
	st.local.v4.u32 	[%rd3+4896], {%r759, %r759, %r759, %r759};
	st.local.v4.u32 	[%rd3+4912], {%r759, %r759, %r759, %r759};
	st.local.v4.u32 	[%rd3+4928], {%r759, %r759, %r759, %r759};
	st.local.v4.u32 	[%rd3+4944], {%r759, %r759, %r759, %r759};
	st.local.v4.u32 	[%rd3+4960], {%r759, %r759, %r759, %r759};
	st.local.v4.u32 	[%rd3+4976], {%r759, %r759, %r759, %r759};
	st.local.v4.u32 	[%rd3+4992], {%r759, %r759, %r759, %r759};
	st.local.v4.u32 	[%rd3+5008], {%r759, %r759, %r759, %r759};
	st.local.v4.u32 	[%rd3+5024], {%r759, %r759, %r759, %r759};
	st.local.v4.u32 	[%rd3+5040], {%r759, %r759, %r759, %r759};
	st.local.v4.u32 	[%rd3+5056], {%r759, %r759, %r759, %r759};
	st.local.v4.u32 	[%rd3+5072], {%r759, %r759, %r759, %r759};
	st.local.v4.u32 	[%rd3+5088], {%r759, %r759, %r759, %r759};
	st.local.v4.u32 	[%rd3+5104], {%r759, %r759, %r759, %r759};
	st.local.v4.u32 	[%rd3+5120], {%r759, %r759, %r759, %r759};
	st.local.v4.u32 	[%rd3+5136], {%r759, %r759, %r759, %r759};
	st.local.v4.u32 	[%rd3+5152], {%r759, %r759, %r759, %r759};
	st.local.v4.u32 	[%rd3+5168], {%r759, %r759, %r759, %r759};
	st.global.u32 	[%rd163], %r759;
	mov.u32 	%r760, %r759;
$L__BB8_1:
	mul.wide.u32 	%rd165, %r759, 4;
	add.s64 	%rd4, %rd1, %rd165;
	ld.global.u32 	%r3, [%rd4];
	setp.ne.s32 	%p1, %r3, 0;
	mul.wide.u32 	%rd166, %r759, 8;
	add.s64 	%rd5, %rd2, %rd166;
	@%p1 bra 	$L__BB8_3;
	mov.b64 	%rd171, 68719476735;
	st.global.u64 	[%rd5], %rd171;
	bra.uni 	$L__BB8_4;
$L__BB8_3:
	add.s32 	%r348, %r3, -1;
	mov.b64 	%rd167, 1;
	shl.b64 	%rd168, %rd167, %r348;
	st.global.u64 	[%rd5], %rd168;
	add.s32 	%r4, %r760, 1;
	mul.wide.u32 	%rd169, %r760, 4;
	add.s64 	%rd170, %rd3, %rd169;
	st.local.u32 	[%rd170], %r759;
	mov.u32 	%r760, %r4;
$L__BB8_4:
	ld.global.u32 	%r6, [%rd4+4];
	setp.eq.s32 	%p2, %r6, 0;
	@%p2 bra 	$L__BB8_6;
	add.s32 	%r349, %r759, 1;
	add.s32 	%r350, %r6, -1;
	mov.b64 	%rd172, 1;
	shl.b64 	%rd173, %rd172, %r350;
	st.global.u64 	[%rd5+8], %rd173;
	add.s32 	%r762, %r760, 1;
	mul.wide.u32 	%rd174, %r760, 4;
	add.s64 	%rd175, %rd3, %rd174;
	st.local.u32 	[%rd175], %r349;
	bra.uni 	$L__BB8_7;
$L__BB8_6:
	mov.b64 	%rd176, 68719476735;
	st.global.u64 	[%rd5+8], %rd176;
	mov.u32 	%r762, %r760;
$L__BB8_7:
	ld.global.u32 	%r9, [%rd4+8];
	setp.eq.s32 	%p3, %r9, 0;
	@%p3 bra 	$L__BB8_9;
	add.s32 	%r351, %r759, 2;
	add.s32 	%r352, %r9, -1;
	mov.b64 	%rd177, 1;
	shl.b64 	%rd178, %rd177, %r352;
	st.global.u64 	[%rd5+16], %rd178;
	add.s32 	%r763, %r762, 1;
	mul.wide.u32 	%rd179, %r762, 4;
	add.s64 	%rd180, %rd3, %rd179;
	st.local.u32 	[%rd180], %r351;
	bra.uni 	$L__BB8_10;
$L__BB8_9:
	mov.b64 	%rd181, 68719476735;
	st.global.u64 	[%rd5+16], %rd181;
	mov.u32 	%r763, %r762;
$L__BB8_10:
	ld.global.u32 	%r12, [%rd4+12];
	setp.eq.s32 	%p4, %r12, 0;
	@%p4 bra 	$L__BB8_12;
	add.s32 	%r353, %r759, 3;
	add.s32 	%r354, %r12, -1;
	mov.b64 	%rd182, 1;
	shl.b64 	%rd183, %rd182, %r354;
	st.global.u64 	[%rd5+24], %rd183;
	add.s32 	%r764, %r763, 1;
	mul.wide.u32 	%rd184, %r763, 4;
	add.s64 	%rd185, %rd3, %rd184;
	st.local.u32 	[%rd185], %r353;
	bra.uni 	$L__BB8_13;
$L__BB8_12:
	mov.b64 	%rd186, 68719476735;
	st.global.u64 	[%rd5+24], %rd186;
	mov.u32 	%r764, %r763;
$L__BB8_13:
	ld.global.u32 	%r15, [%rd4+16];
	setp.eq.s32 	%p5, %r15, 0;
	@%p5 bra 	$L__BB8_15;
	add.s32 	%r355, %r759, 4;
	add.s32 	%r356, %r15, -1;
	mov.b64 	%rd187, 1;
	shl.b64 	%rd188, %rd187, %r356;
	st.global.u64 	[%rd5+32], %rd188;
	add.s32 	%r765, %r764, 1;
	mul.wide.u32 	%rd189, %r764, 4;
	add.s64 	%rd190, %rd3, %rd189;
	st.local.u32 	[%rd190], %r355;
	bra.uni 	$L__BB8_16;
$L__BB8_15:
	mov.b64 	%rd191, 68719476735;
	st.global.u64 	[%rd5+32], %rd191;
	mov.u32 	%r765, %r764;
$L__BB8_16:
	ld.global.u32 	%r18, [%rd4+20];
	setp.eq.s32 	%p6, %r18, 0;
	@%p6 bra 	$L__BB8_18;
	add.s32 	%r357, %r759, 5;
	add.s32 	%r358, %r18, -1;
	mov.b64 	%rd192, 1;
	shl.b64 	%rd193, %rd192, %r358;
	st.global.u64 	[%rd5+40], %rd193;
	add.s32 	%r766, %r765, 1;
	mul.wide.u32 	%rd194, %r765, 4;
	add.s64 	%rd195, %rd3, %rd194;
	st.local.u32 	[%rd195], %r357;
	bra.uni 	$L__BB8_19;
$L__BB8_18:
	mov.b64 	%rd196, 68719476735;
	st.global.u64 	[%rd5+40], %rd196;
	mov.u32 	%r766, %r765;
$L__BB8_19:
	ld.global.u32 	%r21, [%rd4+24];
	setp.eq.s32 	%p7, %r21, 0;
	@%p7 bra 	$L__BB8_21;
	add.s32 	%r359, %r759, 6;
	add.s32 	%r360, %r21, -1;
	mov.b64 	%rd197, 1;
	shl.b64 	%rd198, %rd197, %r360;
	st.global.u64 	[%rd5+48], %rd198;
	add.s32 	%r767, %r766, 1;
	mul.wide.u32 	%rd199, %r766, 4;
	add.s64 	%rd200, %rd3, %rd199;
	st.local.u32 	[%rd200], %r359;
	bra.uni 	$L__BB8_22;
$L__BB8_21:
	mov.b64 	%rd201, 68719476735;
	st.global.u64 	[%rd5+48], %rd201;
	mov.u32 	%r767, %r766;
$L__BB8_22:
	ld.global.u32 	%r24, [%rd4+28];
	setp.eq.s32 	%p8, %r24, 0;
	@%p8 bra 	$L__BB8_24;
	add.s32 	%r361, %r759, 7;
	add.s32 	%r362, %r24, -1;
	mov.b64 	%rd202, 1;
	shl.b64 	%rd203, %rd202, %r362;
	st.global.u64 	[%rd5+56], %rd203;
	add.s32 	%r760, %r767, 1;
	mul.wide.u32 	%rd204, %r767, 4;
	add.s64 	%rd205, %rd3, %rd204;
	st.local.u32 	[%rd205], %r361;
	bra.uni 	$L__BB8_25;
$L__BB8_24:
	mov.b64 	%rd206, 68719476735;
	st.global.u64 	[%rd5+56], %rd206;
	mov.u32 	%r760, %r767;
$L__BB8_25:
	add.s32 	%r759, %r759, 8;
	setp.eq.s32 	%p9, %r759, 1296;
	@%p9 bra 	$L__BB8_26;
	bra.uni 	$L__BB8_1;
$L__BB8_26:
	setp.eq.s32 	%p10, %r760, 0;
	@%p10 bra 	$L__BB8_27;
	bra.uni 	$L__BB8_34;
$L__BB8_27:
	mov.b32 	%r865, 0;
$L__BB8_28:
	mul.wide.u32 	%rd889, %r865, 8;
	add.s64 	%rd111, %rd2, %rd889;
	ld.global.u64 	%rd949, [%rd111];
	popc.b64 	%r714, %rd949;
	cvt.u64.u32 	%rd950, %r714;
	setp.lt.u32 	%p382, %r714, 2;
	mov.u32 	%r866, %r865;
	@%p382 bra 	$L__BB8_415;
$L__BB8_29:
	cvt.u32.u64 	%r322, %rd950;
	setp.eq.s64 	%p398, %rd949, 0;
	mov.b32 	%r870, -1;
	@%p398 bra 	$L__BB8_443;
	ld.param.u64 	%rd946, [_Z4InitIyLj6EEvPiPAmlmlmlT0_T0_T0_T0__T_PjS4_S3_S4__param_2];
	ld.param.u64 	%rd945, [_Z4InitIyLj6EEvPiPAmlmlmlT0_T0_T0_T0__T_PjS4_S3_S4__param_1];
	cvta.to.global.u64 	%rd890, %rd945;
	mul.wide.u32 	%rd891, %r866, 8;
	add.s64 	%rd116, %rd2, %rd891;
	add.s64 	%rd117, %rd890, %rd891;
	neg.s32 	%r323, %r866;
	add.s64 	%rd118, %rd890, 16;
	add.s64 	%rd119, %rd2, 16;
	cvta.to.global.u64 	%rd120, %rd946;
	mov.b32 	%r867, 0;
$L__BB8_31:
	ld.param.u64 	%rd947, [_Z4InitIyLj6EEvPiPAmlmlmlT0_T0_T0_T0__T_PjS4_S3_S4__param_3];
	cvta.to.global.u64 	%rd892, %rd947;
	atom.global.add.u32 	%r733, [%rd892], 1;
	mul.wide.u32 	%rd893, %r733, 4;
	add.s64 	%rd894, %rd120, %rd893;
	st.global.u32 	[%rd894], %r866;
	mul.wide.u32 	%rd895, %r733, 10368;
	add.s64 	%rd151, %rd117, %rd895;
	add.s64 	%rd952, %rd118, %rd895;
	mov.b32 	%r869, 0;
	mov.u64 	%rd951, %rd119;
	mov.u32 	%r868, %r323;
$L__BB8_32:
	setp.ne.s32 	%p399, %r868, 0;
	@%p399 bra 	$L__BB8_431;
	ld.global.u64 	%rd897, [%rd116];
	neg.s64 	%rd898, %rd897;
	and.b64  	%rd899, %rd897, %rd898;
	clz.b64 	%r734, %rd899;
	sub.s32 	%r735, 63, %r734;
	mov.b64 	%rd900, 1;
	shl.b64 	%rd901, %rd900, %r735;
	st.global.u64 	[%rd151], %rd901;
	and.b32  	%r736, %r735, 63;
	mov.b64 	%rd902, -2;
	shl.b64 	%rd903, %rd902, %r736;
	neg.s32 	%r737, %r735;
	and.b32  	%r738, %r737, 63;
	shr.u64 	%rd904, %rd902, %r738;
	or.b64  	%rd905, %rd903, %rd904;
	ld.global.u64 	%rd906, [%rd116];
	and.b64  	%rd907, %rd906, %rd905;
	st.global.u64 	[%rd116], %rd907;
	bra.uni 	$L__BB8_432;
$L__BB8_34:
	add.s32 	%r771, %r760, -1;
	mul.wide.u32 	%rd207, %r771, 4;
	add.s64 	%rd6, %rd3, %rd207;
	ld.local.u32 	%r365, [%rd6];
	mul.hi.u32 	%r366, %r365, 954437177;
	shr.u32 	%r367, %r366, 3;
	mul.lo.s32 	%r33, %r367, 36;
	sub.s32 	%r31, %r365, %r33;
	mul.hi.u32 	%r368, %r367, 715827883;
	mul.lo.s32 	%r369, %r368, 6;
	sub.s32 	%r32, %r367, %r369;
	cvt.u16.u32 	%rs2, %r31;
	mul.lo.s16 	%rs3, %rs2, 43;
	shr.u16 	%rs4, %rs3, 8;
	mul.lo.s16 	%rs5, %rs4, 6;
	sub.s16 	%rs1, %rs2, %rs5;
	mul.wide.u32 	%rd208, %r365, 8;
	add.s64 	%rd209, %rd2, %rd208;
	ld.global.u32 	%rd210, [%rd209];
	xor.b64  	%rd7, %rd210, 4294967295;
	setp.lt.u32 	%p11, %r365, 36;
	selp.b32 	%r370, 36, 0, %p11;
	add.s32 	%r34, %r370, %r31;
	mul.wide.u32 	%rd211, %r34, 8;
	add.s64 	%rd212, %rd2, %rd211;
	ld.global.u64 	%rd8, [%rd212];
	and.b64  	%rd213, %rd8, %rd7;
	st.global.u64 	[%rd212], %rd213;
	popc.b64 	%r364, %rd213;
	mov.b32 	%r870, -1;
	setp.eq.s32 	%p12, %r364, 1;
	@%p12 bra 	$L__BB8_36;
	setp.eq.s32 	%p13, %r364, 0;
	@%p13 bra 	$L__BB8_443;
	bra.uni 	$L__BB8_38;
$L__BB8_36:
	add.s64 	%rd214, %rd8, -1;
	and.b64  	%rd215, %rd8, %rd214;
	setp.eq.s64 	%p14, %rd215, 0;
	@%p14 bra 	$L__BB8_38;
	st.local.u32 	[%rd6], %r34;
	mov.u32 	%r771, %r760;
$L__BB8_38:
	setp.eq.s32 	%p15, %r31, 0;
	selp.u32 	%r373, 1, 0, %p15;
	add.s32 	%r36, %r33, %r373;
	mul.wide.u32 	%rd216, %r36, 8;
	add.s64 	%rd217, %rd2, %rd216;
	ld.global.u64 	%rd9, [%rd217];
	and.b64  	%rd218, %rd9, %rd7;
	st.global.u64 	[%rd217], %rd218;
	popc.b64 	%r372, %rd218;
	setp.eq.s32 	%p16, %r372, 1;
	@%p16 bra 	$L__BB8_40;
	setp.eq.s32 	%p17, %r372, 0;
	@%p17 bra 	$L__BB8_443;
	bra.uni 	$L__BB8_42;
$L__BB8_40:
	add.s64 	%rd219, %rd9, -1;
	and.b64  	%rd220, %rd9, %rd219;
	setp.eq.s64 	%p18, %rd220, 0;
	@%p18 bra 	$L__BB8_42;
	add.s32 	%r37, %r771, 1;
	mul.wide.u32 	%rd221, %r771, 4;
	add.s64 	%rd222, %rd3, %rd221;
	st.local.u32 	[%rd222], %r36;
	mov.u32 	%r771, %r37;
$L__BB8_42:
	setp.lt.u32 	%p19, %r365, 72;
	selp.b32 	%r376, 72, 36, %p19;
	add.s32 	%r39, %r376, %r31;
	mul.wide.u32 	%rd223, %r39, 8;
	add.s64 	%rd224, %rd2, %rd223;
	ld.global.u64 	%rd10, [%rd224];
	and.b64  	%rd225, %rd10, %rd7;
	st.global.u64 	[%rd224], %rd225;
	popc.b64 	%r375, %rd225;
	setp.eq.s32 	%p20, %r375, 1;
	@%p20 bra 	$L__BB8_44;
	setp.eq.s32 	%p21, %r375, 0;
	@%p21 bra 	$L__BB8_443;
	bra.uni 	$L__BB8_46;
$L__BB8_44:
	add.s64 	%rd226, %rd10, -1;
	and.b64  	%rd227, %rd10, %rd226;
	setp.eq.s64 	%p22, %rd227, 0;
	@%p22 bra 	$L__BB8_46;
	add.s32 	%r40, %r771, 1;
	mul.wide.u32 	%rd228, %r771, 4;
	add.s64 	%rd229, %rd3, %rd228;
	st.local.u32 	[%rd229], %r39;
	mov.u32 	%r771, %r40;
$L__BB8_46:
	setp.lt.u32 	%p23, %r31, 2;
	selp.u32 	%r42, 1, 0, %p23;
	selp.u64 	%rd230, 1, 0, %p23;
	cvt.u64.u32 	%rd11, %r33;
	add.s64 	%rd231, %rd11, %rd230;
	shl.b64 	%rd232, %rd231, 3;
	add.s64 	%rd233, %rd2, %rd232;
	ld.global.u64 	%rd12, [%rd233+8];
	and.b64  	%rd234, %rd12, %rd7;
	st.global.u64 	[%rd233+8], %rd234;
	popc.b64 	%r378, %rd234;
	setp.eq.s32 	%p24, %r378, 1;
	@%p24 bra 	$L__BB8_48;
	setp.eq.s32 	%p25, %r378, 0;
	@%p25 bra 	$L__BB8_443;
	bra.uni 	$L__BB8_50;
$L__BB8_48:
	add.s64 	%rd235, %rd12, -1;
	and.b64  	%rd236, %rd12, %rd235;
	setp.eq.s64 	%p26, %rd236, 0;
	@%p26 bra 	$L__BB8_50;
	add.s32 	%r43, %r771, 1;
	mul.wide.u32 	%rd237, %r771, 4;
	add.s64 	%rd238, %rd3, %rd237;
	add.s32 	%r379, %r33, %r42;
	add.s32 	%r380, %r379, 1;
	st.local.u32 	[%rd238], %r380;
	mov.u32 	%r771, %r43;
$L__BB8_50:
	setp.lt.u32 	%p27, %r365, 108;
	selp.b32 	%r383, 108, 72, %p27;
	add.s32 	%r45, %r383, %r31;
	mul.wide.u32 	%rd239, %r45, 8;
	add.s64 	%rd240, %rd2, %rd239;
	ld.global.u64 	%rd13, [%rd240];
	and.b64  	%rd241, %rd13, %rd7;
	st.global.u64 	[%rd240], %rd241;
	popc.b64 	%r382, %rd241;
	setp.eq.s32 	%p28, %r382, 1;
	@%p28 bra 	$L__BB8_52;
	setp.eq.s32 	%p29, %r382, 0;
	@%p29 bra 	$L__BB8_443;
	bra.uni 	$L__BB8_54;
$L__BB8_52:
	add.s64 	%rd242, %rd13, -1;
	and.b64  	%rd243, %rd13, %rd242;
	setp.eq.s64 	%p30, %rd243, 0;
	@%p30 bra 	$L__BB8_54;
	add.s32 	%r46, %r771, 1;
	mul.wide.u32 	%rd244, %r771, 4;
	add.s64 	%rd245, %rd3, %rd244;
	st.local.u32 	[%rd245], %r45;
	mov.u32 	%r771, %r46;
$L__BB8_54:
	setp.lt.u32 	%p31, %r31, 3;
	selp.u32 	%r48, 1, 0, %p31;
	selp.u64 	%rd246, 1, 0, %p31;
	add.s64 	%rd247, %rd11, %rd246;
	shl.b64 	%rd248, %rd247, 3;
	add.s64 	%rd249, %rd2, %rd248;
	ld.global.u64 	%rd14, [%rd249+16];
	and.b64  	%rd250, %rd14, %rd7;
	st.global.u64 	[%rd249+16], %rd250;
	popc.b64 	%r385, %rd250;
	setp.eq.s32 	%p32, %r385, 1;
	@%p32 bra 	$L__BB8_56;
	setp.eq.s32 	%p33, %r385, 0;
	@%p33 bra 	$L__BB8_443;
	bra.uni 	$L__BB8_58;
$L__BB8_56:
	add.s64 	%rd251, %rd14, -1;
	and.b64  	%rd252, %rd14, %rd251;
	setp.eq.s64 	%p34, %rd252, 0;
	@%p34 bra 	$L__BB8_58;
	add.s32 	%r49, %r771, 1;
	mul.wide.u32 	%rd253, %r771, 4;
	add.s64 	%rd254, %rd3, %rd253;
	add.s32 	%r386, %r33, %r48;
	add.s32 	%r387, %r386, 2;
	st.local.u32 	[%rd254], %r387;
	mov.u32 	%r771, %r49;
$L__BB8_58:
	setp.lt.u32 	%p35, %r365, 144;
	selp.b32 	%r390, 144, 108, %p35;
	add.s32 	%r51, %r390, %r31;
	mul.wide.u32 	%rd255, %r51, 8;
	add.s64 	%rd256, %rd2, %rd255;
	ld.global.u64 	%rd15, [%rd256];
	and.b64  	%rd257, %rd15, %rd7;
	st.global.u64 	[%rd256], %rd257;
	popc.b64 	%r389, %rd257;
	setp.eq.s32 	%p36, %r389, 1;
	@%p36 bra 	$L__BB8_60;
	setp.eq.s32 	%p37, %r389, 0;
	@%p37 bra 	$L__BB8_443;
	bra.uni 	$L__BB8_62;
$L__BB8_60:
	add.s64 	%rd258, %rd15, -1;
	and.b64  	%rd259, %rd15, %rd258;
	setp.eq.s64 	%p38, %rd259, 0;
	@%p38 bra 	$L__BB8_62;
	add.s32 	%r52, %r771, 1;
	mul.wide.u32 	%rd260, %r771, 4;
	add.s64 	%rd261, %rd3, %rd260;
	st.local.u32 	[%rd261], %r51;
	mov.u32 	%r771, %r52;
$L__BB8_62:
	setp.lt.u32 	%p39, %r31, 4;
	selp.u32 	%r393, 1, 0, %p39;
	add.s32 	%r394, %r33, %r393;
	add.s32 	%r54, %r394, 3;
	mul.wide.u32 	%rd262, %r54, 8;
	add.s64 	%rd263, %rd2, %rd262;
	ld.global.u64 	%rd16, [%rd263];
	and.b64  	%rd264, %rd16, %rd7;
	st.global.u64 	[%rd263], %rd264;
	popc.b64 	%r392, %rd264;
	setp.eq.s32 	%p40, %r392, 1;
	@%p40 bra 	$L__BB8_64;
	setp.eq.s32 	%p41, %r392, 0;
	@%p41 bra 	$L__BB8_443;
	bra.uni 	$L__BB8_66;
$L__BB8_64:
	add.s64 	%rd265, %rd16, -1;
	and.b64  	%rd266, %rd16, %rd265;
	setp.eq.s64 	%p42, %rd266, 0;
	@%p42 bra 	$L__BB8_66;
	add.s32 	%r55, %r771, 1;
	mul.wide.u32 	%rd267, %r771, 4;
	add.s64 	%rd268, %rd3, %rd267;
	st.local.u32 	[%rd268], %r54;
	mov.u32 	%r771, %r55;
$L__BB8_66:
	setp.lt.u32 	%p43, %r365, 180;
	selp.b32 	%r397, 180, 144, %p43;
	add.s32 	%r57, %r397, %r31;
	mul.wide.u32 	%rd269, %r57, 8;
	add.s64 	%rd270, %rd2, %rd269;
	ld.global.u64 	%rd17, [%rd270];
	and.b64  	%rd271, %rd17, %rd7;
	st.global.u64 	[%rd270], %rd271;
	popc.b64 	%r396, %rd271;
	setp.eq.s32 	%p44, %r396, 1;
	@%p44 bra 	$L__BB8_68;
	setp.eq.s32 	%p45, %r396, 0;
	@%p45 bra 	$L__BB8_443;
	bra.uni 	$L__BB8_70;
$L__BB8_68:
	add.s64 	%rd272, %rd17, -1;
	and.b64  	%rd273, %rd17, %rd272;
	setp.eq.s64 	%p46, %rd273, 0;
	@%p46 bra 	$L__BB8_70;
	add.s32 	%r58, %r771, 1;
	mul.wide.u32 	%rd274, %r771, 4;
	add.s64 	%rd275, %rd3, %rd274;
	st.local.u32 	[%rd275], %r57;
	mov.u32 	%r771, %r58;
$L__BB8_70:
	setp.lt.u32 	%p47, %r31, 5;
	selp.u32 	%r400, 1, 0, %p47;
	add.s32 	%r401, %r33, %r400;
	add.s32 	%r60, %r401, 4;
	mul.wide.u32 	%rd276, %r60, 8;
	add.s64 	%rd277, %rd2, %rd276;
	ld.global.u64 	%rd18, [%rd277];
	and.b64  	%rd278, %rd18, %rd7;
	st.global.u64 	[%rd277], %rd278;
	popc.b64 	%r399, %rd278;
	setp.eq.s32 	%p48, %r399, 1;
	@%p48 bra 	$L__BB8_72;
	setp.eq.s32 	%p49, %r399, 0;
	@%p49 bra 	$L__BB8_443;
	bra.uni 	$L__BB8_74;
$L__BB8_72:
	add.s64 	%rd279, %rd18, -1;
	and.b64  	%rd280, %rd18, %rd279;
	setp.eq.s64 	%p50, %rd280, 0;
	@%p50 bra 	$L__BB8_74;
	add.s32 	%r61, %r771, 1;
	mul.wide.u32 	%rd281, %r771, 4;
	add.s64 	%rd282, %rd3, %rd281;
	st.local.u32 	[%rd282], %r60;
	mov.u32 	%r771, %r61;
$L__BB8_74:
	setp.lt.u32 	%p51, %r365, 216;
	selp.b32 	%r404, 216, 180, %p51;
	add.s32 	%r63, %r404, %r31;
	mul.wide.u32 	%rd283, %r63, 8;
	add.s64 	%rd284, %rd2, %rd283;
	ld.global.u64 	%rd19, [%rd284];
	and.b64  	%rd285, %rd19, %rd7;
	st.global.u64 	[%rd284], %rd285;
	popc.b64 	%r403, %rd285;
	setp.eq.s32 	%p52, %r403, 1;
	@%p52 bra 	$L__BB8_76;
	setp.eq.s32 	%p53, %r403, 0;
	@%p53 bra 	$L__BB8_443;
	bra.uni 	$L__BB8_78;
$L__BB8_76:
	add.s64 	%rd286, %rd19, -1;
	and.b64  	%rd287, %rd19, %rd286;
	setp.eq.s64 	%p54, %rd287, 0;
	@%p54 bra 	$L__BB8_78;
	add.s32 	%r64, %r771, 1;
	mul.wide.u32 	%rd288, %r771, 4;
	add.s64 	%rd289, %rd3, %rd288;
	st.local.u32 	[%rd289], %r63;
	mov.u32 	%r771, %r64;
$L__BB8_78:
	setp.lt.u32 	%p55, %r31, 6;
	selp.u32 	%r407, 1, 0, %p55;
	add.s32 	%r408, %r33, %r407;
	add.s32 	%r66, %r408, 5;
	mul.wide.u32 	%rd290, %r66, 8;
	add.s64 	%rd291, %rd2, %rd290;
	ld.global.u64 	%rd20, [%rd291];
	and.b64  	%rd292, %rd20, %rd7;
	st.global.u64 	[%rd291], %rd292;
	popc.b64 	%r406, %rd292;
	setp.eq.s32 	%p56, %r406, 1;
	@%p56 bra 	$L__BB8_80;
	setp.eq.s32 	%p57, %r406, 0;
	@%p57 bra 	$L__BB8_443;
	bra.uni 	$L__BB8_82;
$L__BB8_80:
	add.s64 	%rd293, %rd20, -1;
	and.b64  	%rd294, %rd20, %rd293;
	setp.eq.s64 	%p58, %rd294, 0;
	@%p58 bra 	$L__BB8_82;
	add.s32 	%r67, %r771, 1;
	mul.wide.u32 	%rd295, %r771, 4;
	add.s64 	%rd296, %rd3, %rd295;
	st.local.u32 	[%rd296], %r66;
	mov.u32 	%r771, %r67;
$L__BB8_82:
	setp.lt.u32 	%p59, %r365, 252;
	selp.b32 	%r411, 252, 216, %p59;
	add.s32 	%r69, %r411, %r31;
	mul.wide.u32 	%rd297, %r69, 8;
	add.s64 	%rd298, %rd2, %rd297;
	ld.global.u64 	%rd21, [%rd298];
	and.b64  	%rd299, %rd21, %rd7;
	st.global.u64 	[%rd298], %rd299;
	popc.b64 	%r410, %rd299;
	setp.eq.s32 	%p60, %r410, 1;
	@%p60 bra 	$L__BB8_84;
	setp.eq.s32 	%p61, %r410, 0;
	@%p61 bra 	$L__BB8_443;
	bra.uni 	$L__BB8_86;
$L__BB8_84:
	add.s64 	%rd300, %rd21, -1;
	and.b64  	%rd301, %rd21, %rd300;
	setp.eq.s64 	%p62, %rd301, 0;
	@%p62 bra 	$L__BB8_86;
	add.s32 	%r70, %r771, 1;
	mul.wide.u32 	%rd302, %r771, 4;
	add.s64 	%rd303, %rd3, %rd302;
	st.local.u32 	[%rd303], %r69;
	mov.u32 	%r771, %r70;
$L__BB8_86:
	setp.lt.u32 	%p63, %r31, 7;
	selp.u32 	%r414, 1, 0, %p63;
	add.s32 	%r415, %r33, %r414;
	add.s32 	%r72, %r415, 6;
	mul.wide.u32 	%rd304, %r72, 8;
	add.s64 	%rd305, %rd2, %rd304;
	ld.global.u64 	%rd22, [%rd305];
	and.b64  	%rd306, %rd22, %rd7;
	st.global.u64 	[%rd305], %rd306;
	popc.b64 	%r413, %rd306;
	setp.eq.s32 	%p64, %r413, 1;
	@%p64 bra 	$L__BB8_88;
	setp.eq.s32 	%p65, %r413, 0;
	@%p65 bra 	$L__BB8_443;
	bra.uni 	$L__BB8_90;
$L__BB8_88:
	add.s64 	%rd307, %rd22, -1;
	and.b64  	%rd308, %rd22, %rd307;
	setp.eq.s64 	%p66, %rd308, 0;
	@%p66 bra 	$L__BB8_90;
	add.s32 	%r73, %r771, 1;
	mul.wide.u32 	%rd309, %r771, 4;
	add.s64 	%rd310, %rd3, %rd309;
	st.local.u32 	[%rd310], %r72;
	mov.u32 	%r771, %r73;
$L__BB8_90:
	setp.lt.u32 	%p67, %r365, 288;
	selp.b32 	%r418, 288, 252, %p67;
	add.s32 	%r75, %r418, %r31;
	mul.wide.u32 	%rd311, %r75, 8;
	add.s64 	%rd312, %rd2, %rd311;
	ld.global.u64 	%rd23, [%rd312];
	and.b64  	%rd313, %rd23, %rd7;
	st.global.u64 	[%rd312], %rd313;
	popc.b64 	%r417, %rd313;
	setp.eq.s32 	%p68, %r417, 1;
	@%p68 bra 	$L__BB8_92;
	setp.eq.s32 	%p69, %r417, 0;
	@%p69 bra 	$L__BB8_443;
	bra.uni 	$L__BB8_94;
$L__BB8_92:
	add.s64 	%rd314, %rd23, -1;
	and.b64  	%rd315, %rd23, %rd314;
	setp.eq.s64 	%p70, %rd315, 0;
	@%p70 bra 	$L__BB8_94;
	add.s32 	%r76, %r771, 1;
	mul.wide.u32 	%rd316, %r771, 4;
	add.s64 	%rd317, %rd3, %rd316;
	st.local.u32 	[%rd317], %r75;
	mov.u32 	%r771, %r76;
$L__BB8_94:
	setp.lt.u32 	%p71, %r31, 8;
	selp.u32 	%r421, 1, 0, %p71;
	add.s32 	%r422, %r33, %r421;
	add.s32 	%r78, %r422, 7;
	mul.wide.u32 	%rd318, %r78, 8;
	add.s64 	%rd319, %rd2, %rd318;
	ld.global.u64 	%rd24, [%rd319];
	and.b64  	%rd320, %rd24, %rd7;
	st.global.u64 	[%rd319], %rd320;
	popc.b64 	%r420, %rd320;
	setp.eq.s32 	%p72, %r420, 1;
	@%p72 bra 	$L__BB8_96;
	setp.eq.s32 	%p73, %r420, 0;
	@%p73 bra 	$L__BB8_443;
	bra.uni 	$L__BB8_98;
$L__BB8_96:
	add.s64 	%rd321, %rd24, -1;
	and.b64  	%rd322, %rd24, %rd321;
	setp.eq.s64 	%p74, %rd322, 0;
	@%p74 bra 	$L__BB8_98;
	add.s32 	%r79, %r771, 1;
	mul.wide.u32 	%rd323, %r771, 4;
	add.s64 	%rd324, %rd3, %rd323;
	st.local.u32 	[%rd324], %r78;
	mov.u32 	%r771, %r79;
$L__BB8_98:
	setp.lt.u32 	%p75, %r365, 324;
	selp.b32 	%r425, 324, 288, %p75;
	add.s32 	%r81, %r425, %r31;
	mul.wide.u32 	%rd325, %r81, 8;
	add.s64 	%rd326, %rd2, %rd325;
	ld.global.u64 	%rd25, [%rd326];
	and.b64  	%rd327, %rd25, %rd7;
	st.global.u64 	[%rd326], %rd327;
	popc.b64 	%r424, %rd327;
	setp.eq.s32 	%p76, %r424, 1;
	@%p76 bra 	$L__BB8_100;
	setp.eq.s32 	%p77, %r424, 0;
	@%p77 bra 	$L__BB8_443;
	bra.uni 	$L__BB8_102;
$L__BB8_100:
	add.s64 	%rd328, %rd25, -1;
	and.b64  	%rd329, %rd25, %rd328;
	setp.eq.s64 	%p78, %rd329, 0;
	@%p78 bra 	$L__BB8_102;
	add.s32 	%r82, %r771, 1;
	mul.wide.u32 	%rd330, %r771, 4;
	add.s64 	%rd331, %rd3, %rd330;
	st.local.u32 	[%rd331], %r81;
	mov.u32 	%r771, %r82;
$L__BB8_102:
	setp.lt.u32 	%p79, %r31, 9;
	selp.u32 	%r428, 1, 0, %p79;
	add.s32 	%r429, %r33, %r428;
	add.s32 	%r84, %r429, 8;
	mul.wide.u32 	%rd332, %r84, 8;
	add.s64 	%rd333, %rd2, %rd332;
	ld.global.u64 	%rd26, [%rd333];
	and.b64  	%rd334, %rd26, %rd7;
	st.global.u64 	[%rd333], %rd334;
	popc.b64 	%r427, %rd334;
	setp.eq.s32 	%p80, %r427, 1;
	@%p80 bra 	$L__BB8_104;
	setp.eq.s32 	%p81, %r427, 0;
	@%p81 bra 	$L__BB8_443;
	bra.uni 	$L__BB8_106;
$L__BB8_104:
	add.s64 	%rd335, %rd26, -1;
	and.b64  	%rd336, %rd26, %rd335;
	setp.eq.s64 	%p82, %rd336, 0;
	@%p82 bra 	$L__BB8_106;
	add.s32 	%r85, %r771, 1;
	mul.wide.u32 	%rd337, %r771, 4;
	add.s64 	%rd338, %rd3, %rd337;
	st.local.u32 	[%rd338], %r84;
	mov.u32 	%r771, %r85;
$L__BB8_106:
	setp.lt.u32 	%p83, %r365, 360;
	selp.b32 	%r432, 360, 324, %p83;
	add.s32 	%r87, %r432, %r31;
	mul.wide.u32 	%rd339, %r87, 8;
	add.s64 	%rd340, %rd2, %rd339;
	ld.global.u64 	%rd27, [%rd340];
	and.b64  	%rd341, %rd27, %rd7;
	st.global.u64 	[%rd340], %rd341;
	popc.b64 	%r431, %rd341;
	setp.eq.s32 	%p84, %r431, 1;
	@%p84 bra 	$L__BB8_108;
	setp.eq.s32 	%p85, %r431, 0;
	@%p85 bra 	$L__BB8_443;
	bra.uni 	$L__BB8_110;
$L__BB8_108:
	add.s64 	%rd342, %rd27, -1;
	and.b64  	%rd343, %rd27, %rd342;
	setp.eq.s64 	%p86, %rd343, 0;
	@%p86 bra 	$L__BB8_110;
	add.s32 	%r88, %r771, 1;
	mul.wide.u32 	%rd344, %r771, 4;
	add.s64 	%rd345, %rd3, %rd344;
	st.local.u32 	[%rd345], %r87;
	mov.u32 	%r771, %r88;
$L__BB8_110:
	setp.lt.u32 	%p87, %r31, 10;
	selp.u32 	%r435, 1, 0, %p87;
	add.s32 	%r436, %r33, %r435;
	add.s32 	%r90, %r436, 9;
	mul.wide.u32 	%rd346, %r90, 8;
	add.s64 	%rd347, %rd2, %rd346;
	ld.global.u64 	%rd28, [%rd347];
	and.b64  	%rd348, %rd28, %rd7;
	st.global.u64 	[%rd347], %rd348;
	popc.b64 	%r434, %rd348;
	setp.eq.s32 	%p88, %r434, 1;
	@%p88 bra 	$L__BB8_112;
	setp.eq.s32 	%p89, %r434, 0;
	@%p89 bra 	$L__BB8_443;
	bra.uni 	$L__BB8_114;
$L__BB8_112:
	add.s64 	%rd349, %rd28, -1;
	and.b64  	%rd350, %rd28, %rd349;
	setp.eq.s64 	%p90, %rd350, 0;
	@%p90 bra 	$L__BB8_114;
	add.s32 	%r91, %r771, 1;
	mul.wide.u32 	%rd351, %r771, 4;
	add.s64 	%rd352, %rd3, %rd351;
	st.local.u32 	[%rd352], %r90;
	mov.u32 	%r771, %r91;
$L__BB8_114:
	setp.lt.u32 	%p91, %r365, 396;
	selp.b32 	%r439, 396, 360, %p91;
	add.s32 	%r93, %r439, %r31;
	mul.wide.u32 	%rd353, %r93, 8;
	add.s64 	%rd354, %rd2, %rd353;
	ld.global.u64 	%rd29, [%rd354];
	and.b64  	%rd355, %rd29, %rd7;
	st.global.u64 	[%rd354], %rd355;
	popc.b64 	%r438, %rd355;
	setp.eq.s32 	%p92, %r438, 1;
	@%p92 bra 	$L__BB8_116;
	setp.eq.s32 	%p93, %r438, 0;
	@%p93 bra 	$L__BB8_443;
	bra.uni 	$L__BB8_118;
$L__BB8_116:
	add.s64 	%rd356, %rd29, -1;
	and.b64  	%rd357, %rd29, %rd356;
	setp.eq.s64 	%p94, %rd357, 0;
	@%p94 bra 	$L__BB8_118;
	add.s32 	%r94, %r771, 1;
	mul.wide.u32 	%rd358, %r771, 4;
	add.s64 	%rd359, %rd3, %rd358;
	st.local.u32 	[%rd359], %r93;
	mov.u32 	%r771, %r94;
$L__BB8_118:
	setp.lt.u32 	%p95, %r31, 11;
	selp.u32 	%r442, 1, 0, %p95;
	add.s32 	%r443, %r33, %r442;
	add.s32 	%r96, %r443, 10;
	mul.wide.u32 	%rd360, %r96, 8;
	add.s64 	%rd361, %rd2, %rd360;
	ld.global.u64 	%rd30, [%rd361];
	and.b64  	%rd362, %rd30, %rd7;
	st.global.u64 	[%rd361], %rd362;
	popc.b64 	%r441, %rd362;
	setp.eq.s32 	%p96, %r441, 1;
	@%p96 bra 	$L__BB8_120;
	setp.eq.s32 	%p97, %r441, 0;
	@%p97 bra 	$L__BB8_443;
	bra.uni 	$L__BB8_122;
$L__BB8_120:
	add.s64 	%rd363, %rd30, -1;
	and.b64  	%rd364, %rd30, %rd363;
	setp.eq.s64 	%p98, %rd364, 0;
	@%p98 bra 	$L__BB8_122;
	add.s32 	%r97, %r771, 1;
	mul.wide.u32 	%rd365, %r771, 4;
	add.s64 	%rd366, %rd3, %rd365;
	st.local.u32 	[%rd366], %r96;
	mov.u32 	%r771, %r97;
$L__BB8_122:
	setp.lt.u32 	%p99, %r365, 432;
	selp.b32 	%r446, 432, 396, %p99;
	add.s32 	%r99, %r446, %r31;
	mul.wide.u32 	%rd367, %r99, 8;
	add.s64 	%rd368, %rd2, %rd367;
	ld.global.u64 	%rd31, [%rd368];
	and.b64  	%rd369, %rd31, %rd7;
	st.global.u64 	[%rd368], %rd369;
	popc.b64 	%r445, %rd369;
	setp.eq.s32 	%p100, %r445, 1;
	@%p100 bra 	$L__BB8_124;
	setp.eq.s32 	%p101, %r445, 0;
	@%p101 bra 	$L__BB8_443;
	bra.uni 	$L__BB8_126;
$L__BB8_124:
	add.s64 	%rd370, %rd31, -1;
	and.b64  	%rd371, %rd31, %rd370;
	setp.eq.s64 	%p102, %rd371, 0;
	@%p102 bra 	$L__BB8_126;
	add.s32 	%r100, %r771, 1;
	mul.wide.u32 	%rd372, %r771, 4;
	add.s64 	%rd373, %rd3, %rd372;
	st.local.u32 	[%rd373], %r99;
	mov.u32 	%r771, %r100;
$L__BB8_126:
	setp.lt.u32 	%p103, %r31, 12;
	selp.u32 	%r449, 1, 0, %p103;
	add.s32 	%r450, %r33, %r449;
	add.s32 	%r102, %r450, 11;
	mul.wide.u32 	%rd374, %r102, 8;
	add.s64 	%rd375, %rd2, %rd374;
	ld.global.u64 	%rd32, [%rd375];
	and.b64  	%rd376, %rd32, %rd7;
	st.global.u64 	[%rd375], %rd376;
	popc.b64 	%r448, %rd376;
	setp.eq.s32 	%p104, %r448, 1;
	@%p104 bra 	$L__BB8_128;
	setp.eq.s32 	%p105, %r448, 0;
	@%p105 bra 	$L__BB8_443;
	bra.uni 	$L__BB8_130;
$L__BB8_128:
	add.s64 	%rd377, %rd32, -1;
	and.b64  	%rd378, %rd32, %rd377;
	setp.eq.s64 	%p106, %rd378, 0;
	@%p106 bra 	$L__BB8_130;
	add.s32 	%r103, %r771, 1;
	mul.wide.u32 	%rd379, %r771, 4;
	add.s64 	%rd380, %rd3, %rd379;
	st.local.u32 	[%rd380], %r102;
	mov.u32 	%r771, %r103;
$L__BB8_130:
	setp.lt.u32 	%p107, %r365, 468;
	selp.b32 	%r453, 468, 432, %p107;
	add.s32 	%r105, %r453, %r31;
	mul.wide.u32 	%rd381, %r105, 8;
	add.s64 	%rd382, %rd2, %rd381;
	ld.global.u64 	%rd33, [%rd382];
	and.b64  	%rd383, %rd33, %rd7;
	st.global.u64 	[%rd382], %rd383;
	popc.b64 	%r452, %rd383;
	setp.eq.s32 	%p108, %r452, 1;
	@%p108 bra 	$L__BB8_132;
	setp.eq.s32 	%p109, %r452, 0;
	@%p109 bra 	$L__BB8_443;
	bra.uni 	$L__BB8_134;
$L__BB8_132:
	add.s64 	%rd384, %rd33, -1;
	and.b64  	%rd385, %rd33, %rd384;
	setp.eq.s64 	%p110, %rd385, 0;
	@%p110 bra 	$L__BB8_134;
	add.s32 	%r106, %r771, 1;
	mul.wide.u32 	%rd386, %r771, 4;
	add.s64 	%rd387, %rd3, %rd386;
	st.local.u32 	[%rd387], %r105;
	mov.u32 	%r771, %r106;
$L__BB8_134:
	setp.lt.u32 	%p111, %r31, 13;
	selp.u32 	%r456, 1, 0, %p111;
	add.s32 	%r457, %r33, %r456;
	add.s32 	%r108, %r457, 12;
	mul.wide.u32 	%rd388, %r108, 8;
	add.s64 	%rd389, %rd2, %rd388;
	ld.global.u64 	%rd34, [%rd389];
	and.b64  	%rd390, %rd34, %rd7;
	st.global.u64 	[%rd389], %rd390;
	popc.b64 	%r455, %rd390;
	setp.eq.s32 	%p112, %r455, 1;
	@%p112 bra 	$L__BB8_136;
	setp.eq.s32 	%p113, %r455, 0;
	@%p113 bra 	$L__BB8_443;
	bra.uni 	$L__BB8_138;
$L__BB8_136:
	add.s64 	%rd391, %rd34, -1;
	and.b64  	%rd392, %rd34, %rd391;
	setp.eq.s64 	%p114, %rd392, 0;
	@%p114 bra 	$L__BB8_138;
	add.s32 	%r109, %r771, 1;
	mul.wide.u32 	%rd393, %r771, 4;
	add.s64 	%rd394, %rd3, %rd393;
	st.local.u32 	[%rd394], %r108;
	mov.u32 	%r771, %r109;
$L__BB8_138:
	setp.lt.u32 	%p115, %r365, 504;
	selp.b32 	%r460, 504, 468, %p115;
	add.s32 	%r111, %r460, %r31;
	mul.wide.u32 	%rd395, %r111, 8;
	add.s64 	%rd396, %rd2, %rd395;
	ld.global.u64 	%rd35, [%rd396];
	and.b64  	%rd397, %rd35, %rd7;
	st.global.u64 	[%rd396], %rd397;
	popc.b64 	%r459, %rd397;
	setp.eq.s32 	%p116, %r459, 1;
	@%p116 bra 	$L__BB8_140;
	setp.eq.s32 	%p117, %r459, 0;
	@%p117 bra 	$L__BB8_443;
	bra.uni 	$L__BB8_142;
$L__BB8_140:
	add.s64 	%rd398, %rd35, -1;
	and.b64  	%rd399, %rd35, %rd398;
	setp.eq.s64 	%p118, %rd399, 0;
	@%p118 bra 	$L__BB8_142;
	add.s32 	%r112, %r771, 1;
	mul.wide.u32 	%rd400, %r771, 4;
	add.s64 	%rd401, %rd3, %rd400;
	st.local.u32 	[%rd401], %r111;
	mov.u32 	%r771, %r112;
$L__BB8_142:
	setp.lt.u32 	%p119, %r31, 14;
	selp.u32 	%r463, 1, 0, %p119;
	add.s32 	%r464, %r33, %r463;
	add.s32 	%r114, %r464, 13;
	mul.wide.u32 	%rd402, %r114, 8;
	add.s64 	%rd403, %rd2, %rd402;
	ld.global.u64 	%rd36, [%rd403];
	and.b64  	%rd404, %rd36, %rd7;
	st.global.u64 	[%rd403], %rd404;
	popc.b64 	%r462, %rd404;
	setp.eq.s32 	%p120, %r462, 1;
	@%p120 bra 	$L__BB8_144;
	setp.eq.s32 	%p121, %r462, 0;
	@%p121 bra 	$L__BB8_443;
	bra.uni 	$L__BB8_146;
$L__BB8_144:
	add.s64 	%rd405, %rd36, -1;
	and.b64  	%rd406, %rd36, %rd405;
	setp.eq.s64 	%p122, %rd406, 0;
	@%p122 bra 	$L__BB8_146;
	add.s32 	%r115, %r771, 1;
	mul.wide.u32 	%rd407, %r771, 4;
	add.s64 	%rd408, %rd3, %rd407;
	st.local.u32 	[%rd408], %r114;
	mov.u32 	%r771, %r115;
$L__BB8_146:
	setp.lt.u32 	%p123, %r365, 540;
	selp.b32 	%r467, 540, 504, %p123;
	add.s32 	%r117, %r467, %r31;
	mul.wide.u32 	%rd409, %r117, 8;
	add.s64 	%rd410, %rd2, %rd409;
	ld.global.u64 	%rd37, [%rd410];
	and.b64  	%rd411, %rd37, %rd7;
	st.global.u64 	[%rd410], %rd411;
	popc.b64 	%r466, %rd411;
	setp.eq.s32 	%p124, %r466, 1;
	@%p124 bra 	$L__BB8_148;
	setp.eq.s32 	%p125, %r466, 0;
	@%p125 bra 	$L__BB8_443;
	bra.uni 	$L__BB8_150;
$L__BB8_148:
	add.s64 	%rd412, %rd37, -1;
	and.b64  	%rd413, %rd37, %rd412;
	setp.eq.s64 	%p126, %rd413, 0;
	@%p126 bra 	$L__BB8_150;
	add.s32 	%r118, %r771, 1;
	mul.wide.u32 	%rd414, %r771, 4;
	add.s64 	%rd415, %rd3, %rd414;
	st.local.u32 	[%rd415], %r117;
	mov.u32 	%r771, %r118;
$L__BB8_150:
	setp.lt.u32 	%p127, %r31, 15;
	selp.u32 	%r470, 1, 0, %p127;
	add.s32 	%r471, %r33, %r470;
	add.s32 	%r120, %r471, 14;
	mul.wide.u32 	%rd416, %r120, 8;
	add.s64 	%rd417, %rd2, %rd416;
	ld.global.u64 	%rd38, [%rd417];
	and.b64  	%rd418, %rd38, %rd7;
	st.global.u64 	[%rd417], %rd418;
	popc.b64 	%r469, %rd418;
	setp.eq.s32 	%p128, %r469, 1;
	@%p128 bra 	$L__BB8_152;
	setp.eq.s32 	%p129, %r469, 0;
	@%p129 bra 	$L__BB8_443;
	bra.uni 	$L__BB8_154;
$L__BB8_152:
	add.s64 	%rd419, %rd38, -1;
	and.b64  	%rd420, %rd38, %rd419;
	setp.eq.s64 	%p130, %rd420, 0;
	@%p130 bra 	$L__BB8_154;
	add.s32 	%r121, %r771, 1;
	mul.wide.u32 	%rd421, %r771, 4;
	add.s64 	%rd422, %rd3, %rd421;
	st.local.u32 	[%rd422], %r120;
	mov.u32 	%r771, %r121;
$L__BB8_154:
	setp.lt.u32 	%p131, %r365, 576;
	selp.b32 	%r474, 576, 540, %p131;
	add.s32 	%r123, %r474, %r31;
	mul.wide.u32 	%rd423, %r123, 8;
	add.s64 	%rd424, %rd2, %rd423;
	ld.global.u64 	%rd39, [%rd424];
	and.b64  	%rd425, %rd39, %rd7;
	st.global.u64 	[%rd424], %rd425;
	popc.b64 	%r473, %rd425;
	setp.eq.s32 	%p132, %r473, 1;
	@%p132 bra 	$L__BB8_156;
	setp.eq.s32 	%p133, %r473, 0;
	@%p133 bra 	$L__BB8_443;
	bra.uni 	$L__BB8_158;
$L__BB8_156:
	add.s64 	%rd426, %rd39, -1;
	and.b64  	%rd427, %rd39, %rd426;
	setp.eq.s64 	%p134, %rd427, 0;
	@%p134 bra 	$L__BB8_158;
	add.s32 	%r124, %r771, 1;
	mul.wide.u32 	%rd428, %r771, 4;
	add.s64 	%rd429, %rd3, %rd428;
	st.local.u32 	[%rd429], %r123;
	mov.u32 	%r771, %r124;
$L__BB8_158:
	setp.lt.u32 	%p135, %r31, 16;
	selp.u32 	%r477, 1, 0, %p135;
	add.s32 	%r478, %r33, %r477;
	add.s32 	%r126, %r478, 15;
	mul.wide.u32 	%rd430, %r126, 8;
	add.s64 	%rd431, %rd2, %rd430;
	ld.global.u64 	%rd40, [%rd431];
	and.b64  	%rd432, %rd40, %rd7;
	st.global.u64 	[%rd431], %rd432;
	popc.b64 	%r476, %rd432;
	setp.eq.s32 	%p136, %r476, 1;
	@%p136 bra 	$L__BB8_160;
	setp.eq.s32 	%p137, %r476, 0;
	@%p137 bra 	$L__BB8_443;
	bra.uni 	$L__BB8_162;
$L__BB8_160:
	add.s64 	%rd433, %rd40, -1;
	and.b64  	%rd434, %rd40, %rd433;
	setp.eq.s64 	%p138, %rd434, 0;
	@%p138 bra 	$L__BB8_162;
	add.s32 	%r127, %r771, 1;
	mul.wide.u32 	%rd435, %r771, 4;
	add.s64 	%rd436, %rd3, %rd435;
	st.local.u32 	[%rd436], %r126;
	mov.u32 	%r771, %r127;
$L__BB8_162:
	setp.lt.u32 	%p139, %r365, 612;
	selp.b32 	%r481, 612, 576, %p139;
	add.s32 	%r129, %r481, %r31;
	mul.wide.u32 	%rd437, %r129, 8;
	add.s64 	%rd438, %rd2, %rd437;
	ld.global.u64 	%rd41, [%rd438];
	and.b64  	%rd439, %rd41, %rd7;
	st.global.u64 	[%rd438], %rd439;
	popc.b64 	%r480, %rd439;
	setp.eq.s32 	%p140, %r480, 1;
	@%p140 bra 	$L__BB8_164;
	setp.eq.s32 	%p141, %r480, 0;
	@%p141 bra 	$L__BB8_443;
	bra.uni 	$L__BB8_166;
$L__BB8_164:
	add.s64 	%rd440, %rd41, -1;
	and.b64  	%rd441, %rd41, %rd440;
	setp.eq.s64 	%p142, %rd441, 0;
	@%p142 bra 	$L__BB8_166;
	add.s32 	%r130, %r771, 1;
	mul.wide.u32 	%rd442, %r771, 4;
	add.s64 	%rd443, %rd3, %rd442;
	st.local.u32 	[%rd443], %r129;
	mov.u32 	%r771, %r130;
$L__BB8_166:
	setp.lt.u32 	%p143, %r31, 17;
	selp.u32 	%r484, 1, 0, %p143;
	add.s32 	%r485, %r33, %r484;
	add.s32 	%r132, %r485, 16;
	mul.wide.u32 	%rd444, %r132, 8;
	add.s64 	%rd445, %rd2, %rd444;
	ld.global.u64 	%rd42, [%rd445];
	and.b64  	%rd446, %rd42, %rd7;
	st.global.u64 	[%rd445], %rd446;
	popc.b64 	%r483, %rd446;
	setp.eq.s32 	%p144, %r483, 1;
	@%p144 bra 	$L__BB8_168;
	setp.eq.s32 	%p145, %r483, 0;
	@%p145 bra 	$L__BB8_443;
	bra.uni 	$L__BB8_170;
$L__BB8_168:
	add.s64 	%rd447, %rd42, -1;
	and.b64  	%rd448, %rd42, %rd447;
	setp.eq.s64 	%p146, %rd448, 0;
	@%p146 bra 	$L__BB8_170;
	add.s32 	%r133, %r771, 1;
	mul.wide.u32 	%rd449, %r771, 4;
	add.s64 	%rd450, %rd3, %rd449;
	st.local.u32 	[%rd450], %r132;
	mov.u32 	%r771, %r133;
$L__BB8_170:
	setp.lt.u32 	%p147, %r365, 648;
	selp.b32 	%r488, 648, 612, %p147;
	add.s32 	%r135, %r488, %r31;
	mul.wide.u32 	%rd451, %r135, 8;
	add.s64 	%rd452, %rd2, %rd451;
	ld.global.u64 	%rd43, [%rd452];
	and.b64  	%rd453, %rd43, %rd7;
	st.global.u64 	[%rd452], %rd453;
	popc.b64 	%r487, %rd453;
	setp.eq.s32 	%p148, %r487, 1;
	@%p148 bra 	$L__BB8_172;
	setp.eq.s32 	%p149, %r487, 0;
	@%p149 bra 	$L__BB8_443;
	bra.uni 	$L__BB8_174;
$L__BB8_172:
	add.s64 	%rd454, %rd43, -1;
	and.b64  	%rd455, %rd43, %rd454;
	setp.eq.s64 	%p150, %rd455, 0;
	@%p150 bra 	$L__BB8_174;
	add.s32 	%r136, %r771, 1;
	mul.wide.u32 	%rd456, %r771, 4;
	add.s64 	%rd457, %rd3, %rd456;
	st.local.u32 	[%rd457], %r135;
	mov.u32 	%r771, %r136;
$L__BB8_174:
	setp.lt.u32 	%p151, %r31, 18;
	selp.u32 	%r491, 1, 0, %p151;
	add.s32 	%r492, %r33, %r491;
	add.s32 	%r138, %r492, 17;
	mul.wide.u32 	%rd458, %r138, 8;
	add.s64 	%rd459, %rd2, %rd458;
	ld.global.u64 	%rd44, [%rd459];
	and.b64  	%rd460, %rd44, %rd7;
	st.global.u64 	[%rd459], %rd460;
	popc.b64 	%r490, %rd460;
	setp.eq.s32 	%p152, %r490, 1;
	@%p152 bra 	$L__BB8_176;
	setp.eq.s32 	%p153, %r490, 0;
	@%p153 bra 	$L__BB8_443;
	bra.uni 	$L__BB8_178;
$L__BB8_176:
	add.s64 	%rd461, %rd44, -1;
	and.b64  	%rd462, %rd44, %rd461;
	setp.eq.s64 	%p154, %rd462, 0;
	@%p154 bra 	$L__BB8_178;
	add.s32 	%r139, %r771, 1;
	mul.wide.u32 	%rd463, %r771, 4;
	add.s64 	%rd464, %rd3, %rd463;
	st.local.u32 	[%rd464], %r138;
	mov.u32 	%r771, %r139;
$L__BB8_178:
	setp.lt.u32 	%p155, %r365, 684;
	selp.b32 	%r495, 684, 648, %p155;
	add.s32 	%r141, %r495, %r31;
	mul.wide.u32 	%rd465, %r141, 8;
	add.s64 	%rd466, %rd2, %rd465;
	ld.global.u64 	%rd45, [%rd466];
	and.b64  	%rd467, %rd45, %rd7;
	st.global.u64 	[%rd466], %rd467;
	popc.b64 	%r494, %rd467;
	setp.eq.s32 	%p156, %r494, 1;
	@%p156 bra 	$L__BB8_180;
	setp.eq.s32 	%p157, %r494, 0;
	@%p157 bra 	$L__BB8_443;
	bra.uni 	$L__BB8_182;
$L__BB8_180:
	add.s64 	%rd468, %rd45, -1;
	and.b64  	%rd469, %rd45, %rd468;
	setp.eq.s64 	%p158, %rd469, 0;
	@%p158 bra 	$L__BB8_182;
	add.s32 	%r142, %r771, 1;
	mul.wide.u32 	%rd470, %r771, 4;
	add.s64 	%rd471, %rd3, %rd470;
	st.local.u32 	[%rd471], %r141;
	mov.u32 	%r771, %r142;
$L__BB8_182:
	setp.lt.u32 	%p159, %r31, 19;
	selp.u32 	%r498, 1, 0, %p159;
	add.s32 	%r499, %r33, %r498;
	add.s32 	%r144, %r499, 18;
	mul.wide.u32 	%rd472, %r144, 8;
	add.s64 	%rd473, %rd2, %rd472;
	ld.global.u64 	%rd46, [%rd473];
	and.b64  	%rd474, %rd46, %rd7;
	st.global.u64 	[%rd473], %rd474;
	popc.b64 	%r497, %rd474;
	setp.eq.s32 	%p160, %r497, 1;
	@%p160 bra 	$L__BB8_184;
	setp.eq.s32 	%p161, %r497, 0;
	@%p161 bra 	$L__BB8_443;
	bra.uni 	$L__BB8_186;
$L__BB8_184:
	add.s64 	%rd475, %rd46, -1;
	and.b64  	%rd476, %rd46, %rd475;
	setp.eq.s64 	%p162, %rd476, 0;
	@%p162 bra 	$L__BB8_186;
	add.s32 	%r145, %r771, 1;
	mul.wide.u32 	%rd477, %r771, 4;
	add.s64 	%rd478, %rd3, %rd477;
	st.local.u32 	[%rd478], %r144;
	mov.u32 	%r771, %r145;
$L__BB8_186:
	setp.lt.u32 	%p163, %r365, 720;
	selp.b32 	%r502, 720, 684, %p163;
	add.s32 	%r147, %r502, %r31;
	mul.wide.u32 	%rd479, %r147, 8;
	add.s64 	%rd480, %rd2, %rd479;
	ld.global.u64 	%rd47, [%rd480];
	and.b64  	%rd481, %rd47, %rd7;
	st.global.u64 	[%rd480], %rd481;
	popc.b64 	%r501, %rd481;
	setp.eq.s32 	%p164, %r501, 1;
	@%p164 bra 	$L__BB8_188;
	setp.eq.s32 	%p165, %r501, 0;
	@%p165 bra 	$L__BB8_443;
	bra.uni 	$L__BB8_190;
$L__BB8_188:
	add.s64 	%rd482, %rd47, -1;
	and.b64  	%rd483, %rd47, %rd482;
	setp.eq.s64 	%p166, %rd483, 0;
	@%p166 bra 	$L__BB8_190;
	add.s32 	%r148, %r771, 1;
	mul.wide.u32 	%rd484, %r771, 4;
	add.s64 	%rd485, %rd3, %rd484;
	st.local.u32 	[%rd485], %r147;
	mov.u32 	%r771, %r148;
$L__BB8_190:
	setp.lt.u32 	%p167, %r31, 20;
	selp.u32 	%r505, 1, 0, %p167;
	add.s32 	%r506, %r33, %r505;
	add.s32 	%r150, %r506, 19;
	mul.wide.u32 	%rd486, %r150, 8;
	add.s64 	%rd487, %rd2, %rd486;
	ld.global.u64 	%rd48, [%rd487];
	and.b64  	%rd488, %rd48, %rd7;
	st.global.u64 	[%rd487], %rd488;
	popc.b64 	%r504, %rd488;
	setp.eq.s32 	%p168, %r504, 1;
	@%p168 bra 	$L__BB8_192;
	setp.eq.s32 	%p169, %r504, 0;
	@%p169 bra 	$L__BB8_443;
	bra.uni 	$L__BB8_194;
$L__BB8_192:
	add.s64 	%rd489, %rd48, -1;
	and.b64  	%rd490, %rd48, %rd489;
	setp.eq.s64 	%p170, %rd490, 0;
	@%p170 bra 	$L__BB8_194;
	add.s32 	%r151, %r771, 1;
	mul.wide.u32 	%rd491, %r771, 4;
	add.s64 	%rd492, %rd3, %rd491;
	st.local.u32 	[%rd492], %r150;
	mov.u32 	%r771, %r151;
$L__BB8_194:
	setp.lt.u32 	%p171, %r365, 756;
	selp.b32 	%r509, 756, 720, %p171;
	add.s32 	%r153, %r509, %r31;
	mul.wide.u32 	%rd493, %r153, 8;
	add.s64 	%rd494, %rd2, %rd493;
	ld.global.u64 	%rd49, [%rd494];
	and.b64  	%rd495, %rd49, %rd7;
	st.global.u64 	[%rd494], %rd495;
	popc.b64 	%r508, %rd495;
	setp.eq.s32 	%p172, %r508, 1;
	@%p172 bra 	$L__BB8_196;
	setp.eq.s32 	%p173, %r508, 0;
	@%p173 bra 	$L__BB8_443;
	bra.uni 	$L__BB8_198;
$L__BB8_196:
	add.s64 	%rd496, %rd49, -1;
	and.b64  	%rd497, %rd49, %rd496;
	setp.eq.s64 	%p174, %rd497, 0;
	@%p174 bra 	$L__BB8_198;
	add.s32 	%r154, %r771, 1;
	mul.wide.u32 	%rd498, %r771, 4;
	add.s64 	%rd499, %rd3, %rd498;
	st.local.u32 	[%rd499], %r153;
	mov.u32 	%r771, %r154;
$L__BB8_198:
	setp.lt.u32 	%p175, %r31, 21;
	selp.u32 	%r512, 1, 0, %p175;
	add.s32 	%r513, %r33, %r512;
	add.s32 	%r156, %r513, 20;
	mul.wide.u32 	%rd500, %r156, 8;
	add.s64 	%rd501, %rd2, %rd500;
	ld.global.u64 	%rd50, [%rd501];
	and.b64  	%rd502, %rd50, %rd7;
	st.global.u64 	[%rd501], %rd502;
	popc.b64 	%r511, %rd502;
	setp.eq.s32 	%p176, %r511, 1;
	@%p176 bra 	$L__BB8_200;
	setp.eq.s32 	%p177, %r511, 0;
	@%p177 bra 	$L__BB8_443;
	bra.uni 	$L__BB8_202;
$L__BB8_200:
	add.s64 	%rd503, %rd50, -1;
	and.b64  	%rd504, %rd50, %rd503;
	setp.eq.s64 	%p178, %rd504, 0;
	@%p178 bra 	$L__BB8_202;
	add.s32 	%r157, %r771, 1;
	mul.wide.u32 	%rd505, %r771, 4;
	add.s64 	%rd506, %rd3, %rd505;
	st.local.u32 	[%rd506], %r156;
	mov.u32 	%r771, %r157;
$L__BB8_202:
	setp.lt.u32 	%p179, %r365, 792;
	selp.b32 	%r516, 792, 756, %p179;
	add.s32 	%r159, %r516, %r31;
	mul.wide.u32 	%rd507, %r159, 8;
	add.s64 	%rd508, %rd2, %rd507;
	ld.global.u64 	%rd51, [%rd508];
	and.b64  	%rd509, %rd51, %rd7;
	st.global.u64 	[%rd508], %rd509;
	popc.b64 	%r515, %rd509;
	setp.eq.s32 	%p180, %r515, 1;
	@%p180 bra 	$L__BB8_204;
	setp.eq.s32 	%p181, %r515, 0;
	@%p181 bra 	$L__BB8_443;
	bra.uni 	$L__BB8_206;
$L__BB8_204:
	add.s64 	%rd510, %rd51, -1;
	and.b64  	%rd511, %rd51, %rd510;
	setp.eq.s64 	%p182, %rd511, 0;
	@%p182 bra 	$L__BB8_206;
	add.s32 	%r160, %r771, 1;
	mul.wide.u32 	%rd512, %r771, 4;
	add.s64 	%rd513, %rd3, %rd512;
	st.local.u32 	[%rd513], %r159;
	mov.u32 	%r771, %r160;
$L__BB8_206:
	setp.lt.u32 	%p183, %r31, 22;
	selp.u32 	%r519, 1, 0, %p183;
	add.s32 	%r520, %r33, %r519;
	add.s32 	%r162, %r520, 21;
	mul.wide.u32 	%rd514, %r162, 8;
	add.s64 	%rd515, %rd2, %rd514;
	ld.global.u64 	%rd52, [%rd515];
	and.b64  	%rd516, %rd52, %rd7;
	st.global.u64 	[%rd515], %rd516;
	popc.b64 	%r518, %rd516;
	setp.eq.s32 	%p184, %r518, 1;
	@%p184 bra 	$L__BB8_208;
	setp.eq.s32 	%p185, %r518, 0;
	@%p185 bra 	$L__BB8_443;
	bra.uni 	$L__BB8_210;
$L__BB8_208:
	add.s64 	%rd517, %rd52, -1;
	and.b64  	%rd518, %rd52, %rd517;
	setp.eq.s64 	%p186, %rd518, 0;
	@%p186 bra 	$L__BB8_210;
	add.s32 	%r163, %r771, 1;
	mul.wide.u32 	%rd519, %r771, 4;
	add.s64 	%rd520, %rd3, %rd519;
	st.local.u32 	[%rd520], %r162;
	mov.u32 	%r771, %r163;
$L__BB8_210:
	setp.lt.u32 	%p187, %r365, 828;
	selp.b32 	%r523, 828, 792, %p187;
	add.s32 	%r165, %r523, %r31;
	mul.wide.u32 	%rd521, %r165, 8;
	add.s64 	%rd522, %rd2, %rd521;
	ld.global.u64 	%rd53, [%rd522];
	and.b64  	%rd523, %rd53, %rd7;
	st.global.u64 	[%rd522], %rd523;
	popc.b64 	%r522, %rd523;
	setp.eq.s32 	%p188, %r522, 1;
	@%p188 bra 	$L__BB8_212;
	setp.eq.s32 	%p189, %r522, 0;
	@%p189 bra 	$L__BB8_443;
	bra.uni 	$L__BB8_214;
$L__BB8_212:
	add.s64 	%rd524, %rd53, -1;
	and.b64  	%rd525, %rd53, %rd524;
	setp.eq.s64 	%p190, %rd525, 0;
	@%p190 bra 	$L__BB8_214;
	add.s32 	%r166, %r771, 1;
	mul.wide.u32 	%rd526, %r771, 4;
	add.s64 	%rd527, %rd3, %rd526;
	st.local.u32 	[%rd527], %r165;
	mov.u32 	%r771, %r166;
$L__BB8_214:
	setp.lt.u32 	%p191, %r31, 23;
	selp.u32 	%r526, 1, 0, %p191;
	add.s32 	%r527, %r33, %r526;
	add.s32 	%r168, %r527, 22;
	mul.wide.u32 	%rd528, %r168, 8;
	add.s64 	%rd529, %rd2, %rd528;
	ld.global.u64 	%rd54, [%rd529];
	and.b64  	%rd530, %rd54, %rd7;
	st.global.u64 	[%rd529], %rd530;
	popc.b64 	%r525, %rd530;
	setp.eq.s32 	%p192, %r525, 1;
	@%p192 bra 	$L__BB8_216;
	setp.eq.s32 	%p193, %r525, 0;
	@%p193 bra 	$L__BB8_443;
	bra.uni 	$L__BB8_218;
$L__BB8_216:
	add.s64 	%rd531, %rd54, -1;
	and.b64  	%rd532, %rd54, %rd531;
	setp.eq.s64 	%p194, %rd532, 0;
	@%p194 bra 	$L__BB8_218;
	add.s32 	%r169, %r771, 1;
	mul.wide.u32 	%rd533, %r771, 4;
	add.s64 	%rd534, %rd3, %rd533;
	st.local.u32 	[%rd534], %r168;
	mov.u32 	%r771, %r169;
$L__BB8_218:
	setp.lt.u32 	%p195, %r365, 864;
	selp.b32 	%r530, 864, 828, %p195;
	add.s32 	%r171, %r530, %r31;
	mul.wide.u32 	%rd535, %r171, 8;
	add.s64 	%rd536, %rd2, %rd535;
	ld.global.u64 	%rd55, [%rd536];
	and.b64  	%rd537, %rd55, %rd7;
	st.global.u64 	[%rd536], %rd537;
	popc.b64 	%r529, %rd537;
	setp.eq.s32 	%p196, %r529, 1;
	@%p196 bra 	$L__BB8_220;
	setp.eq.s32 	%p197, %r529, 0;
	@%p197 bra 	$L__BB8_443;
	bra.uni 	$L__BB8_222;
$L__BB8_220:
	add.s64 	%rd538, %rd55, -1;
	and.b64  	%rd539, %rd55, %rd538;
	setp.eq.s64 	%p198, %rd539, 0;
	@%p198 bra 	$L__BB8_222;
	add.s32 	%r172, %r771, 1;
	mul.wide.u32 	%rd540, %r771, 4;
	add.s64 	%rd541, %rd3, %rd540;
	st.local.u32 	[%rd541], %r171;
	mov.u32 	%r771, %r172;
$L__BB8_222:
	setp.lt.u32 	%p199, %r31, 24;
	selp.u32 	%r533, 1, 0, %p199;
	add.s32 	%r534, %r33, %r533;
	add.s32 	%r174, %r534, 23;
	mul.wide.u32 	%rd542, %r174, 8;
	add.s64 	%rd543, %rd2, %rd542;
	ld.global.u64 	%rd56, [%rd543];
	and.b64  	%rd544, %rd56, %rd7;
	st.global.u64 	[%rd543], %rd544;
	popc.b64 	%r532, %rd544;
	setp.eq.s32 	%p200, %r532, 1;
	@%p200 bra 	$L__BB8_224;
	setp.eq.s32 	%p201, %r532, 0;
	@%p201 bra 	$L__BB8_443;
	bra.uni 	$L__BB8_226;
$L__BB8_224:
	add.s64 	%rd545, %rd56, -1;
	and.b64  	%rd546, %rd56, %rd545;
	setp.eq.s64 	%p202, %rd546, 0;
	@%p202 bra 	$L__BB8_226;
	add.s32 	%r175, %r771, 1;
	mul.wide.u32 	%rd547, %r771, 4;
	add.s64 	%rd548, %rd3, %rd547;
	st.local.u32 	[%rd548], %r174;
	mov.u32 	%r771, %r175;
$L__BB8_226:
	setp.lt.u32 	%p203, %r365, 900;
	selp.b32 	%r537, 900, 864, %p203;
	add.s32 	%r177, %r537, %r31;
	mul.wide.u32 	%rd549, %r177, 8;
	add.s64 	%rd550, %rd2, %rd549;
	ld.global.u64 	%rd57, [%rd550];
	and.b64  	%rd551, %rd57, %rd7;
	st.global.u64 	[%rd550], %rd551;
	popc.b64 	%r536, %rd551;
	setp.eq.s32 	%p204, %r536, 1;
	@%p204 bra 	$L__BB8_228;
	setp.eq.s32 	%p205, %r536, 0;
	@%p205 bra 	$L__BB8_443;
	bra.uni 	$L__BB8_230;
$L__BB8_228:
	add.s64 	%rd552, %rd57, -1;
	and.b64  	%rd553, %rd57, %rd552;
	setp.eq.s64 	%p206, %rd553, 0;
	@%p206 bra 	$L__BB8_230;
	add.s32 	%r178, %r771, 1;
	mul.wide.u32 	%rd554, %r771, 4;
	add.s64 	%rd555, %rd3, %rd554;
	st.local.u32 	[%rd555], %r177;
	mov.u32 	%r771, %r178;
$L__BB8_230:
	setp.lt.u32 	%p207, %r31, 25;
	selp.u32 	%r540, 1, 0, %p207;
	add.s32 	%r541, %r33, %r540;
	add.s32 	%r180, %r541, 24;
	mul.wide.u32 	%rd556, %r180, 8;
	add.s64 	%rd557, %rd2, %rd556;
	ld.global.u64 	%rd58, [%rd557];
	and.b64  	%rd558, %rd58, %rd7;
	st.global.u64 	[%rd557], %rd558;
	popc.b64 	%r539, %rd558;
	setp.eq.s32 	%p208, %r539, 1;
	@%p208 bra 	$L__BB8_232;
	setp.eq.s32 	%p209, %r539, 0;
	@%p209 bra 	$L__BB8_443;
	bra.uni 	$L__BB8_234;
$L__BB8_232:
	add.s64 	%rd559, %rd58, -1;
	and.b64  	%rd560, %rd58, %rd559;
	setp.eq.s64 	%p210, %rd560, 0;
	@%p210 bra 	$L__BB8_234;
	add.s32 	%r181, %r771, 1;
	mul.wide.u32 	%rd561, %r771, 4;
	add.s64 	%rd562, %rd3, %rd561;
	st.local.u32 	[%rd562], %r180;
	mov.u32 	%r771, %r181;
$L__BB8_234:
	setp.lt.u32 	%p211, %r365, 936;
	selp.b32 	%r544, 936, 900, %p211;
	add.s32 	%r183, %r544, %r31;
	mul.wide.u32 	%rd563, %r183, 8;
	add.s64 	%rd564, %rd2, %rd563;
	ld.global.u64 	%rd59, [%rd564];
	and.b64  	%rd565, %rd59, %rd7;
	st.global.u64 	[%rd564], %rd565;
	popc.b64 	%r543, %rd565;
	setp.eq.s32 	%p212, %r543, 1;
	@%p212 bra 	$L__BB8_236;
	setp.eq.s32 	%p213, %r543, 0;
	@%p213 bra 	$L__BB8_443;
	bra.uni 	$L__BB8_238;
$L__BB8_236:
	add.s64 	%rd566, %rd59, -1;
	and.b64  	%rd567, %rd59, %rd566;
	setp.eq.s64 	%p214, %rd567, 0;
	@%p214 bra 	$L__BB8_238;
	add.s32 	%r184, %r771, 1;
	mul.wide.u32 	%rd568, %r771, 4;
	add.s64 	%rd569, %rd3, %rd568;
	st.local.u32 	[%rd569], %r183;
	mov.u32 	%r771, %r184;
$L__BB8_238:
	setp.lt.u32 	%p215, %r31, 26;
	selp.u32 	%r547, 1, 0, %p215;
	add.s32 	%r548, %r33, %r547;
	add.s32 	%r186, %r548, 25;
	mul.wide.u32 	%rd570, %r186, 8;
	add.s64 	%rd571, %rd2, %rd570;
	ld.global.u64 	%rd60, [%rd571];
	and.b64  	%rd572, %rd60, %rd7;
	st.global.u64 	[%rd571], %rd572;
	popc.b64 	%r546, %rd572;
	setp.eq.s32 	%p216, %r546, 1;
	@%p216 bra 	$L__BB8_240;
	setp.eq.s32 	%p217, %r546, 0;
	@%p217 bra 	$L__BB8_443;
	bra.uni 	$L__BB8_242;
$L__BB8_240:
	add.s64 	%rd573, %rd60, -1;
	and.b64  	%rd574, %rd60, %rd573;
	setp.eq.s64 	%p218, %rd574, 0;
	@%p218 bra 	$L__BB8_242;
	add.s32 	%r187, %r771, 1;
	mul.wide.u32 	%rd575, %r771, 4;
	add.s64 	%rd576, %rd3, %rd575;
	st.local.u32 	[%rd576], %r186;
	mov.u32 	%r771, %r187;
$L__BB8_242:
	setp.lt.u32 	%p219, %r365, 972;
	selp.b32 	%r551, 972, 936, %p219;
	add.s32 	%r189, %r551, %r31;
	mul.wide.u32 	%rd577, %r189, 8;
	add.s64 	%rd578, %rd2, %rd577;
	ld.global.u64 	%rd61, [%rd578];
	and.b64  	%rd579, %rd61, %rd7;
	st.global.u64 	[%rd578], %rd579;
	popc.b64 	%r550, %rd579;
	setp.eq.s32 	%p220, %r550, 1;
	@%p220 bra 	$L__BB8_244;
	setp.eq.s32 	%p221, %r550, 0;
	@%p221 bra 	$L__BB8_443;
	bra.uni 	$L__BB8_246;
$L__BB8_244:
	add.s64 	%rd580, %rd61, -1;
	and.b64  	%rd581, %rd61, %rd580;
	setp.eq.s64 	%p222, %rd581, 0;
	@%p222 bra 	$L__BB8_246;
	add.s32 	%r190, %r771, 1;
	mul.wide.u32 	%rd582, %r771, 4;
	add.s64 	%rd583, %rd3, %rd582;
	st.local.u32 	[%rd583], %r189;
	mov.u32 	%r771, %r190;
$L__BB8_246:
	setp.lt.u32 	%p223, %r31, 27;
	selp.u32 	%r554, 1, 0, %p223;
	add.s32 	%r555, %r33, %r554;
	add.s32 	%r192, %r555, 26;
	mul.wide.u32 	%rd584, %r192, 8;
	add.s64 	%rd585, %rd2, %rd584;
	ld.global.u64 	%rd62, [%rd585];
	and.b64  	%rd586, %rd62, %rd7;
	st.global.u64 	[%rd585], %rd586;
	popc.b64 	%r553, %rd586;
	setp.eq.s32 	%p224, %r553, 1;
	@%p224 bra 	$L__BB8_248;
	setp.eq.s32 	%p225, %r553, 0;
	@%p225 bra 	$L__BB8_443;
	bra.uni 	$L__BB8_250;
$L__BB8_248:
	add.s64 	%rd587, %rd62, -1;
	and.b64  	%rd588, %rd62, %rd587;
	setp.eq.s64 	%p226, %rd588, 0;
	@%p226 bra 	$L__BB8_250;
	add.s32 	%r193, %r771, 1;
	mul.wide.u32 	%rd589, %r771, 4;
	add.s64 	%rd590, %rd3, %rd589;
	st.local.u32 	[%rd590], %r192;
	mov.u32 	%r771, %r193;
$L__BB8_250:
	setp.lt.u32 	%p227, %r365, 1008;
	selp.b32 	%r558, 1008, 972, %p227;
	add.s32 	%r195, %r558, %r31;
	mul.wide.u32 	%rd591, %r195, 8;
	add.s64 	%rd592, %rd2, %rd591;
	ld.global.u64 	%rd63, [%rd592];
	and.b64  	%rd593, %rd63, %rd7;
	st.global.u64 	[%rd592], %rd593;
	popc.b64 	%r557, %rd593;
	setp.eq.s32 	%p228, %r557, 1;
	@%p228 bra 	$L__BB8_252;
	setp.eq.s32 	%p229, %r557, 0;
	@%p229 bra 	$L__BB8_443;
	bra.uni 	$L__BB8_254;
$L__BB8_252:
	add.s64 	%rd594, %rd63, -1;
	and.b64  	%rd595, %rd63, %rd594;
	setp.eq.s64 	%p230, %rd595, 0;
	@%p230 bra 	$L__BB8_254;
	add.s32 	%r196, %r771, 1;
	mul.wide.u32 	%rd596, %r771, 4;
	add.s64 	%rd597, %rd3, %rd596;
	st.local.u32 	[%rd597], %r195;
	mov.u32 	%r771, %r196;
$L__BB8_254:
	setp.lt.u32 	%p231, %r31, 28;
	selp.u32 	%r561, 1, 0, %p231;
	add.s32 	%r562, %r33, %r561;
	add.s32 	%r198, %r562, 27;
	mul.wide.u32 	%rd598, %r198, 8;
	add.s64 	%rd599, %rd2, %rd598;
	ld.global.u64 	%rd64, [%rd599];
	and.b64  	%rd600, %rd64, %rd7;
	st.global.u64 	[%rd599], %rd600;
	popc.b64 	%r560, %rd600;
	setp.eq.s32 	%p232, %r560, 1;
	@%p232 bra 	$L__BB8_256;
	setp.eq.s32 	%p233, %r560, 0;
	@%p233 bra 	$L__BB8_443;
	bra.uni 	$L__BB8_258;
$L__BB8_256:
	add.s64 	%rd601, %rd64, -1;
	and.b64  	%rd602, %rd64, %rd601;
	setp.eq.s64 	%p234, %rd602, 0;
	@%p234 bra 	$L__BB8_258;
	add.s32 	%r199, %r771, 1;
	mul.wide.u32 	%rd603, %r771, 4;
	add.s64 	%rd604, %rd3, %rd603;
	st.local.u32 	[%rd604], %r198;
	mov.u32 	%r771, %r199;
$L__BB8_258:
	setp.lt.u32 	%p235, %r365, 1044;
	selp.b32 	%r565, 1044, 1008, %p235;
	add.s32 	%r201, %r565, %r31;
	mul.wide.u32 	%rd605, %r201, 8;
	add.s64 	%rd606, %rd2, %rd605;
	ld.global.u64 	%rd65, [%rd606];
	and.b64  	%rd607, %rd65, %rd7;
	st.global.u64 	[%rd606], %rd607;
	popc.b64 	%r564, %rd607;
	setp.eq.s32 	%p236, %r564, 1;
	@%p236 bra 	$L__BB8_260;
	setp.eq.s32 	%p237, %r564, 0;
	@%p237 bra 	$L__BB8_443;
	bra.uni 	$L__BB8_262;
$L__BB8_260:
	add.s64 	%rd608, %rd65, -1;
	and.b64  	%rd609, %rd65, %rd608;
	setp.eq.s64 	%p238, %rd609, 0;
	@%p238 bra 	$L__BB8_262;
	add.s32 	%r202, %r771, 1;
	mul.wide.u32 	%rd610, %r771, 4;
	add.s64 	%rd611, %rd3, %rd610;
	st.local.u32 	[%rd611], %r201;
	mov.u32 	%r771, %r202;
$L__BB8_262:
	setp.lt.u32 	%p239, %r31, 29;
	selp.u32 	%r568, 1, 0, %p239;
	add.s32 	%r569, %r33, %r568;
	add.s32 	%r204, %r569, 28;
	mul.wide.u32 	%rd612, %r204, 8;
	add.s64 	%rd613, %rd2, %rd612;
	ld.global.u64 	%rd66, [%rd613];
	and.b64  	%rd614, %rd66, %rd7;
	st.global.u64 	[%rd613], %rd614;
	popc.b64 	%r567, %rd614;
	setp.eq.s32 	%p240, %r567, 1;
	@%p240 bra 	$L__BB8_264;
	setp.eq.s32 	%p241, %r567, 0;
	@%p241 bra 	$L__BB8_443;
	bra.uni 	$L__BB8_266;
$L__BB8_264:
	add.s64 	%rd615, %rd66, -1;
	and.b64  	%rd616, %rd66, %rd615;
	setp.eq.s64 	%p242, %rd616, 0;
	@%p242 bra 	$L__BB8_266;
	add.s32 	%r205, %r771, 1;
	mul.wide.u32 	%rd617, %r771, 4;
	add.s64 	%rd618, %rd3, %rd617;
	st.local.u32 	[%rd618], %r204;
	mov.u32 	%r771, %r205;
$L__BB8_266:
	setp.lt.u32 	%p243, %r365, 1080;
	selp.b32 	%r572, 1080, 1044, %p243;
	add.s32 	%r207, %r572, %r31;
	mul.wide.u32 	%rd619, %r207, 8;
	add.s64 	%rd620, %rd2, %rd619;
	ld.global.u64 	%rd67, [%rd620];
	and.b64  	%rd621, %rd67, %rd7;
	st.global.u64 	[%rd620], %rd621;
	popc.b64 	%r571, %rd621;
	setp.eq.s32 	%p244, %r571, 1;
	@%p244 bra 	$L__BB8_268;
	setp.eq.s32 	%p245, %r571, 0;
	@%p245 bra 	$L__BB8_443;
	bra.uni 	$L__BB8_270;
$L__BB8_268:
	add.s64 	%rd622, %rd67, -1;
	and.b64  	%rd623, %rd67, %rd622;
	setp.eq.s64 	%p246, %rd623, 0;
	@%p246 bra 	$L__BB8_270;
	add.s32 	%r208, %r771, 1;
	mul.wide.u32 	%rd624, %r771, 4;
	add.s64 	%rd625, %rd3, %rd624;
	st.local.u32 	[%rd625], %r207;
	mov.u32 	%r771, %r208;
$L__BB8_270:
	setp.lt.u32 	%p247, %r31, 30;
	selp.u32 	%r575, 1, 0, %p247;
	add.s32 	%r576, %r33, %r575;
	add.s32 	%r210, %r576, 29;
	mul.wide.u32 	%rd626, %r210, 8;
	add.s64 	%rd627, %rd2, %rd626;
	ld.global.u64 	%rd68, [%rd627];
	and.b64  	%rd628, %rd68, %rd7;
	st.global.u64 	[%rd627], %rd628;
	popc.b64 	%r574, %rd628;
	setp.eq.s32 	%p248, %r574, 1;
	@%p248 bra 	$L__BB8_272;
	setp.eq.s32 	%p249, %r574, 0;
	@%p249 bra 	$L__BB8_443;
	bra.uni 	$L__BB8_274;
$L__BB8_272:
	add.s64 	%rd629, %rd68, -1;
	and.b64  	%rd630, %rd68, %rd629;
	setp.eq.s64 	%p250, %rd630, 0;
	@%p250 bra 	$L__BB8_274;
	add.s32 	%r211, %r771, 1;
	mul.wide.u32 	%rd631, %r771, 4;
	add.s64 	%rd632, %rd3, %rd631;
	st.local.u32 	[%rd632], %r210;
	mov.u32 	%r771, %r211;
$L__BB8_274:
	setp.lt.u32 	%p251, %r365, 1116;
	selp.b32 	%r579, 1116, 1080, %p251;
	add.s32 	%r213, %r579, %r31;
	mul.wide.u32 	%rd633, %r213, 8;
	add.s64 	%rd634, %rd2, %rd633;
	ld.global.u64 	%rd69, [%rd634];
	and.b64  	%rd635, %rd69, %rd7;
	st.global.u64 	[%rd634], %rd635;
	popc.b64 	%r578, %rd635;
	setp.eq.s32 	%p252, %r578, 1;
	@%p252 bra 	$L__BB8_276;
	setp.eq.s32 	%p253, %r578, 0;
	@%p253 bra 	$L__BB8_443;
	bra.uni 	$L__BB8_278;
$L__BB8_276:
	add.s64 	%rd636, %rd69, -1;
	and.b64  	%rd637, %rd69, %rd636;
	setp.eq.s64 	%p254, %rd637, 0;
	@%p254 bra 	$L__BB8_278;
	add.s32 	%r214, %r771, 1;
	mul.wide.u32 	%rd638, %r771, 4;
	add.s64 	%rd639, %rd3, %rd638;
	st.local.u32 	[%rd639], %r213;
	mov.u32 	%r771, %r214;
$L__BB8_278:
	setp.lt.u32 	%p255, %r31, 31;
	selp.u32 	%r582, 1, 0, %p255;
	add.s32 	%r583, %r33, %r582;
	add.s32 	%r216, %r583, 30;
	mul.wide.u32 	%rd640, %r216, 8;
	add.s64 	%rd641, %rd2, %rd640;
	ld.global.u64 	%rd70, [%rd641];
	and.b64  	%rd642, %rd70, %rd7;
	st.global.u64 	[%rd641], %rd642;
	popc.b64 	%r581, %rd642;
	setp.eq.s32 	%p256, %r581, 1;
	@%p256 bra 	$L__BB8_280;
	setp.eq.s32 	%p257, %r581, 0;
	@%p257 bra 	$L__BB8_443;
	bra.uni 	$L__BB8_282;
$L__BB8_280:
	add.s64 	%rd643, %rd70, -1;
	and.b64  	%rd644, %rd70, %rd643;
	setp.eq.s64 	%p258, %rd644, 0;
	@%p258 bra 	$L__BB8_282;
	add.s32 	%r217, %r771, 1;
	mul.wide.u32 	%rd645, %r771, 4;
	add.s64 	%rd646, %rd3, %rd645;
	st.local.u32 	[%rd646], %r216;
	mov.u32 	%r771, %r217;
$L__BB8_282:
	setp.lt.u32 	%p259, %r365, 1152;
	selp.b32 	%r586, 1152, 1116, %p259;
	add.s32 	%r219, %r586, %r31;
	mul.wide.u32 	%rd647, %r219, 8;
	add.s64 	%rd648, %rd2, %rd647;
	ld.global.u64 	%rd71, [%rd648];
	and.b64  	%rd649, %rd71, %rd7;
	st.global.u64 	[%rd648], %rd649;
	popc.b64 	%r585, %rd649;
	setp.eq.s32 	%p260, %r585, 1;
	@%p260 bra 	$L__BB8_284;
	setp.eq.s32 	%p261, %r585, 0;
	@%p261 bra 	$L__BB8_443;
	bra.uni 	$L__BB8_286;
$L__BB8_284:
	add.s64 	%rd650, %rd71, -1;
	and.b64  	%rd651, %rd71, %rd650;
	setp.eq.s64 	%p262, %rd651, 0;
	@%p262 bra 	$L__BB8_286;
	add.s32 	%r220, %r771, 1;
	mul.wide.u32 	%rd652, %r771, 4;
	add.s64 	%rd653, %rd3, %rd652;
	st.local.u32 	[%rd653], %r219;
	mov.u32 	%r771, %r220;
$L__BB8_286:
	setp.lt.u32 	%p263, %r31, 32;
	selp.u32 	%r589, 1, 0, %p263;
	add.s32 	%r590, %r33, %r589;
	add.s32 	%r222, %r590, 31;
	mul.wide.u32 	%rd654, %r222, 8;
	add.s64 	%rd655, %rd2, %rd654;
	ld.global.u64 	%rd72, [%rd655];
	and.b64  	%rd656, %rd72, %rd7;
	st.global.u64 	[%rd655], %rd656;
	popc.b64 	%r588, %rd656;
	setp.eq.s32 	%p264, %r588, 1;
	@%p264 bra 	$L__BB8_288;
	setp.eq.s32 	%p265, %r588, 0;
	@%p265 bra 	$L__BB8_443;
	bra.uni 	$L__BB8_290;
$L__BB8_288:
	add.s64 	%rd657, %rd72, -1;
	and.b64  	%rd658, %rd72, %rd657;
	setp.eq.s64 	%p266, %rd658, 0;
	@%p266 bra 	$L__BB8_290;
	add.s32 	%r223, %r771, 1;
	mul.wide.u32 	%rd659, %r771, 4;
	add.s64 	%rd660, %rd3, %rd659;
	st.local.u32 	[%rd660], %r222;
	mov.u32 	%r771, %r223;
$L__BB8_290:
	setp.lt.u32 	%p267, %r365, 1188;
	selp.b32 	%r593, 1188, 1152, %p267;
	add.s32 	%r225, %r593, %r31;
	mul.wide.u32 	%rd661, %r225, 8;
	add.s64 	%rd662, %rd2, %rd661;
	ld.global.u64 	%rd73, [%rd662];
	and.b64  	%rd663, %rd73, %rd7;
	st.global.u64 	[%rd662], %rd663;
	popc.b64 	%r592, %rd663;
	setp.eq.s32 	%p268, %r592, 1;
	@%p268 bra 	$L__BB8_292;
	setp.eq.s32 	%p269, %r592, 0;
	@%p269 bra 	$L__BB8_443;
	bra.uni 	$L__BB8_294;
$L__BB8_292:
	add.s64 	%rd664, %rd73, -1;
	and.b64  	%rd665, %rd73, %rd664;
	setp.eq.s64 	%p270, %rd665, 0;
	@%p270 bra 	$L__BB8_294;
	add.s32 	%r226, %r771, 1;
	mul.wide.u32 	%rd666, %r771, 4;
	add.s64 	%rd667, %rd3, %rd666;
	st.local.u32 	[%rd667], %r225;
	mov.u32 	%r771, %r226;
$L__BB8_294:
	setp.lt.u32 	%p271, %r31, 33;
	selp.u32 	%r596, 1, 0, %p271;
	add.s32 	%r597, %r33, %r596;
	add.s32 	%r228, %r597, 32;
	mul.wide.u32 	%rd668, %r228, 8;
	add.s64 	%rd669, %rd2, %rd668;
	ld.global.u64 	%rd74, [%rd669];
	and.b64  	%rd670, %rd74, %rd7;
	st.global.u64 	[%rd669], %rd670;
	popc.b64 	%r595, %rd670;
	setp.eq.s32 	%p272, %r595, 1;
	@%p272 bra 	$L__BB8_296;
	setp.eq.s32 	%p273, %r595, 0;
	@%p273 bra 	$L__BB8_443;
	bra.uni 	$L__BB8_298;
$L__BB8_296:
	add.s64 	%rd671, %rd74, -1;
	and.b64  	%rd672, %rd74, %rd671;
	setp.eq.s64 	%p274, %rd672, 0;
	@%p274 bra 	$L__BB8_298;
	add.s32 	%r229, %r771, 1;
	mul.wide.u32 	%rd673, %r771, 4;
	add.s64 	%rd674, %rd3, %rd673;
	st.local.u32 	[%rd674], %r228;
	mov.u32 	%r771, %r229;
$L__BB8_298:
	setp.lt.u32 	%p275, %r365, 1224;
	selp.b32 	%r600, 1224, 1188, %p275;
	add.s32 	%r231, %r600, %r31;
	mul.wide.u32 	%rd675, %r231, 8;
	add.s64 	%rd676, %rd2, %rd675;
	ld.global.u64 	%rd75, [%rd676];
	and.b64  	%rd677, %rd75, %rd7;
	st.global.u64 	[%rd676], %rd677;
	popc.b64 	%r599, %rd677;
	setp.eq.s32 	%p276, %r599, 1;
	@%p276 bra 	$L__BB8_300;
	setp.eq.s32 	%p277, %r599, 0;
	@%p277 bra 	$L__BB8_443;
	bra.uni 	$L__BB8_302;
$L__BB8_300:
	add.s64 	%rd678, %rd75, -1;
	and.b64  	%rd679, %rd75, %rd678;
	setp.eq.s64 	%p278, %rd679, 0;
	@%p278 bra 	$L__BB8_302;
	add.s32 	%r232, %r771, 1;
	mul.wide.u32 	%rd680, %r771, 4;
	add.s64 	%rd681, %rd3, %rd680;
	st.local.u32 	[%rd681], %r231;
	mov.u32 	%r771, %r232;
$L__BB8_302:
	setp.lt.u32 	%p279, %r31, 34;
	selp.u32 	%r603, 1, 0, %p279;
	add.s32 	%r604, %r33, %r603;
	add.s32 	%r234, %r604, 33;
	mul.wide.u32 	%rd682, %r234, 8;
	add.s64 	%rd683, %rd2, %rd682;
	ld.global.u64 	%rd76, [%rd683];
	and.b64  	%rd684, %rd76, %rd7;
	st.global.u64 	[%rd683], %rd684;
	popc.b64 	%r602, %rd684;
	setp.eq.s32 	%p280, %r602, 1;
	@%p280 bra 	$L__BB8_304;
	setp.eq.s32 	%p281, %r602, 0;
	@%p281 bra 	$L__BB8_443;
	bra.uni 	$L__BB8_306;
$L__BB8_304:
	add.s64 	%rd685, %rd76, -1;
	and.b64  	%rd686, %rd76, %rd685;
	setp.eq.s64 	%p282, %rd686, 0;
	@%p282 bra 	$L__BB8_306;
	add.s32 	%r235, %r771, 1;
	mul.wide.u32 	%rd687, %r771, 4;
	add.s64 	%rd688, %rd3, %rd687;
	st.local.u32 	[%rd688], %r234;
	mov.u32 	%r771, %r235;
$L__BB8_306:
	setp.lt.u32 	%p283, %r365, 1260;
	selp.b32 	%r607, 1260, 1224, %p283;
	add.s32 	%r237, %r607, %r31;
	mul.wide.u32 	%rd689, %r237, 8;
	add.s64 	%rd690, %rd2, %rd689;
	ld.global.u64 	%rd77, [%rd690];
	and.b64  	%rd691, %rd77, %rd7;
	st.global.u64 	[%rd690], %rd691;
	popc.b64 	%r606, %rd691;
	setp.eq.s32 	%p284, %r606, 1;
	@%p284 bra 	$L__BB8_308;
	setp.eq.s32 	%p285, %r606, 0;
	@%p285 bra 	$L__BB8_443;
	bra.uni 	$L__BB8_310;
$L__BB8_308:
	add.s64 	%rd692, %rd77, -1;
	and.b64  	%rd693, %rd77, %rd692;
	setp.eq.s64 	%p286, %rd693, 0;
	@%p286 bra 	$L__BB8_310;
	add.s32 	%r238, %r771, 1;
	mul.wide.u32 	%rd694, %r771, 4;
	add.s64 	%rd695, %rd3, %rd694;
	st.local.u32 	[%rd695], %r237;
	mov.u32 	%r771, %r238;
$L__BB8_310:
	setp.lt.u32 	%p287, %r31, 35;
	selp.u32 	%r610, 1, 0, %p287;
	add.s32 	%r611, %r33, %r610;
	add.s32 	%r240, %r611, 34;
	mul.wide.u32 	%rd696, %r240, 8;
	add.s64 	%rd697, %rd2, %rd696;
	ld.global.u64 	%rd78, [%rd697];
	and.b64  	%rd698, %rd78, %rd7;
	st.global.u64 	[%rd697], %rd698;
	popc.b64 	%r609, %rd698;
	setp.eq.s32 	%p288, %r609, 1;
	@%p288 bra 	$L__BB8_312;
	setp.eq.s32 	%p289, %r609, 0;
	@%p289 bra 	$L__BB8_443;
	bra.uni 	$L__BB8_314;
$L__BB8_312:
	add.s64 	%rd699, %rd78, -1;
	and.b64  	%rd700, %rd78, %rd699;
	setp.eq.s64 	%p290, %rd700, 0;
	@%p290 bra 	$L__BB8_314;
	add.s32 	%r241, %r771, 1;
	mul.wide.u32 	%rd701, %r771, 4;
	add.s64 	%rd702, %rd3, %rd701;
	st.local.u32 	[%rd702], %r240;
	mov.u32 	%r771, %r241;
$L__BB8_314:
	shr.u32 	%r614, %r365, 3;
	mul.hi.u32 	%r615, %r614, 159072863;
	mul.lo.s32 	%r243, %r615, 6;
	and.b16  	%rs6, %rs1, 255;
	cvt.u32.u16 	%r616, %rs1;
	and.b32  	%r617, %r616, 255;
	sub.s32 	%r244, %r31, %r617;
	setp.eq.s32 	%p291, %r32, 0;
	selp.u32 	%r618, 1, 0, %p291;
	or.b32  	%r619, %r243, %r618;
	mad.lo.s32 	%r245, %r619, 36, %r244;
	setp.eq.s16 	%p292, %rs6, 0;
	selp.u32 	%r246, 1, 0, %p292;
	add.s32 	%r247, %r245, %r246;
	mul.wide.u32 	%rd703, %r247, 8;
	add.s64 	%rd704, %rd2, %rd703;
	ld.global.u64 	%rd79, [%rd704];
	and.b64  	%rd705, %rd79, %rd7;
	st.global.u64 	[%rd704], %rd705;
	popc.b64 	%r613, %rd705;
	setp.eq.s32 	%p293, %r613, 1;
	@%p293 bra 	$L__BB8_316;
	setp.eq.s32 	%p294, %r613, 0;
	@%p294 bra 	$L__BB8_443;
	bra.uni 	$L__BB8_318;
$L__BB8_316:
	add.s64 	%rd706, %rd79, -1;
	and.b64  	%rd707, %rd79, %rd706;
	setp.eq.s64 	%p295, %rd707, 0;
	@%p295 bra 	$L__BB8_318;
	add.s32 	%r248, %r771, 1;
	mul.wide.u32 	%rd708, %r771, 4;
	add.s64 	%rd709, %rd3, %rd708;
	st.local.u32 	[%rd709], %r247;
	mov.u32 	%r771, %r248;
$L__BB8_318:
	setp.lt.u16 	%p296, %rs6, 2;
	selp.u32 	%r250, 1, 0, %p296;
	add.s32 	%r622, %r245, %r250;
	add.s32 	%r251, %r622, 1;
	mul.wide.u32 	%rd710, %r251, 8;
	add.s64 	%rd711, %rd2, %rd710;
	ld.global.u64 	%rd80, [%rd711];
	and.b64  	%rd712, %rd80, %rd7;
	st.global.u64 	[%rd711], %rd712;
	popc.b64 	%r621, %rd712;
	setp.eq.s32 	%p297, %r621, 1;
	@%p297 bra 	$L__BB8_320;
	setp.eq.s32 	%p298, %r621, 0;
	@%p298 bra 	$L__BB8_443;
	bra.uni 	$L__BB8_322;
$L__BB8_320:
	add.s64 	%rd713, %rd80, -1;
	and.b64  	%rd714, %rd80, %rd713;
	setp.eq.s64 	%p299, %rd714, 0;
	@%p299 bra 	$L__BB8_322;
	add.s32 	%r252, %r771, 1;
	mul.wide.u32 	%rd715, %r771, 4;
	add.s64 	%rd716, %rd3, %rd715;
	st.local.u32 	[%rd716], %r251;
	mov.u32 	%r771, %r252;
$L__BB8_322:
	setp.lt.u16 	%p300, %rs6, 3;
	selp.u32 	%r254, 1, 0, %p300;
	add.s32 	%r625, %r245, %r254;
	add.s32 	%r255, %r625, 2;
	mul.wide.u32 	%rd717, %r255, 8;
	add.s64 	%rd718, %rd2, %rd717;
	ld.global.u64 	%rd81, [%rd718];
	and.b64  	%rd719, %rd81, %rd7;
	st.global.u64 	[%rd718], %rd719;
	popc.b64 	%r624, %rd719;
	setp.eq.s32 	%p301, %r624, 1;
	@%p301 bra 	$L__BB8_324;
	setp.eq.s32 	%p302, %r624, 0;
	@%p302 bra 	$L__BB8_443;
	bra.uni 	$L__BB8_326;
$L__BB8_324:
	add.s64 	%rd720, %rd81, -1;
	and.b64  	%rd721, %rd81, %rd720;
	setp.eq.s64 	%p303, %rd721, 0;
	@%p303 bra 	$L__BB8_326;
	add.s32 	%r256, %r771, 1;
	mul.wide.u32 	%rd722, %r771, 4;
	add.s64 	%rd723, %rd3, %rd722;
	st.local.u32 	[%rd723], %r255;
	mov.u32 	%r771, %r256;
$L__BB8_326:
	setp.lt.u16 	%p304, %rs6, 4;
	selp.u32 	%r258, 1, 0, %p304;
	add.s32 	%r628, %r245, %r258;
	add.s32 	%r259, %r628, 3;
	mul.wide.u32 	%rd724, %r259, 8;
	add.s64 	%rd725, %rd2, %rd724;
	ld.global.u64 	%rd82, [%rd725];
	and.b64  	%rd726, %rd82, %rd7;
	st.global.u64 	[%rd725], %rd726;
	popc.b64 	%r627, %rd726;
	setp.eq.s32 	%p305, %r627, 1;
	@%p305 bra 	$L__BB8_328;
	setp.eq.s32 	%p306, %r627, 0;
	@%p306 bra 	$L__BB8_443;
	bra.uni 	$L__BB8_330;
$L__BB8_328:
	add.s64 	%rd727, %rd82, -1;
	and.b64  	%rd728, %rd82, %rd727;
	setp.eq.s64 	%p307, %rd728, 0;
	@%p307 bra 	$L__BB8_330;
	add.s32 	%r260, %r771, 1;
	mul.wide.u32 	%rd729, %r771, 4;
	add.s64 	%rd730, %rd3, %rd729;
	st.local.u32 	[%rd730], %r259;
	mov.u32 	%r771, %r260;
$L__BB8_330:
	setp.lt.u16 	%p308, %rs6, 5;
	selp.u32 	%r262, 1, 0, %p308;
	add.s32 	%r631, %r245, %r262;
	add.s32 	%r263, %r631, 4;
	mul.wide.u32 	%rd731, %r263, 8;
	add.s64 	%rd732, %rd2, %rd731;
	ld.global.u64 	%rd83, [%rd732];
	and.b64  	%rd733, %rd83, %rd7;
	st.global.u64 	[%rd732], %rd733;
	popc.b64 	%r630, %rd733;
	setp.eq.s32 	%p309, %r630, 1;
	@%p309 bra 	$L__BB8_332;
	setp.eq.s32 	%p310, %r630, 0;
	@%p310 bra 	$L__BB8_443;
	bra.uni 	$L__BB8_334;
$L__BB8_332:
	add.s64 	%rd734, %rd83, -1;
	and.b64  	%rd735, %rd83, %rd734;
	setp.eq.s64 	%p311, %rd735, 0;
	@%p311 bra 	$L__BB8_334;
	add.s32 	%r264, %r771, 1;
	mul.wide.u32 	%rd736, %r771, 4;
	add.s64 	%rd737, %rd3, %rd736;
	st.local.u32 	[%rd737], %r263;
	mov.u32 	%r771, %r264;
$L__BB8_334:
	setp.lt.u32 	%p312, %r32, 2;
	selp.u32 	%r634, 1, 0, %p312;
	add.s32 	%r635, %r243, %r634;
	mad.lo.s32 	%r636, %r635, 36, %r244;
	add.s32 	%r266, %r636, 36;
	add.s32 	%r267, %r266, %r246;
	mul.wide.u32 	%rd738, %r267, 8;
	add.s64 	%rd739, %rd2, %rd738;
	ld.global.u64 	%rd84, [%rd739];
	and.b64  	%rd740, %rd84, %rd7;
	st.global.u64 	[%rd739], %rd740;
	popc.b64 	%r633, %rd740;
	setp.eq.s32 	%p313, %r633, 1;
	@%p313 bra 	$L__BB8_336;
	setp.eq.s32 	%p314, %r633, 0;
	@%p314 bra 	$L__BB8_443;
	bra.uni 	$L__BB8_338;
$L__BB8_336:
	add.s64 	%rd741, %rd84, -1;
	and.b64  	%rd742, %rd84, %rd741;
	setp.eq.s64 	%p315, %rd742, 0;
	@%p315 bra 	$L__BB8_338;
	add.s32 	%r268, %r771, 1;
	mul.wide.u32 	%rd743, %r771, 4;
	add.s64 	%rd744, %rd3, %rd743;
	st.local.u32 	[%rd744], %r267;
	mov.u32 	%r771, %r268;
$L__BB8_338:
	setp.lt.u16 	%p316, %rs6, 2;
	selp.u64 	%rd85, 1, 0, %p316;
	cvt.u64.u32 	%rd86, %r266;
	add.s64 	%rd745, %rd86, %rd85;
	shl.b64 	%rd746, %rd745, 3;
	add.s64 	%rd747, %rd2, %rd746;
	ld.global.u64 	%rd87, [%rd747+8];
	and.b64  	%rd748, %rd87, %rd7;
	st.global.u64 	[%rd747+8], %rd748;
	popc.b64 	%r638, %rd748;
	setp.eq.s32 	%p317, %r638, 1;
	@%p317 bra 	$L__BB8_340;
	setp.eq.s32 	%p318, %r638, 0;
	@%p318 bra 	$L__BB8_443;
	bra.uni 	$L__BB8_342;
$L__BB8_340:
	add.s64 	%rd749, %rd87, -1;
	and.b64  	%rd750, %rd87, %rd749;
	setp.eq.s64 	%p319, %rd750, 0;
	@%p319 bra 	$L__BB8_342;
	add.s32 	%r270, %r771, 1;
	mul.wide.u32 	%rd751, %r771, 4;
	add.s64 	%rd752, %rd3, %rd751;
	add.s32 	%r639, %r266, %r250;
	add.s32 	%r640, %r639, 1;
	st.local.u32 	[%rd752], %r640;
	mov.u32 	%r771, %r270;
$L__BB8_342:
	setp.lt.u16 	%p320, %rs6, 3;
	selp.u64 	%rd88, 1, 0, %p320;
	add.s64 	%rd753, %rd86, %rd88;
	shl.b64 	%rd754, %rd753, 3;
	add.s64 	%rd755, %rd2, %rd754;
	ld.global.u64 	%rd89, [%rd755+16];
	and.b64  	%rd756, %rd89, %rd7;
	st.global.u64 	[%rd755+16], %rd756;
	popc.b64 	%r642, %rd756;
	setp.eq.s32 	%p321, %r642, 1;
	@%p321 bra 	$L__BB8_344;
	setp.eq.s32 	%p322, %r642, 0;
	@%p322 bra 	$L__BB8_443;
	bra.uni 	$L__BB8_346;
$L__BB8_344:
	add.s64 	%rd757, %rd89, -1;
	and.b64  	%rd758, %rd89, %rd757;
	setp.eq.s64 	%p323, %rd758, 0;
	@%p323 bra 	$L__BB8_346;
	add.s32 	%r272, %r771, 1;
	mul.wide.u32 	%rd759, %r771, 4;
	add.s64 	%rd760, %rd3, %rd759;
	add.s32 	%r643, %r266, %r254;
	add.s32 	%r644, %r643, 2;
	st.local.u32 	[%rd760], %r644;
	mov.u32 	%r771, %r272;
$L__BB8_346:
	setp.lt.u16 	%p324, %rs6, 4;
	selp.u64 	%rd90, 1, 0, %p324;
	add.s64 	%rd761, %rd86, %rd90;
	shl.b64 	%rd762, %rd761, 3;
	add.s64 	%rd763, %rd2, %rd762;
	ld.global.u64 	%rd91, [%rd763+24];
	and.b64  	%rd764, %rd91, %rd7;
	st.global.u64 	[%rd763+24], %rd764;
	popc.b64 	%r646, %rd764;
	setp.eq.s32 	%p325, %r646, 1;
	@%p325 bra 	$L__BB8_348;
	setp.eq.s32 	%p326, %r646, 0;
	@%p326 bra 	$L__BB8_443;
	bra.uni 	$L__BB8_350;
$L__BB8_348:
	add.s64 	%rd765, %rd91, -1;
	and.b64  	%rd766, %rd91, %rd765;
	setp.eq.s64 	%p327, %rd766, 0;
	@%p327 bra 	$L__BB8_350;
	add.s32 	%r274, %r771, 1;
	mul.wide.u32 	%rd767, %r771, 4;
	add.s64 	%rd768, %rd3, %rd767;
	add.s32 	%r647, %r266, %r258;
	add.s32 	%r648, %r647, 3;
	st.local.u32 	[%rd768], %r648;
	mov.u32 	%r771, %r274;
$L__BB8_350:
	and.b16  	%rs14, %rs1, 255;
	setp.lt.u16 	%p328, %rs14, 5;
	selp.u64 	%rd92, 1, 0, %p328;
	add.s64 	%rd769, %rd86, %rd92;
	shl.b64 	%rd770, %rd769, 3;
	add.s64 	%rd771, %rd2, %rd770;
	ld.global.u64 	%rd93, [%rd771+32];
	and.b64  	%rd772, %rd93, %rd7;
	st.global.u64 	[%rd771+32], %rd772;
	popc.b64 	%r650, %rd772;
	setp.eq.s32 	%p329, %r650, 1;
	@%p329 bra 	$L__BB8_352;
	setp.eq.s32 	%p330, %r650, 0;
	@%p330 bra 	$L__BB8_443;
	bra.uni 	$L__BB8_354;
$L__BB8_352:
	add.s64 	%rd773, %rd93, -1;
	and.b64  	%rd774, %rd93, %rd773;
	setp.eq.s64 	%p331, %rd774, 0;
	@%p331 bra 	$L__BB8_354;
	add.s32 	%r276, %r771, 1;
	mul.wide.u32 	%rd775, %r771, 4;
	add.s64 	%rd776, %rd3, %rd775;
	setp.lt.u32 	%p332, %r32, 2;
	selp.u32 	%r651, 1, 0, %p332;
	add.s32 	%r652, %r243, %r651;
	mad.lo.s32 	%r653, %r652, 36, %r244;
	add.s32 	%r654, %r653, %r262;
	add.s32 	%r655, %r654, 40;
	st.local.u32 	[%rd776], %r655;
	mov.u32 	%r771, %r276;
$L__BB8_354:
	setp.lt.u32 	%p333, %r32, 3;
	selp.u32 	%r658, 1, 0, %p333;
	add.s32 	%r659, %r243, %r658;
	mad.lo.s32 	%r660, %r659, 36, %r244;
	add.s32 	%r278, %r660, 72;
	add.s32 	%r279, %r278, %r246;
	mul.wide.u32 	%rd777, %r279, 8;
	add.s64 	%rd778, %rd2, %rd777;
	ld.global.u64 	%rd94, [%rd778];
	and.b64  	%rd779, %rd94, %rd7;
	st.global.u64 	[%rd778], %rd779;
	popc.b64 	%r657, %rd779;
	setp.eq.s32 	%p334, %r657, 1;
	@%p334 bra 	$L__BB8_356;
	setp.eq.s32 	%p335, %r657, 0;
	@%p335 bra 	$L__BB8_443;
	bra.uni 	$L__BB8_358;
$L__BB8_356:
	add.s64 	%rd780, %rd94, -1;
	and.b64  	%rd781, %rd94, %rd780;
	setp.eq.s64 	%p336, %rd781, 0;
	@%p336 bra 	$L__BB8_358;
	add.s32 	%r280, %r771, 1;
	mul.wide.u32 	%rd782, %r771, 4;
	add.s64 	%rd783, %rd3, %rd782;
	st.local.u32 	[%rd783], %r279;
	mov.u32 	%r771, %r280;
$L__BB8_358:
	cvt.u64.u32 	%rd95, %r278;
	add.s64 	%rd784, %rd95, %rd85;
	shl.b64 	%rd785, %rd784, 3;
	add.s64 	%rd786, %rd2, %rd785;
	ld.global.u64 	%rd96, [%rd786+8];
	and.b64  	%rd787, %rd96, %rd7;
	st.global.u64 	[%rd786+8], %rd787;
	popc.b64 	%r662, %rd787;
	setp.eq.s32 	%p337, %r662, 1;
	@%p337 bra 	$L__BB8_360;
	setp.eq.s32 	%p338, %r662, 0;
	@%p338 bra 	$L__BB8_443;
	bra.uni 	$L__BB8_362;
$L__BB8_360:
	add.s64 	%rd788, %rd96, -1;
	and.b64  	%rd789, %rd96, %rd788;
	setp.eq.s64 	%p339, %rd789, 0;
	@%p339 bra 	$L__BB8_362;
	add.s32 	%r282, %r771, 1;
	mul.wide.u32 	%rd790, %r771, 4;
	add.s64 	%rd791, %rd3, %rd790;
	add.s32 	%r663, %r278, %r250;
	add.s32 	%r664, %r663, 1;
	st.local.u32 	[%rd791], %r664;
	mov.u32 	%r771, %r282;
$L__BB8_362:
	add.s64 	%rd792, %rd95, %rd88;
	shl.b64 	%rd793, %rd792, 3;
	add.s64 	%rd794, %rd2, %rd793;
	ld.global.u64 	%rd97, [%rd794+16];
	and.b64  	%rd795, %rd97, %rd7;
	st.global.u64 	[%rd794+16], %rd795;
	popc.b64 	%r666, %rd795;
	setp.eq.s32 	%p340, %r666, 1;
	@%p340 bra 	$L__BB8_364;
	setp.eq.s32 	%p341, %r666, 0;
	@%p341 bra 	$L__BB8_443;
	bra.uni 	$L__BB8_366;
$L__BB8_364:
	add.s64 	%rd796, %rd97, -1;
	and.b64  	%rd797, %rd97, %rd796;
	setp.eq.s64 	%p342, %rd797, 0;
	@%p342 bra 	$L__BB8_366;
	add.s32 	%r284, %r771, 1;
	mul.wide.u32 	%rd798, %r771, 4;
	add.s64 	%rd799, %rd3, %rd798;
	add.s32 	%r667, %r278, %r254;
	add.s32 	%r668, %r667, 2;
	st.local.u32 	[%rd799], %r668;
	mov.u32 	%r771, %r284;
$L__BB8_366:
	add.s64 	%rd800, %rd95, %rd90;
	shl.b64 	%rd801, %rd800, 3;
	add.s64 	%rd802, %rd2, %rd801;
	ld.global.u64 	%rd98, [%rd802+24];
	and.b64  	%rd803, %rd98, %rd7;
	st.global.u64 	[%rd802+24], %rd803;
	popc.b64 	%r670, %rd803;
	setp.eq.s32 	%p343, %r670, 1;
	@%p343 bra 	$L__BB8_368;
	setp.eq.s32 	%p344, %r670, 0;
	@%p344 bra 	$L__BB8_443;
	bra.uni 	$L__BB8_370;
$L__BB8_368:
	add.s64 	%rd804, %rd98, -1;
	and.b64  	%rd805, %rd98, %rd804;
	setp.eq.s64 	%p345, %rd805, 0;
	@%p345 bra 	$L__BB8_370;
	add.s32 	%r286, %r771, 1;
	mul.wide.u32 	%rd806, %r771, 4;
	add.s64 	%rd807, %rd3, %rd806;
	add.s32 	%r671, %r278, %r258;
	add.s32 	%r672, %r671, 3;
	st.local.u32 	[%rd807], %r672;
	mov.u32 	%r771, %r286;
$L__BB8_370:
	add.s32 	%r288, %r278, 4;
	add.s64 	%rd808, %rd95, %rd92;
	shl.b64 	%rd809, %rd808, 3;
	add.s64 	%rd810, %rd2, %rd809;
	ld.global.u64 	%rd99, [%rd810+32];
	and.b64  	%rd811, %rd99, %rd7;
	st.global.u64 	[%rd810+32], %rd811;
	popc.b64 	%r674, %rd811;
	setp.eq.s32 	%p346, %r674, 1;
	@%p346 bra 	$L__BB8_372;
	setp.eq.s32 	%p347, %r674, 0;
	@%p347 bra 	$L__BB8_443;
	bra.uni 	$L__BB8_374;
$L__BB8_372:
	add.s64 	%rd812, %rd99, -1;
	and.b64  	%rd813, %rd99, %rd812;
	setp.eq.s64 	%p348, %rd813, 0;
	@%p348 bra 	$L__BB8_374;
	add.s32 	%r289, %r771, 1;
	mul.wide.u32 	%rd814, %r771, 4;
	add.s64 	%rd815, %rd3, %rd814;
	add.s32 	%r675, %r288, %r262;
	st.local.u32 	[%rd815], %r675;
	mov.u32 	%r771, %r289;
$L__BB8_374:
	setp.lt.u32 	%p349, %r32, 4;
	selp.u32 	%r678, 1, 0, %p349;
	add.s32 	%r679, %r243, %r678;
	mad.lo.s32 	%r680, %r679, 36, %r244;
	add.s32 	%r291, %r680, 108;
	add.s32 	%r292, %r291, %r246;
	mul.wide.u32 	%rd816, %r292, 8;
	add.s64 	%rd817, %rd2, %rd816;
	ld.global.u64 	%rd100, [%rd817];
	and.b64  	%rd818, %rd100, %rd7;
	st.global.u64 	[%rd817], %rd818;
	popc.b64 	%r677, %rd818;
	setp.eq.s32 	%p350, %r677, 1;
	@%p350 bra 	$L__BB8_376;
	setp.eq.s32 	%p351, %r677, 0;
	@%p351 bra 	$L__BB8_443;
	bra.uni 	$L__BB8_378;
$L__BB8_376:
	add.s64 	%rd819, %rd100, -1;
	and.b64  	%rd820, %rd100, %rd819;
	setp.eq.s64 	%p352, %rd820, 0;
	@%p352 bra 	$L__BB8_378;
	add.s32 	%r293, %r771, 1;
	mul.wide.u32 	%rd821, %r771, 4;
	add.s64 	%rd822, %rd3, %rd821;
	st.local.u32 	[%rd822], %r292;
	mov.u32 	%r771, %r293;
$L__BB8_378:
	cvt.u64.u32 	%rd101, %r291;
	add.s64 	%rd823, %rd101, %rd85;
	shl.b64 	%rd824, %rd823, 3;
	add.s64 	%rd825, %rd2, %rd824;
	ld.global.u64 	%rd102, [%rd825+8];
	and.b64  	%rd826, %rd102, %rd7;
	st.global.u64 	[%rd825+8], %rd826;
	popc.b64 	%r682, %rd826;
	setp.eq.s32 	%p353, %r682, 1;
	@%p353 bra 	$L__BB8_380;
	setp.eq.s32 	%p354, %r682, 0;
	@%p354 bra 	$L__BB8_443;
	bra.uni 	$L__BB8_382;
$L__BB8_380:
	add.s64 	%rd827, %rd102, -1;
	and.b64  	%rd828, %rd102, %rd827;
	setp.eq.s64 	%p355, %rd828, 0;
	@%p355 bra 	$L__BB8_382;
	add.s32 	%r295, %r771, 1;
	mul.wide.u32 	%rd829, %r771, 4;
	add.s64 	%rd830, %rd3, %rd829;
	add.s32 	%r683, %r291, %r250;
	add.s32 	%r684, %r683, 1;
	st.local.u32 	[%rd830], %r684;
	mov.u32 	%r771, %r295;
$L__BB8_382:
	add.s64 	%rd831, %rd101, %rd88;
	shl.b64 	%rd832, %rd831, 3;
	add.s64 	%rd833, %rd2, %rd832;
	ld.global.u64 	%rd103, [%rd833+16];
	and.b64  	%rd834, %rd103, %rd7;
	st.global.u64 	[%rd833+16], %rd834;
	popc.b64 	%r686, %rd834;
	setp.eq.s32 	%p356, %r686, 1;
	@%p356 bra 	$L__BB8_384;
	setp.eq.s32 	%p357, %r686, 0;
	@%p357 bra 	$L__BB8_443;
	bra.uni 	$L__BB8_386;
$L__BB8_384:
	add.s64 	%rd835, %rd103, -1;
	and.b64  	%rd836, %rd103, %rd835;
	setp.eq.s64 	%p358, %rd836, 0;
	@%p358 bra 	$L__BB8_386;
	add.s32 	%r297, %r771, 1;
	mul.wide.u32 	%rd837, %r771, 4;
	add.s64 	%rd838, %rd3, %rd837;
	add.s32 	%r687, %r291, %r254;
	add.s32 	%r688, %r687, 2;
	st.local.u32 	[%rd838], %r688;
	mov.u32 	%r771, %r297;
$L__BB8_386:
	add.s64 	%rd839, %rd101, %rd90;
	shl.b64 	%rd840, %rd839, 3;
	add.s64 	%rd841, %rd2, %rd840;
	ld.global.u64 	%rd104, [%rd841+24];
	and.b64  	%rd842, %rd104, %rd7;
	st.global.u64 	[%rd841+24], %rd842;
	popc.b64 	%r690, %rd842;
	setp.eq.s32 	%p359, %r690, 1;
	@%p359 bra 	$L__BB8_388;
	setp.eq.s32 	%p360, %r690, 0;
	@%p360 bra 	$L__BB8_443;
	bra.uni 	$L__BB8_390;
$L__BB8_388:
	add.s64 	%rd843, %rd104, -1;
	and.b64  	%rd844, %rd104, %rd843;
	setp.eq.s64 	%p361, %rd844, 0;
	@%p361 bra 	$L__BB8_390;
	add.s32 	%r299, %r771, 1;
	mul.wide.u32 	%rd845, %r771, 4;
	add.s64 	%rd846, %rd3, %rd845;
	add.s32 	%r691, %r291, %r258;
	add.s32 	%r692, %r691, 3;
	st.local.u32 	[%rd846], %r692;
	mov.u32 	%r771, %r299;
$L__BB8_390:
	add.s32 	%r695, %r291, %r262;
	add.s32 	%r301, %r695, 4;
	mul.wide.u32 	%rd847, %r301, 8;
	add.s64 	%rd848, %rd2, %rd847;
	ld.global.u64 	%rd105, [%rd848];
	and.b64  	%rd849, %rd105, %rd7;
	st.global.u64 	[%rd848], %rd849;
	popc.b64 	%r694, %rd849;
	setp.eq.s32 	%p362, %r694, 1;
	@%p362 bra 	$L__BB8_392;
	setp.eq.s32 	%p363, %r694, 0;
	@%p363 bra 	$L__BB8_443;
	bra.uni 	$L__BB8_394;
$L__BB8_392:
	add.s64 	%rd850, %rd105, -1;
	and.b64  	%rd851, %rd105, %rd850;
	setp.eq.s64 	%p364, %rd851, 0;
	@%p364 bra 	$L__BB8_394;
	add.s32 	%r302, %r771, 1;
	mul.wide.u32 	%rd852, %r771, 4;
	add.s64 	%rd853, %rd3, %rd852;
	st.local.u32 	[%rd853], %r301;
	mov.u32 	%r771, %r302;
$L__BB8_394:
	setp.lt.u32 	%p365, %r32, 5;
	selp.u32 	%r698, 1, 0, %p365;
	add.s32 	%r699, %r243, %r698;
	mad.lo.s32 	%r700, %r699, 36, %r244;
	add.s32 	%r304, %r700, 144;
	add.s32 	%r305, %r304, %r246;
	mul.wide.u32 	%rd854, %r305, 8;
	add.s64 	%rd855, %rd2, %rd854;
	ld.global.u64 	%rd106, [%rd855];
	and.b64  	%rd856, %rd106, %rd7;
	st.global.u64 	[%rd855], %rd856;
	popc.b64 	%r697, %rd856;
	setp.eq.s32 	%p366, %r697, 1;
	@%p366 bra 	$L__BB8_396;
	setp.eq.s32 	%p367, %r697, 0;
	@%p367 bra 	$L__BB8_443;
	bra.uni 	$L__BB8_398;
$L__BB8_396:
	add.s64 	%rd857, %rd106, -1;
	and.b64  	%rd858, %rd106, %rd857;
	setp.eq.s64 	%p368, %rd858, 0;
	@%p368 bra 	$L__BB8_398;
	add.s32 	%r306, %r771, 1;
	mul.wide.u32 	%rd859, %r771, 4;
	add.s64 	%rd860, %rd3, %rd859;
	st.local.u32 	[%rd860], %r305;
	mov.u32 	%r771, %r306;
$L__BB8_398:
	add.s32 	%r703, %r304, %r250;
	add.s32 	%r308, %r703, 1;
	mul.wide.u32 	%rd861, %r308, 8;
	add.s64 	%rd862, %rd2, %rd861;
	ld.global.u64 	%rd107, [%rd862];
	and.b64  	%rd863, %rd107, %rd7;
	st.global.u64 	[%rd862], %rd863;
	popc.b64 	%r702, %rd863;
	setp.eq.s32 	%p369, %r702, 1;
	@%p369 bra 	$L__BB8_400;
	setp.eq.s32 	%p370, %r702, 0;
	@%p370 bra 	$L__BB8_443;
	bra.uni 	$L__BB8_402;
$L__BB8_400:
	add.s64 	%rd864, %rd107, -1;
	and.b64  	%rd865, %rd107, %rd864;
	setp.eq.s64 	%p371, %rd865, 0;
	@%p371 bra 	$L__BB8_402;
	add.s32 	%r309, %r771, 1;
	mul.wide.u32 	%rd866, %r771, 4;
	add.s64 	%rd867, %rd3, %rd866;
	st.local.u32 	[%rd867], %r308;
	mov.u32 	%r771, %r309;
$L__BB8_402:
	add.s32 	%r706, %r304, %r254;
	add.s32 	%r311, %r706, 2;
	mul.wide.u32 	%rd868, %r311, 8;
	add.s64 	%rd869, %rd2, %rd868;
	ld.global.u64 	%rd108, [%rd869];
	and.b64  	%rd870, %rd108, %rd7;
	st.global.u64 	[%rd869], %rd870;
	popc.b64 	%r705, %rd870;
	setp.eq.s32 	%p372, %r705, 1;
	@%p372 bra 	$L__BB8_404;
	setp.eq.s32 	%p373, %r705, 0;
	@%p373 bra 	$L__BB8_443;
	bra.uni 	$L__BB8_406;
$L__BB8_404:
	add.s64 	%rd871, %rd108, -1;
	and.b64  	%rd872, %rd108, %rd871;
	setp.eq.s64 	%p374, %rd872, 0;
	@%p374 bra 	$L__BB8_406;
	add.s32 	%r312, %r771, 1;
	mul.wide.u32 	%rd873, %r771, 4;
	add.s64 	%rd874, %rd3, %rd873;
	st.local.u32 	[%rd874], %r311;
	mov.u32 	%r771, %r312;
$L__BB8_406:
	add.s32 	%r709, %r304, %r258;
	add.s32 	%r314, %r709, 3;
	mul.wide.u32 	%rd875, %r314, 8;
	add.s64 	%rd876, %rd2, %rd875;
	ld.global.u64 	%rd109, [%rd876];
	and.b64  	%rd877, %rd109, %rd7;
	st.global.u64 	[%rd876], %rd877;
	popc.b64 	%r708, %rd877;
	setp.eq.s32 	%p375, %r708, 1;
	@%p375 bra 	$L__BB8_408;
	setp.eq.s32 	%p376, %r708, 0;
	@%p376 bra 	$L__BB8_443;
	bra.uni 	$L__BB8_410;
$L__BB8_408:
	add.s64 	%rd878, %rd109, -1;
	and.b64  	%rd879, %rd109, %rd878;
	setp.eq.s64 	%p377, %rd879, 0;
	@%p377 bra 	$L__BB8_410;
	add.s32 	%r315, %r771, 1;
	mul.wide.u32 	%rd880, %r771, 4;
	add.s64 	%rd881, %rd3, %rd880;
	st.local.u32 	[%rd881], %r314;
	mov.u32 	%r771, %r315;
$L__BB8_410:
	add.s32 	%r712, %r304, %r262;
	add.s32 	%r317, %r712, 4;
	mul.wide.u32 	%rd882, %r317, 8;
	add.s64 	%rd883, %rd2, %rd882;
	ld.global.u64 	%rd110, [%rd883];
	and.b64  	%rd884, %rd110, %rd7;
	st.global.u64 	[%rd883], %rd884;
	popc.b64 	%r711, %rd884;
	setp.eq.s32 	%p378, %r711, 1;
	@%p378 bra 	$L__BB8_412;
	setp.eq.s32 	%p379, %r711, 0;
	mov.u32 	%r760, %r771;
	@%p379 bra 	$L__BB8_443;
	bra.uni 	$L__BB8_414;
$L__BB8_412:
	add.s64 	%rd885, %rd110, -1;
	and.b64  	%rd886, %rd110, %rd885;
	setp.eq.s64 	%p380, %rd886, 0;
	mov.u32 	%r760, %r771;
	@%p380 bra 	$L__BB8_414;
	add.s32 	%r760, %r771, 1;
	mul.wide.u32 	%rd887, %r771, 4;
	add.s64 	%rd888, %rd3, %rd887;
	st.local.u32 	[%rd888], %r317;
$L__BB8_414:
	setp.eq.s32 	%p381, %r760, 0;
	@%p381 bra 	$L__BB8_27;
	bra.uni 	$L__BB8_34;
$L__BB8_415:
	add.s32 	%r866, %r865, 1;
	ld.global.u64 	%rd949, [%rd111+8];
	popc.b64 	%r715, %rd949;
	cvt.u64.u32 	%rd950, %r715;
	setp.gt.u32 	%p383, %r715, 1;
	@%p383 bra 	$L__BB8_29;
	add.s32 	%r866, %r865, 2;
	ld.global.u64 	%rd949, [%rd111+16];
	popc.b64 	%r716, %rd949;
	cvt.u64.u32 	%rd950, %r716;
	setp.gt.u32 	%p384, %r716, 1;
	@%p384 bra 	$L__BB8_29;
	add.s32 	%r866, %r865, 3;
	ld.global.u64 	%rd949, [%rd111+24];
	popc.b64 	%r717, %rd949;
	cvt.u64.u32 	%rd950, %r717;
	setp.gt.u32 	%p385, %r717, 1;
	@%p385 bra 	$L__BB8_29;
	add.s32 	%r866, %r865, 4;
	ld.global.u64 	%rd949, [%rd111+32];
	popc.b64 	%r718, %rd949;
	cvt.u64.u32 	%rd950, %r718;
	setp.gt.u32 	%p386, %r718, 1;
	@%p386 bra 	$L__BB8_29;
	add.s32 	%r866, %r865, 5;
	ld.global.u64 	%rd949, [%rd111+40];
	popc.b64 	%r719, %rd949;
	cvt.u64.u32 	%rd950, %r719;
	setp.gt.u32 	%p387, %r719, 1;
	@%p387 bra 	$L__BB8_29;
	add.s32 	%r866, %r865, 6;
	ld.global.u64 	%rd949, [%rd111+48];
	popc.b64 	%r720, %rd949;
	cvt.u64.u32 	%rd950, %r720;
	setp.gt.u32 	%p388, %r720, 1;
	@%p388 bra 	$L__BB8_29;
	add.s32 	%r866, %r865, 7;
	ld.global.u64 	%rd949, [%rd111+56];
	popc.b64 	%r721, %rd949;
	cvt.u64.u32 	%rd950, %r721;
	setp.gt.u32 	%p389, %r721, 1;
	@%p389 bra 	$L__BB8_29;
	add.s32 	%r866, %r865, 8;
	ld.global.u64 	%rd949, [%rd111+64];
	popc.b64 	%r722, %rd949;
	cvt.u64.u32 	%rd950, %r722;
	setp.gt.u32 	%p390, %r722, 1;
	@%p390 bra 	$L__BB8_29;
	add.s32 	%r866, %r865, 9;
	ld.global.u64 	%rd949, [%rd111+72];
	popc.b64 	%r723, %rd949;
	cvt.u64.u32 	%rd950, %r723;
	setp.gt.u32 	%p391, %r723, 1;
	@%p391 bra 	$L__BB8_29;
	add.s32 	%r866, %r865, 10;
	ld.global.u64 	%rd949, [%rd111+80];
	popc.b64 	%r724, %rd949;
	cvt.u64.u32 	%rd950, %r724;
	setp.gt.u32 	%p392, %r724, 1;
	@%p392 bra 	$L__BB8_29;
	add.s32 	%r866, %r865, 11;
	ld.global.u64 	%rd949, [%rd111+88];
	popc.b64 	%r725, %rd949;
	cvt.u64.u32 	%rd950, %r725;
	setp.gt.u32 	%p393, %r725, 1;
	@%p393 bra 	$L__BB8_29;
	add.s32 	%r866, %r865, 12;
	ld.global.u64 	%rd949, [%rd111+96];
	popc.b64 	%r726, %rd949;
	cvt.u64.u32 	%rd950, %r726;
	setp.gt.u32 	%p394, %r726, 1;
	@%p394 bra 	$L__BB8_29;
	add.s32 	%r866, %r865, 13;
	ld.global.u64 	%rd949, [%rd111+104];
	popc.b64 	%r727, %rd949;
	cvt.u64.u32 	%rd950, %r727;
	setp.gt.u32 	%p395, %r727, 1;
	@%p395 bra 	$L__BB8_29;
	add.s32 	%r866, %r865, 14;
	ld.global.u64 	%rd949, [%rd111+112];
	popc.b64 	%r728, %rd949;
	cvt.u64.u32 	%rd950, %r728;
	setp.gt.u32 	%p396, %r728, 1;
	@%p396 bra 	$L__BB8_29;
	add.s32 	%r866, %r865, 15;
	ld.global.u64 	%rd949, [%rd111+120];
	popc.b64 	%r729, %rd949;
	cvt.u64.u32 	%rd950, %r729;
	setp.gt.u32 	%p397, %r729, 1;
	@%p397 bra 	$L__BB8_29;
	add.s32 	%r865, %r865, 16;
	setp.eq.s32 	%p405, %r865, 1296;
	mov.b32 	%r870, 0;
	@%p405 bra 	$L__BB8_443;
	bra.uni 	$L__BB8_28;
$L__BB8_431:
	ld.global.u64 	%rd896, [%rd951+-16];
	st.global.u64 	[%rd952+-16], %rd896;
$L__BB8_432:
	add.s32 	%r739, %r869, 1;
	setp.eq.s32 	%p400, %r739, %r866;
	@%p400 bra 	$L__BB8_434;
	ld.global.u64 	%rd908, [%rd951+-8];
	st.global.u64 	[%rd952+-8], %rd908;
	bra.uni 	$L__BB8_435;
$L__BB8_434:
	ld.global.u64 	%rd909, [%rd116];
	neg.s64 	%rd910, %rd909;
	and.b64  	%rd911, %rd909, %rd910;
	clz.b64 	%r740, %rd911;
	sub.s32 	%r741, 63, %r740;
	mov.b64 	%rd912, 1;
	shl.b64 	%rd913, %rd912, %r741;
	st.global.u64 	[%rd151], %rd913;
	and.b32  	%r742, %r741, 63;
	mov.b64 	%rd914, -2;
	shl.b64 	%rd915, %rd914, %r742;
	neg.s32 	%r743, %r741;
	and.b32  	%r744, %r743, 63;
	shr.u64 	%rd916, %rd914, %r744;
	or.b64  	%rd917, %rd915, %rd916;
	ld.global.u64 	%rd918, [%rd116];
	and.b64  	%rd919, %rd918, %rd917;
	st.global.u64 	[%rd116], %rd919;
$L__BB8_435:
	add.s32 	%r745, %r869, 2;
	setp.eq.s32 	%p401, %r745, %r866;
	@%p401 bra 	$L__BB8_437;
	ld.global.u64 	%rd920, [%rd951];
	st.global.u64 	[%rd952], %rd920;
	bra.uni 	$L__BB8_438;
$L__BB8_437:
	ld.global.u64 	%rd921, [%rd116];
	neg.s64 	%rd922, %rd921;
	and.b64  	%rd923, %rd921, %rd922;
	clz.b64 	%r746, %rd923;
	sub.s32 	%r747, 63, %r746;
	mov.b64 	%rd924, 1;
	shl.b64 	%rd925, %rd924, %r747;
	st.global.u64 	[%rd151], %rd925;
	and.b32  	%r748, %r747, 63;
	mov.b64 	%rd926, -2;
	shl.b64 	%rd927, %rd926, %r748;
	neg.s32 	%r749, %r747;
	and.b32  	%r750, %r749, 63;
	shr.u64 	%rd928, %rd926, %r750;
	or.b64  	%rd929, %rd927, %rd928;
	ld.global.u64 	%rd930, [%rd116];
	and.b64  	%rd931, %rd930, %rd929;
	st.global.u64 	[%rd116], %rd931;
$L__BB8_438:
	add.s32 	%r751, %r869, 3;
	setp.eq.s32 	%p402, %r751, %r866;
	@%p402 bra 	$L__BB8_440;
	ld.global.u64 	%rd932, [%rd951+8];
	st.global.u64 	[%rd952+8], %rd932;
	bra.uni 	$L__BB8_441;
$L__BB8_440:
	ld.global.u64 	%rd933, [%rd116];
	neg.s64 	%rd934, %rd933;
	and.b64  	%rd935, %rd933, %rd934;
	clz.b64 	%r752, %rd935;
	sub.s32 	%r753, 63, %r752;
	mov.b64 	%rd936, 1;
	shl.b64 	%rd937, %rd936, %r753;
	st.global.u64 	[%rd151], %rd937;
	and.b32  	%r754, %r753, 63;
	mov.b64 	%rd938, -2;
	shl.b64 	%rd939, %rd938, %r754;
	neg.s32 	%r755, %r753;
	and.b32  	%r756, %r755, 63;
	shr.u64 	%rd940, %rd938, %r756;
	or.b64  	%rd941, %rd939, %rd940;
	ld.global.u64 	%rd942, [%rd116];
	and.b64  	%rd943, %rd942, %rd941;
	st.global.u64 	[%rd116], %rd943;
$L__BB8_441:
	add.s32 	%r869, %r869, 4;
	add.s32 	%r868, %r868, 4;
	add.s64 	%rd952, %rd952, 32;
	add.s64 	%rd951, %rd951, 32;
	setp.ne.s32 	%p403, %r869, 1296;
	@%p403 bra 	$L__BB8_32;
	add.s32 	%r867, %r867, 1;
	setp.ne.s32 	%p404, %r867, %r322;
	@%p404 bra 	$L__BB8_31;
$L__BB8_443:
	ld.param.u64 	%rd948, [_Z4InitIyLj6EEvPiPAmlmlmlT0_T0_T0_T0__T_PjS4_S3_S4__param_5];
	cvta.to.global.u64 	%rd944, %rd948;
	st.global.u32 	[%rd944], %r870;
	ret;

}
	// .globl	_Z6SearchIyLj6EEvjPAmlmlmlT0_T0_T0_T0__T_PjS3_S2_S3_S3_
.visible .entry _Z6SearchIyLj6EEvjPAmlmlmlT0_T0_T0_T0__T_PjS3_S2_S3_S3_(
	.param .u32 _Z6SearchIyLj6EEvjPAmlmlmlT0_T0_T0_T0__T_PjS3_S2_S3_S3__param_0,
	.param .u64 .ptr .align 1 _Z6SearchIyLj6EEvjPAmlmlmlT0_T0_T0_T0__T_PjS3_S2_S3_S3__param_1,
	.param .u64 .ptr .align 1 _Z6SearchIyLj6EEvjPAmlmlmlT0_T0_T0_T0__T_PjS3_S2_S3_S3__param_2,
	.param .u64 .ptr .align 1 _Z6SearchIyLj6EEvjPAmlmlmlT0_T0_T0_T0__T_PjS3_S2_S3_S3__param_3,
	.param .u64 .ptr .align 1 _Z6SearchIyLj6EEvjPAmlmlmlT0_T0_T0_T0__T_PjS3_S2_S3_S3__param_4,
	.param .u64 .ptr .align 1 _Z6SearchIyLj6EEvjPAmlmlmlT0_T0_T0_T0__T_PjS3_S2_S3_S3__param_5,
	.param .u64 .ptr .align 1 _Z6SearchIyLj6EEvjPAmlmlmlT0_T0_T0_T0__T_PjS3_S2_S3_S3__param_6
)
{
	.local .align 16 .b8 	__local_depot9[400];
	.reg .b64 	%SP;
	.reg .b64 	%SPL;
	.reg .pred 	%p<396>;
	.reg .b16 	%rs<15>;
	.reg .b32 	%r<723>;
	.reg .b64 	%rd<912>;

	mov.u64 	%SPL, __local_depot9;
	ld.param.u32 	%r321, [_Z6SearchIyLj6EEvjPAmlmlmlT0_T0_T0_T0__T_PjS3_S2_S3_S3__param_0];
	ld.param.u64 	%rd157, [_Z6SearchIyLj6EEvjPAmlmlmlT0_T0_T0_T0__T_PjS3_S2_S3_S3__param_2];
	ld.param.u64 	%rd159, [_Z6SearchIyLj6EEvjPAmlmlmlT0_T0_T0_T0__T_PjS3_S2_S3_S3__param_4];
	ld.param.u64 	%rd160, [_Z6SearchIyLj6EEvjPAmlmlmlT0_T0_T0_T0__T_PjS3_S2_S3_S3__param_5];
	ld.param.u64 	%rd161, [_Z6SearchIyLj6EEvjPAmlmlmlT0_T0_T0_T0__T_PjS3_S2_S3_S3__param_6];
	add.u64 	%rd1, %SPL, 0;
	mov.b32 	%r322, 0;
	st.local.v4.u32 	[%rd1], {%r322, %r322, %r322, %r322};
	st.local.v4.u32 	[%rd1+16], {%r322, %r322, %r322, %r322};
	st.local.v4.u32 	[%rd1+32], {%r322, %r322, %r322, %r322};
	st.local.v4.u32 	[%rd1+48], {%r322, %r322, %r322, %r322};
	st.local.v4.u32 	[%rd1+64], {%r322, %r322, %r322, %r322};
	st.local.v4.u32 	[%rd1+80], {%r322, %r322, %r322, %r322};
	st.local.v4.u32 	[%rd1+96], {%r322, %r322, %r322, %r322};
	st.local.v4.u32 	[%rd1+112], {%r322, %r322, %r322, %r322};
	st.local.v4.u32 	[%rd1+128], {%r322, %r322, %r322, %r322};
	st.local.v4.u32 	[%rd1+144], {%r322, %r322, %r322, %r322};
	st.local.v4.u32 	[%rd1+160], {%r322, %r322, %r322, %r322};
	st.local.v4.u32 	[%rd1+176], {%r322, %r322, %r322, %r322};
	st.local.v4.u32 	[%rd1+192], {%r322, %r322, %r322, %r322};
	st.local.v4.u32 	[%rd1+208], {%r322, %r322, %r322, %r322};
	st.local.v4.u32 	[%rd1+224], {%r322, %r322, %r322, %r322};
	st.local.v4.u32 	[%rd1+240], {%r322, %r322, %r322, %r322};
	st.local.v4.u32 	[%rd1+256], {%r322, %r322, %r322, %r322};
	st.local.v4.u32 	[%rd1+272], {%r322, %r322, %r322, %r322};
	st.local.v4.u32 	[%rd1+288], {%r322, %r322, %r322, %r322};
	st.local.v4.u32 	[%rd1+304], {%r322, %r322, %r322, %r322};
	st.local.v4.u32 	[%rd1+320], {%r322, %r322, %r322, %r322};
	st.local.v4.u32 	[%rd1+336], {%r322, %r322, %r322, %r322};
	st.local.v4.u32 	[%rd1+352], {%r322, %r322, %r322, %r322};
	st.local.v4.u32 	[%rd1+368], {%r322, %r322, %r322, %r322};
	st.local.v4.u32 	[%rd1+384], {%r322, %r322, %r322, %r322};
	mov.u32 	%r323, %ctaid.x;
	mov.u32 	%r324, %nctaid.x;
	mov.u32 	%r325, %tid.x;
	mad.lo.s32 	%r1, %r323, %r324, %r325;
	setp.ge.u32 	%p1, %r1, %r321;
	@%p1 bra 	$L__BB9_419;
	cvta.to.global.u64 	%rd163, %rd160;
	cvta.to.global.u64 	%rd2, %rd159;
	mul.wide.u32 	%rd164, %r1, 4;
	add.s64 	%rd165, %rd163, %rd164;
	ld.global.u32 	%r327, [%rd165];
	st.local.u32 	[%rd1], %r327;
	mul.wide.u32 	%rd166, %r1, 10368;
	add.s64 	%rd3, %rd2, %rd166;
	mov.b32 	%r717, 1;
$L__BB9_2:
	add.s32 	%r624, %r717, -1;
	mul.wide.u32 	%rd167, %r624, 4;
	add.s64 	%rd4, %rd1, %rd167;
	ld.local.u32 	%r329, [%rd4];
	mul.hi.u32 	%r330, %r329, 954437177;
	shr.u32 	%r331, %r330, 3;
	mul.lo.s32 	%r7, %r331, 36;
	sub.s32 	%r5, %r329, %r7;
	mul.hi.u32 	%r332, %r331, 715827883;
	mul.lo.s32 	%r333, %r332, 6;
	sub.s32 	%r6, %r331, %r333;
	cvt.u16.u32 	%rs2, %r5;
	mul.lo.s16 	%rs3, %rs2, 43;
	shr.u16 	%rs4, %rs3, 8;
	mul.lo.s16 	%rs5, %rs4, 6;
	sub.s16 	%rs1, %rs2, %rs5;
	mul.wide.u32 	%rd168, %r329, 8;
	add.s64 	%rd169, %rd3, %rd168;
	ld.global.u32 	%rd170, [%rd169];
	xor.b64  	%rd5, %rd170, 4294967295;
	setp.lt.u32 	%p2, %r329, 36;
	selp.b32 	%r334, 36, 0, %p2;
	add.s32 	%r8, %r334, %r5;
	mul.wide.u32 	%rd171, %r8, 8;
	add.s64 	%rd172, %rd3, %rd171;
	ld.global.u64 	%rd6, [%rd172];
	and.b64  	%rd173, %rd6, %rd5;
	st.global.u64 	[%rd172], %rd173;
	popc.b64 	%r328, %rd173;
	setp.eq.s32 	%p3, %r328, 1;
	@%p3 bra 	$L__BB9_4;
	setp.eq.s32 	%p4, %r328, 0;
	@%p4 bra 	$L__BB9_419;
	bra.uni 	$L__BB9_6;
$L__BB9_4:
	add.s64 	%rd174, %rd6, -1;
	and.b64  	%rd175, %rd6, %rd174;
	setp.eq.s64 	%p5, %rd175, 0;
	@%p5 bra 	$L__BB9_6;
	st.local.u32 	[%rd4], %r8;
	mov.u32 	%r624, %r717;
$L__BB9_6:
	setp.eq.s32 	%p6, %r5, 0;
	selp.u32 	%r336, 1, 0, %p6;
	add.s32 	%r10, %r7, %r336;
	mul.wide.u32 	%rd176, %r10, 8;
	add.s64 	%rd177, %rd3, %rd176;
	ld.global.u64 	%rd7, [%rd177];
	and.b64  	%rd178, %rd7, %rd5;
	st.global.u64 	[%rd177], %rd178;
	popc.b64 	%r335, %rd178;
	setp.eq.s32 	%p7, %r335, 1;
	@%p7 bra 	$L__BB9_8;
	setp.eq.s32 	%p8, %r335, 0;
	@%p8 bra 	$L__BB9_419;
	bra.uni 	$L__BB9_10;
$L__BB9_8:
	add.s64 	%rd179, %rd7, -1;
	and.b64  	%rd180, %rd7, %rd179;
	setp.eq.s64 	%p9, %rd180, 0;
	@%p9 bra 	$L__BB9_10;
	add.s32 	%r11, %r624, 1;
	mul.wide.u32 	%rd181, %r624, 4;
	add.s64 	%rd182, %rd1, %rd181;
	st.local.u32 	[%rd182], %r10;
	mov.u32 	%r624, %r11;
$L__BB9_10:
	setp.lt.u32 	%p10, %r329, 72;
	selp.b32 	%r338, 72, 36, %p10;
	add.s32 	%r13, %r338, %r5;
	mul.wide.u32 	%rd183, %r13, 8;
	add.s64 	%rd184, %rd3, %rd183;
	ld.global.u64 	%rd8, [%rd184];
	and.b64  	%rd185, %rd8, %rd5;
	st.global.u64 	[%rd184], %rd185;
	popc.b64 	%r337, %rd185;
	setp.eq.s32 	%p11, %r337, 1;
	@%p11 bra 	$L__BB9_12;
	setp.eq.s32 	%p12, %r337, 0;
	@%p12 bra 	$L__BB9_419;
	bra.uni 	$L__BB9_14;
$L__BB9_12:
	add.s64 	%rd186, %rd8, -1;
	and.b64  	%rd187, %rd8, %rd186;
	setp.eq.s64 	%p13, %rd187, 0;
	@%p13 bra 	$L__BB9_14;
	add.s32 	%r14, %r624, 1;
	mul.wide.u32 	%rd188, %r624, 4;
	add.s64 	%rd189, %rd1, %rd188;
	st.local.u32 	[%rd189], %r13;
	mov.u32 	%r624, %r14;
$L__BB9_14:
	setp.lt.u32 	%p14, %r5, 2;
	selp.u32 	%r16, 1, 0, %p14;
	selp.u64 	%rd190, 1, 0, %p14;
	cvt.u64.u32 	%rd9, %r7;
	add.s64 	%rd191, %rd9, %rd190;
	shl.b64 	%rd192, %rd191, 3;
	add.s64 	%rd193, %rd3, %rd192;
	ld.global.u64 	%rd10, [%rd193+8];
	and.b64  	%rd194, %rd10, %rd5;
	st.global.u64 	[%rd193+8], %rd194;
	popc.b64 	%r339, %rd194;
	setp.eq.s32 	%p15, %r339, 1;
	@%p15 bra 	$L__BB9_16;
	setp.eq.s32 	%p16, %r339, 0;
	@%p16 bra 	$L__BB9_419;
	bra.uni 	$L__BB9_18;
$L__BB9_16:
	add.s64 	%rd195, %rd10, -1;
	and.b64  	%rd196, %rd10, %rd195;
	setp.eq.s64 	%p17, %rd196, 0;
	@%p17 bra 	$L__BB9_18;
	add.s32 	%r17, %r624, 1;
	mul.wide.u32 	%rd197, %r624, 4;
	add.s64 	%rd198, %rd1, %rd197;
	add.s32 	%r340, %r7, %r16;
	add.s32 	%r341, %r340, 1;
	st.local.u32 	[%rd198], %r341;
	mov.u32 	%r624, %r17;
$L__BB9_18:
	setp.lt.u32 	%p18, %r329, 108;
	selp.b32 	%r343, 108, 72, %p18;
	add.s32 	%r19, %r343, %r5;
	mul.wide.u32 	%rd199, %r19, 8;
	add.s64 	%rd200, %rd3, %rd199;
	ld.global.u64 	%rd11, [%rd200];
	and.b64  	%rd201, %rd11, %rd5;
	st.global.u64 	[%rd200], %rd201;
	popc.b64 	%r342, %rd201;
	setp.eq.s32 	%p19, %r342, 1;
	@%p19 bra 	$L__BB9_20;
	setp.eq.s32 	%p20, %r342, 0;
	@%p20 bra 	$L__BB9_419;
	bra.uni 	$L__BB9_22;
$L__BB9_20:
	add.s64 	%rd202, %rd11, -1;
	and.b64  	%rd203, %rd11, %rd202;
	setp.eq.s64 	%p21, %rd203, 0;
	@%p21 bra 	$L__BB9_22;
	add.s32 	%r20, %r624, 1;
	mul.wide.u32 	%rd204, %r624, 4;
	add.s64 	%rd205, %rd1, %rd204;
	st.local.u32 	[%rd205], %r19;
	mov.u32 	%r624, %r20;
$L__BB9_22:
	setp.lt.u32 	%p22, %r5, 3;
	selp.u32 	%r22, 1, 0, %p22;
	selp.u64 	%rd206, 1, 0, %p22;
	add.s64 	%rd207, %rd9, %rd206;
	shl.b64 	%rd208, %rd207, 3;
	add.s64 	%rd209, %rd3, %rd208;
	ld.global.u64 	%rd12, [%rd209+16];
	and.b64  	%rd210, %rd12, %rd5;
	st.global.u64 	[%rd209+16], %rd210;
	popc.b64 	%r344, %rd210;
	setp.eq.s32 	%p23, %r344, 1;
	@%p23 bra 	$L__BB9_24;
	setp.eq.s32 	%p24, %r344, 0;
	@%p24 bra 	$L__BB9_419;
	bra.uni 	$L__BB9_26;
$L__BB9_24:
	add.s64 	%rd211, %rd12, -1;
	and.b64  	%rd212, %rd12, %rd211;
	setp.eq.s64 	%p25, %rd212, 0;
	@%p25 bra 	$L__BB9_26;
	add.s32 	%r23, %r624, 1;
	mul.wide.u32 	%rd213, %r624, 4;
	add.s64 	%rd214, %rd1, %rd213;
	add.s32 	%r345, %r7, %r22;
	add.s32 	%r346, %r345, 2;
	st.local.u32 	[%rd214], %r346;
	mov.u32 	%r624, %r23;
$L__BB9_26:
	setp.lt.u32 	%p26, %r329, 144;
	selp.b32 	%r348, 144, 108, %p26;
	add.s32 	%r25, %r348, %r5;
	mul.wide.u32 	%rd215, %r25, 8;
	add.s64 	%rd216, %rd3, %rd215;
	ld.global.u64 	%rd13, [%rd216];
	and.b64  	%rd217, %rd13, %rd5;
	st.global.u64 	[%rd216], %rd217;
	popc.b64 	%r347, %rd217;
	setp.eq.s32 	%p27, %r347, 1;
	@%p27 bra 	$L__BB9_28;
	setp.eq.s32 	%p28, %r347, 0;
	@%p28 bra 	$L__BB9_419;
	bra.uni 	$L__BB9_30;
$L__BB9_28:
	add.s64 	%rd218, %rd13, -1;
	and.b64  	%rd219, %rd13, %rd218;
	setp.eq.s64 	%p29, %rd219, 0;
	@%p29 bra 	$L__BB9_30;
	add.s32 	%r26, %r624, 1;
	mul.wide.u32 	%rd220, %r624, 4;
	add.s64 	%rd221, %rd1, %rd220;
	st.local.u32 	[%rd221], %r25;
	mov.u32 	%r624, %r26;
$L__BB9_30:
	setp.lt.u32 	%p30, %r5, 4;
	selp.u32 	%r350, 1, 0, %p30;
	add.s32 	%r351, %r7, %r350;
	add.s32 	%r28, %r351, 3;
	mul.wide.u32 	%rd222, %r28, 8;
	add.s64 	%rd223, %rd3, %rd222;
	ld.global.u64 	%rd14, [%rd223];
	and.b64  	%rd224, %rd14, %rd5;
	st.global.u64 	[%rd223], %rd224;
	popc.b64 	%r349, %rd224;
	setp.eq.s32 	%p31, %r349, 1;
	@%p31 bra 	$L__BB9_32;
	setp.eq.s32 	%p32, %r349, 0;
	@%p32 bra 	$L__BB9_419;
	bra.uni 	$L__BB9_34;
$L__BB9_32:
	add.s64 	%rd225, %rd14, -1;
	and.b64  	%rd226, %rd14, %rd225;
	setp.eq.s64 	%p33, %rd226, 0;
	@%p33 bra 	$L__BB9_34;
	add.s32 	%r29, %r624, 1;
	mul.wide.u32 	%rd227, %r624, 4;
	add.s64 	%rd228, %rd1, %rd227;
	st.local.u32 	[%rd228], %r28;
	mov.u32 	%r624, %r29;
$L__BB9_34:
	setp.lt.u32 	%p34, %r329, 180;
	selp.b32 	%r353, 180, 144, %p34;
	add.s32 	%r31, %r353, %r5;
	mul.wide.u32 	%rd229, %r31, 8;
	add.s64 	%rd230, %rd3, %rd229;
	ld.global.u64 	%rd15, [%rd230];
	and.b64  	%rd231, %rd15, %rd5;
	st.global.u64 	[%rd230], %rd231;
	popc.b64 	%r352, %rd231;
	setp.eq.s32 	%p35, %r352, 1;
	@%p35 bra 	$L__BB9_36;
	setp.eq.s32 	%p36, %r352, 0;
	@%p36 bra 	$L__BB9_419;
	bra.uni 	$L__BB9_38;
$L__BB9_36:
	add.s64 	%rd232, %rd15, -1;
	and.b64  	%rd233, %rd15, %rd232;
	setp.eq.s64 	%p37, %rd233, 0;
	@%p37 bra 	$L__BB9_38;
	add.s32 	%r32, %r624, 1;
	mul.wide.u32 	%rd234, %r624, 4;
	add.s64 	%rd235, %rd1, %rd234;
	st.local.u32 	[%rd235], %r31;
	mov.u32 	%r624, %r32;
$L__BB9_38:
	setp.lt.u32 	%p38, %r5, 5;
	selp.u32 	%r355, 1, 0, %p38;
	add.s32 	%r356, %r7, %r355;
	add.s32 	%r34, %r356, 4;
	mul.wide.u32 	%rd236, %r34, 8;
	add.s64 	%rd237, %rd3, %rd236;
	ld.global.u64 	%rd16, [%rd237];
	and.b64  	%rd238, %rd16, %rd5;
	st.global.u64 	[%rd237], %rd238;
	popc.b64 	%r354, %rd238;
	setp.eq.s32 	%p39, %r354, 1;
	@%p39 bra 	$L__BB9_40;
	setp.eq.s32 	%p40, %r354, 0;
	@%p40 bra 	$L__BB9_419;
	bra.uni 	$L__BB9_42;
$L__BB9_40:
	add.s64 	%rd239, %rd16, -1;
	and.b64  	%rd240, %rd16, %rd239;
	setp.eq.s64 	%p41, %rd240, 0;
	@%p41 bra 	$L__BB9_42;
	add.s32 	%r35, %r624, 1;
	mul.wide.u32 	%rd241, %r624, 4;
	add.s64 	%rd242, %rd1, %rd241;
	st.local.u32 	[%rd242], %r34;
	mov.u32 	%r624, %r35;
$L__BB9_42:
	setp.lt.u32 	%p42, %r329, 216;
	selp.b32 	%r358, 216, 180, %p42;
	add.s32 	%r37, %r358, %r5;
	mul.wide.u32 	%rd243, %r37, 8;
	add.s64 	%rd244, %rd3, %rd243;
	ld.global.u64 	%rd17, [%rd244];
	and.b64  	%rd245, %rd17, %rd5;
	st.global.u64 	[%rd244], %rd245;
	popc.b64 	%r357, %rd245;
	setp.eq.s32 	%p43, %r357, 1;
	@%p43 bra 	$L__BB9_44;
	setp.eq.s32 	%p44, %r357, 0;
	@%p44 bra 	$L__BB9_419;
	bra.uni 	$L__BB9_46;
$L__BB9_44:
	add.s64 	%rd246, %rd17, -1;
	and.b64  	%rd247, %rd17, %rd246;
	setp.eq.s64 	%p45, %rd247, 0;
	@%p45 bra 	$L__BB9_46;
	add.s32 	%r38, %r624, 1;
	mul.wide.u32 	%rd248, %r624, 4;
	add.s64 	%rd249, %rd1, %rd248;
	st.local.u32 	[%rd249], %r37;
	mov.u32 	%r624, %r38;
$L__BB9_46:
	setp.lt.u32 	%p46, %r5, 6;
	selp.u32 	%r360, 1, 0, %p46;
	add.s32 	%r361, %r7, %r360;
	add.s32 	%r40, %r361, 5;
	mul.wide.u32 	%rd250, %r40, 8;
	add.s64 	%rd251, %rd3, %rd250;
	ld.global.u64 	%rd18, [%rd251];
	and.b64  	%rd252, %rd18, %rd5;
	st.global.u64 	[%rd251], %rd252;
	popc.b64 	%r359, %rd252;
	setp.eq.s32 	%p47, %r359, 1;
	@%p47 bra 	$L__BB9_48;
	setp.eq.s32 	%p48, %r359, 0;
	@%p48 bra 	$L__BB9_419;
	bra.uni 	$L__BB9_50;
$L__BB9_48:
	add.s64 	%rd253, %rd18, -1;
	and.b64  	%rd254, %rd18, %rd253;
	setp.eq.s64 	%p49, %rd254, 0;
	@%p49 bra 	$L__BB9_50;
	add.s32 	%r41, %r624, 1;
	mul.wide.u32 	%rd255, %r624, 4;
	add.s64 	%rd256, %rd1, %rd255;
	st.local.u32 	[%rd256], %r40;
	mov.u32 	%r624, %r41;
$L__BB9_50:
	setp.lt.u32 	%p50, %r329, 252;
	selp.b32 	%r363, 252, 216, %p50;
	add.s32 	%r43, %r363, %r5;
	mul.wide.u32 	%rd257, %r43, 8;
	add.s64 	%rd258, %rd3, %rd257;
	ld.global.u64 	%rd19, [%rd258];
	and.b64  	%rd259, %rd19, %rd5;
	st.global.u64 	[%rd258], %rd259;
	popc.b64 	%r362, %rd259;
	setp.eq.s32 	%p51, %r362, 1;
	@%p51 bra 	$L__BB9_52;
	setp.eq.s32 	%p52, %r362, 0;
	@%p52 bra 	$L__BB9_419;
	bra.uni 	$L__BB9_54;
$L__BB9_52:
	add.s64 	%rd260, %rd19, -1;
	and.b64  	%rd261, %rd19, %rd260;
	setp.eq.s64 	%p53, %rd261, 0;
	@%p53 bra 	$L__BB9_54;
	add.s32 	%r44, %r624, 1;
	mul.wide.u32 	%rd262, %r624, 4;
	add.s64 	%rd263, %rd1, %rd262;
	st.local.u32 	[%rd263], %r43;
	mov.u32 	%r624, %r44;
$L__BB9_54:
	setp.lt.u32 	%p54, %r5, 7;
	selp.u32 	%r365, 1, 0, %p54;
	add.s32 	%r366, %r7, %r365;
	add.s32 	%r46, %r366, 6;
	mul.wide.u32 	%rd264, %r46, 8;
	add.s64 	%rd265, %rd3, %rd264;
	ld.global.u64 	%rd20, [%rd265];
	and.b64  	%rd266, %rd20, %rd5;
	st.global.u64 	[%rd265], %rd266;
	popc.b64 	%r364, %rd266;
	setp.eq.s32 	%p55, %r364, 1;
	@%p55 bra 	$L__BB9_56;
	setp.eq.s32 	%p56, %r364, 0;
	@%p56 bra 	$L__BB9_419;
	bra.uni 	$L__BB9_58;
$L__BB9_56:
	add.s64 	%rd267, %rd20, -1;
	and.b64  	%rd268, %rd20, %rd267;
	setp.eq.s64 	%p57, %rd268, 0;
	@%p57 bra 	$L__BB9_58;
	add.s32 	%r47, %r624, 1;
	mul.wide.u32 	%rd269, %r624, 4;
	add.s64 	%rd270, %rd1, %rd269;
	st.local.u32 	[%rd270], %r46;
	mov.u32 	%r624, %r47;
$L__BB9_58:
	setp.lt.u32 	%p58, %r329, 288;
	selp.b32 	%r368, 288, 252, %p58;
	add.s32 	%r49, %r368, %r5;
	mul.wide.u32 	%rd271, %r49, 8;
	add.s64 	%rd272, %rd3, %rd271;
	ld.global.u64 	%rd21, [%rd272];
	and.b64  	%rd273, %rd21, %rd5;
	st.global.u64 	[%rd272], %rd273;
	popc.b64 	%r367, %rd273;
	setp.eq.s32 	%p59, %r367, 1;
	@%p59 bra 	$L__BB9_60;
	setp.eq.s32 	%p60, %r367, 0;
	@%p60 bra 	$L__BB9_419;
	bra.uni 	$L__BB9_62;
$L__BB9_60:
	add.s64 	%rd274, %rd21, -1;
	and.b64  	%rd275, %rd21, %rd274;
	setp.eq.s64 	%p61, %rd275, 0;
	@%p61 bra 	$L__BB9_62;
	add.s32 	%r50, %r624, 1;
	mul.wide.u32 	%rd276, %r624, 4;
	add.s64 	%rd277, %rd1, %rd276;
	st.local.u32 	[%rd277], %r49;
	mov.u32 	%r624, %r50;
$L__BB9_62:
	setp.lt.u32 	%p62, %r5, 8;
	selp.u32 	%r370, 1, 0, %p62;
	add.s32 	%r371, %r7, %r370;
	add.s32 	%r52, %r371, 7;
	mul.wide.u32 	%rd278, %r52, 8;
	add.s64 	%rd279, %rd3, %rd278;
	ld.global.u64 	%rd22, [%rd279];
	and.b64  	%rd280, %rd22, %rd5;
	st.global.u64 	[%rd279], %rd280;
	popc.b64 	%r369, %rd280;
	setp.eq.s32 	%p63, %r369, 1;
	@%p63 bra 	$L__BB9_64;
	setp.eq.s32 	%p64, %r369, 0;
	@%p64 bra 	$L__BB9_419;
	bra.uni 	$L__BB9_66;
$L__BB9_64:
	add.s64 	%rd281, %rd22, -1;
	and.b64  	%rd282, %rd22, %rd281;
	setp.eq.s64 	%p65, %rd282, 0;
	@%p65 bra 	$L__BB9_66;
	add.s32 	%r53, %r624, 1;
	mul.wide.u32 	%rd283, %r624, 4;
	add.s64 	%rd284, %rd1, %rd283;
	st.local.u32 	[%rd284], %r52;
	mov.u32 	%r624, %r53;
$L__BB9_66:
	setp.lt.u32 	%p66, %r329, 324;
	selp.b32 	%r373, 324, 288, %p66;
	add.s32 	%r55, %r373, %r5;
	mul.wide.u32 	%rd285, %r55, 8;
	add.s64 	%rd286, %rd3, %rd285;
	ld.global.u64 	%rd23, [%rd286];
	and.b64  	%rd287, %rd23, %rd5;
	st.global.u64 	[%rd286], %rd287;
	popc.b64 	%r372, %rd287;
	setp.eq.s32 	%p67, %r372, 1;
	@%p67 bra 	$L__BB9_68;
	setp.eq.s32 	%p68, %r372, 0;
	@%p68 bra 	$L__BB9_419;
	bra.uni 	$L__BB9_70;
$L__BB9_68:
	add.s64 	%rd288, %rd23, -1;
	and.b64  	%rd289, %rd23, %rd288;
	setp.eq.s64 	%p69, %rd289, 0;
	@%p69 bra 	$L__BB9_70;
	add.s32 	%r56, %r624, 1;
	mul.wide.u32 	%rd290, %r624, 4;
	add.s64 	%rd291, %rd1, %rd290;
	st.local.u32 	[%rd291], %r55;
	mov.u32 	%r624, %r56;
$L__BB9_70:
	setp.lt.u32 	%p70, %r5, 9;
	selp.u32 	%r375, 1, 0, %p70;
	add.s32 	%r376, %r7, %r375;
	add.s32 	%r58, %r376, 8;
	mul.wide.u32 	%rd292, %r58, 8;
	add.s64 	%rd293, %rd3, %rd292;
	ld.global.u64 	%rd24, [%rd293];
	and.b64  	%rd294, %rd24, %rd5;
	st.global.u64 	[%rd293], %rd294;
	popc.b64 	%r374, %rd294;
	setp.eq.s32 	%p71, %r374, 1;
	@%p71 bra 	$L__BB9_72;
	setp.eq.s32 	%p72, %r374, 0;
	@%p72 bra 	$L__BB9_419;
	bra.uni 	$L__BB9_74;
$L__BB9_72:
	add.s64 	%rd295, %rd24, -1;
	and.b64  	%rd296, %rd24, %rd295;
	setp.eq.s64 	%p73, %rd296, 0;
	@%p73 bra 	$L__BB9_74;
	add.s32 	%r59, %r624, 1;
	mul.wide.u32 	%rd297, %r624, 4;
	add.s64 	%rd298, %rd1, %rd297;
	st.local.u32 	[%rd298], %r58;
	mov.u32 	%r624, %r59;
$L__BB9_74:
	setp.lt.u32 	%p74, %r329, 360;
	selp.b32 	%r378, 360, 324, %p74;
	add.s32 	%r61, %r378, %r5;
	mul.wide.u32 	%rd299, %r61, 8;
	add.s64 	%rd300, %rd3, %rd299;
	ld.global.u64 	%rd25, [%rd300];
	and.b64  	%rd301, %rd25, %rd5;
	st.global.u64 	[%rd300], %rd301;
	popc.b64 	%r377, %rd301;
	setp.eq.s32 	%p75, %r377, 1;
	@%p75 bra 	$L__BB9_76;
	setp.eq.s32 	%p76, %r377, 0;
	@%p76 bra 	$L__BB9_419;
	bra.uni 	$L__BB9_78;
$L__BB9_76:
	add.s64 	%rd302, %rd25, -1;
	and.b64  	%rd303, %rd25, %rd302;
	setp.eq.s64 	%p77, %rd303, 0;
	@%p77 bra 	$L__BB9_78;
	add.s32 	%r62, %r624, 1;
	mul.wide.u32 	%rd304, %r624, 4;
	add.s64 	%rd305, %rd1, %rd304;
	st.local.u32 	[%rd305], %r61;
	mov.u32 	%r624, %r62;
$L__BB9_78:
	setp.lt.u32 	%p78, %r5, 10;
	selp.u32 	%r380, 1, 0, %p78;
	add.s32 	%r381, %r7, %r380;
	add.s32 	%r64, %r381, 9;
	mul.wide.u32 	%rd306, %r64, 8;
	add.s64 	%rd307, %rd3, %rd306;
	ld.global.u64 	%rd26, [%rd307];
	and.b64  	%rd308, %rd26, %rd5;
	st.global.u64 	[%rd307], %rd308;
	popc.b64 	%r379, %rd308;
	setp.eq.s32 	%p79, %r379, 1;
	@%p79 bra 	$L__BB9_80;
	setp.eq.s32 	%p80, %r379, 0;
	@%p80 bra 	$L__BB9_419;
	bra.uni 	$L__BB9_82;
$L__BB9_80:
	add.s64 	%rd309, %rd26, -1;
	and.b64  	%rd310, %rd26, %rd309;
	setp.eq.s64 	%p81, %rd310, 0;
	@%p81 bra 	$L__BB9_82;
	add.s32 	%r65, %r624, 1;
	mul.wide.u32 	%rd311, %r624, 4;
	add.s64 	%rd312, %rd1, %rd311;
	st.local.u32 	[%rd312], %r64;
	mov.u32 	%r624, %r65;
$L__BB9_82:
	setp.lt.u32 	%p82, %r329, 396;
	selp.b32 	%r383, 396, 360, %p82;
	add.s32 	%r67, %r383, %r5;
	mul.wide.u32 	%rd313, %r67, 8;
	add.s64 	%rd314, %rd3, %rd313;
	ld.global.u64 	%rd27, [%rd314];
	and.b64  	%rd315, %rd27, %rd5;
	st.global.u64 	[%rd314], %rd315;
	popc.b64 	%r382, %rd315;
	setp.eq.s32 	%p83, %r382, 1;
	@%p83 bra 	$L__BB9_84;
	setp.eq.s32 	%p84, %r382, 0;
	@%p84 bra 	$L__BB9_419;
	bra.uni 	$L__BB9_86;
$L__BB9_84:
	add.s64 	%rd316, %rd27, -1;
	and.b64  	%rd317, %rd27, %rd316;
	setp.eq.s64 	%p85, %rd317, 0;
	@%p85 bra 	$L__BB9_86;
	add.s32 	%r68, %r624, 1;
	mul.wide.u32 	%rd318, %r624, 4;
	add.s64 	%rd319, %rd1, %rd318;
	st.local.u32 	[%rd319], %r67;
	mov.u32 	%r624, %r68;
$L__BB9_86:
	setp.lt.u32 	%p86, %r5, 11;
	selp.u32 	%r385, 1, 0, %p86;
	add.s32 	%r386, %r7, %r385;
	add.s32 	%r70, %r386, 10;
	mul.wide.u32 	%rd320, %r70, 8;
	add.s64 	%rd321, %rd3, %rd320;
	ld.global.u64 	%rd28, [%rd321];
	and.b64  	%rd322, %rd28, %rd5;
	st.global.u64 	[%rd321], %rd322;
	popc.b64 	%r384, %rd322;
	setp.eq.s32 	%p87, %r384, 1;
	@%p87 bra 	$L__BB9_88;
	setp.eq.s32 	%p88, %r384, 0;
	@%p88 bra 	$L__BB9_419;
	bra.uni 	$L__BB9_90;
$L__BB9_88:
	add.s64 	%rd323, %rd28, -1;
	and.b64  	%rd324, %rd28, %rd323;
	setp.eq.s64 	%p89, %rd324, 0;
	@%p89 bra 	$L__BB9_90;
	add.s32 	%r71, %r624, 1;
	mul.wide.u32 	%rd325, %r624, 4;
	add.s64 	%rd326, %rd1, %rd325;
	st.local.u32 	[%rd326], %r70;
	mov.u32 	%r624, %r71;
$L__BB9_90:
	setp.lt.u32 	%p90, %r329, 432;
	selp.b32 	%r388, 432, 396, %p90;
	add.s32 	%r73, %r388, %r5;
	mul.wide.u32 	%rd327, %r73, 8;
	add.s64 	%rd328, %rd3, %rd327;
	ld.global.u64 	%rd29, [%rd328];
	and.b64  	%rd329, %rd29, %rd5;
	st.global.u64 	[%rd328], %rd329;
	popc.b64 	%r387, %rd329;
	setp.eq.s32 	%p91, %r387, 1;
	@%p91 bra 	$L__BB9_92;
	setp.eq.s32 	%p92, %r387, 0;
	@%p92 bra 	$L__BB9_419;
	bra.uni 	$L__BB9_94;
$L__BB9_92:
	add.s64 	%rd330, %rd29, -1;
	and.b64  	%rd331, %rd29, %rd330;
	setp.eq.s64 	%p93, %rd331, 0;
	@%p93 bra 	$L__BB9_94;
	add.s32 	%r74, %r624, 1;
	mul.wide.u32 	%rd332, %r624, 4;
	add.s64 	%rd333, %rd1, %rd332;
	st.local.u32 	[%rd333], %r73;
	mov.u32 	%r624, %r74;
$L__BB9_94:
	setp.lt.u32 	%p94, %r5, 12;
	selp.u32 	%r390, 1, 0, %p94;
	add.s32 	%r391, %r7, %r390;
	add.s32 	%r76, %r391, 11;
	mul.wide.u32 	%rd334, %r76, 8;
	add.s64 	%rd335, %rd3, %rd334;
	ld.global.u64 	%rd30, [%rd335];
	and.b64  	%rd336, %rd30, %rd5;
	st.global.u64 	[%rd335], %rd336;
	popc.b64 	%r389, %rd336;
	setp.eq.s32 	%p95, %r389, 1;
	@%p95 bra 	$L__BB9_96;
	setp.eq.s32 	%p96, %r389, 0;
	@%p96 bra 	$L__BB9_419;
	bra.uni 	$L__BB9_98;
$L__BB9_96:
	add.s64 	%rd337, %rd30, -1;
	and.b64  	%rd338, %rd30, %rd337;
	setp.eq.s64 	%p97, %rd338, 0;
	@%p97 bra 	$L__BB9_98;
	add.s32 	%r77, %r624, 1;
	mul.wide.u32 	%rd339, %r624, 4;
	add.s64 	%rd340, %rd1, %rd339;
	st.local.u32 	[%rd340], %r76;
	mov.u32 	%r624, %r77;
$L__BB9_98:
	setp.lt.u32 	%p98, %r329, 468;
	selp.b32 	%r393, 468, 432, %p98;
	add.s32 	%r79, %r393, %r5;
	mul.wide.u32 	%rd341, %r79, 8;
	add.s64 	%rd342, %rd3, %rd341;
	ld.global.u64 	%rd31, [%rd342];
	and.b64  	%rd343, %rd31, %rd5;
	st.global.u64 	[%rd342], %rd343;
	popc.b64 	%r392, %rd343;
	setp.eq.s32 	%p99, %r392, 1;
	@%p99 bra 	$L__BB9_100;
	setp.eq.s32 	%p100, %r392, 0;
	@%p100 bra 	$L__BB9_419;
	bra.uni 	$L__BB9_102;
$L__BB9_100:
	add.s64 	%rd344, %rd31, -1;
	and.b64  	%rd345, %rd31, %rd344;
	setp.eq.s64 	%p101, %rd345, 0;
	@%p101 bra 	$L__BB9_102;
	add.s32 	%r80, %r624, 1;
	mul.wide.u32 	%rd346, %r624, 4;
	add.s64 	%rd347, %rd1, %rd346;
	st.local.u32 	[%rd347], %r79;
	mov.u32 	%r624, %r80;
$L__BB9_102:
	setp.lt.u32 	%p102, %r5, 13;
	selp.u32 	%r395, 1, 0, %p102;
	add.s32 	%r396, %r7, %r395;
	add.s32 	%r82, %r396, 12;
	mul.wide.u32 	%rd348, %r82, 8;
	add.s64 	%rd349, %rd3, %rd348;
	ld.global.u64 	%rd32, [%rd349];
	and.b64  	%rd350, %rd32, %rd5;
	st.global.u64 	[%rd349], %rd350;
	popc.b64 	%r394, %rd350;
	setp.eq.s32 	%p103, %r394, 1;
	@%p103 bra 	$L__BB9_104;
	setp.eq.s32 	%p104, %r394, 0;
	@%p104 bra 	$L__BB9_419;
	bra.uni 	$L__BB9_106;
$L__BB9_104:
	add.s64 	%rd351, %rd32, -1;
	and.b64  	%rd352, %rd32, %rd351;
	setp.eq.s64 	%p105, %rd352, 0;
	@%p105 bra 	$L__BB9_106;
	add.s32 	%r83, %r624, 1;
	mul.wide.u32 	%rd353, %r624, 4;
	add.s64 	%rd354, %rd1, %rd353;
	st.local.u32 	[%rd354], %r82;
	mov.u32 	%r624, %r83;
$L__BB9_106:
	setp.lt.u32 	%p106, %r329, 504;
	selp.b32 	%r398, 504, 468, %p106;
	add.s32 	%r85, %r398, %r5;
	mul.wide.u32 	%rd355, %r85, 8;
	add.s64 	%rd356, %rd3, %rd355;
	ld.global.u64 	%rd33, [%rd356];
	and.b64  	%rd357, %rd33, %rd5;
	st.global.u64 	[%rd356], %rd357;
	popc.b64 	%r397, %rd357;
	setp.eq.s32 	%p107, %r397, 1;
	@%p107 bra 	$L__BB9_108;
	setp.eq.s32 	%p108, %r397, 0;
	@%p108 bra 	$L__BB9_419;
	bra.uni 	$L__BB9_110;
$L__BB9_108:
	add.s64 	%rd358, %rd33, -1;
	and.b64  	%rd359, %rd33, %rd358;
	setp.eq.s64 	%p109, %rd359, 0;
	@%p109 bra 	$L__BB9_110;
	add.s32 	%r86, %r624, 1;
	mul.wide.u32 	%rd360, %r624, 4;
	add.s64 	%rd361, %rd1, %rd360;
	st.local.u32 	[%rd361], %r85;
	mov.u32 	%r624, %r86;
$L__BB9_110:
	setp.lt.u32 	%p110, %r5, 14;
	selp.u32 	%r400, 1, 0, %p110;
	add.s32 	%r401, %r7, %r400;
	add.s32 	%r88, %r401, 13;
	mul.wide.u32 	%rd362, %r88, 8;
	add.s64 	%rd363, %rd3, %rd362;
	ld.global.u64 	%rd34, [%rd363];
	and.b64  	%rd364, %rd34, %rd5;
	st.global.u64 	[%rd363], %rd364;
	popc.b64 	%r399, %rd364;
	setp.eq.s32 	%p111, %r399, 1;
	@%p111 bra 	$L__BB9_112;
	setp.eq.s32 	%p112, %r399, 0;
	@%p112 bra 	$L__BB9_419;
	bra.uni 	$L__BB9_114;
$L__BB9_112:
	add.s64 	%rd365, %rd34, -1;
	and.b64  	%rd366, %rd34, %rd365;
	setp.eq.s64 	%p113, %rd366, 0;
	@%p113 bra 	$L__BB9_114;
	add.s32 	%r89, %r624, 1;
	mul.wide.u32 	%rd367, %r624, 4;
	add.s64 	%rd368, %rd1, %rd367;
	st.local.u32 	[%rd368], %r88;
	mov.u32 	%r624, %r89;
$L__BB9_114:
	setp.lt.u32 	%p114, %r329, 540;
	selp.b32 	%r403, 540, 504, %p114;
	add.s32 	%r91, %r403, %r5;
	mul.wide.u32 	%rd369, %r91, 8;
	add.s64 	%rd370, %rd3, %rd369;
	ld.global.u64 	%rd35, [%rd370];
	and.b64  	%rd371, %rd35, %rd5;
	st.global.u64 	[%rd370], %rd371;
	popc.b64 	%r402, %rd371;
	setp.eq.s32 	%p115, %r402, 1;
	@%p115 bra 	$L__BB9_116;
	setp.eq.s32 	%p116, %r402, 0;
	@%p116 bra 	$L__BB9_419;
	bra.uni 	$L__BB9_118;
$L__BB9_116:
	add.s64 	%rd372, %rd35, -1;
	and.b64  	%rd373, %rd35, %rd372;
	setp.eq.s64 	%p117, %rd373, 0;
	@%p117 bra 	$L__BB9_118;
	add.s32 	%r92, %r624, 1;
	mul.wide.u32 	%rd374, %r624, 4;
	add.s64 	%rd375, %rd1, %rd374;
	st.local.u32 	[%rd375], %r91;
	mov.u32 	%r624, %r92;
$L__BB9_118:
	setp.lt.u32 	%p118, %r5, 15;
	selp.u32 	%r405, 1, 0, %p118;
	add.s32 	%r406, %r7, %r405;
	add.s32 	%r94, %r406, 14;
	mul.wide.u32 	%rd376, %r94, 8;
	add.s64 	%rd377, %rd3, %rd376;
	ld.global.u64 	%rd36, [%rd377];
	and.b64  	%rd378, %rd36, %rd5;
	st.global.u64 	[%rd377], %rd378;
	popc.b64 	%r404, %rd378;
	setp.eq.s32 	%p119, %r404, 1;
	@%p119 bra 	$L__BB9_120;
	setp.eq.s32 	%p120, %r404, 0;
	@%p120 bra 	$L__BB9_419;
	bra.uni 	$L__BB9_122;
$L__BB9_120:
	add.s64 	%rd379, %rd36, -1;
	and.b64  	%rd380, %rd36, %rd379;
	setp.eq.s64 	%p121, %rd380, 0;
	@%p121 bra 	$L__BB9_122;
	add.s32 	%r95, %r624, 1;
	mul.wide.u32 	%rd381, %r624, 4;
	add.s64 	%rd382, %rd1, %rd381;
	st.local.u32 	[%rd382], %r94;
	mov.u32 	%r624, %r95;
$L__BB9_122:
	setp.lt.u32 	%p122, %r329, 576;
	selp.b32 	%r408, 576, 540, %p122;
	add.s32 	%r97, %r408, %r5;
	mul.wide.u32 	%rd383, %r97, 8;
	add.s64 	%rd384, %rd3, %rd383;
	ld.global.u64 	%rd37, [%rd384];
	and.b64  	%rd385, %rd37, %rd5;
	st.global.u64 	[%rd384], %rd385;
	popc.b64 	%r407, %rd385;
	setp.eq.s32 	%p123, %r407, 1;
	@%p123 bra 	$L__BB9_124;
	setp.eq.s32 	%p124, %r407, 0;
	@%p124 bra 	$L__BB9_419;
	bra.uni 	$L__BB9_126;
$L__BB9_124:
	add.s64 	%rd386, %rd37, -1;
	and.b64  	%rd387, %rd37, %rd386;
	setp.eq.s64 	%p125, %rd387, 0;
	@%p125 bra 	$L__BB9_126;
	add.s32 	%r98, %r624, 1;
	mul.wide.u32 	%rd388, %r624, 4;
	add.s64 	%rd389, %rd1, %rd388;
	st.local.u32 	[%rd389], %r97;
	mov.u32 	%r624, %r98;
$L__BB9_126:
	setp.lt.u32 	%p126, %r5, 16;
	selp.u32 	%r410, 1, 0, %p126;
	add.s32 	%r411, %r7, %r410;
	add.s32 	%r100, %r411, 15;
	mul.wide.u32 	%rd390, %r100, 8;
	add.s64 	%rd391, %rd3, %rd390;
	ld.global.u64 	%rd38, [%rd391];
	and.b64  	%rd392, %rd38, %rd5;
	st.global.u64 	[%rd391], %rd392;
	popc.b64 	%r409, %rd392;
	setp.eq.s32 	%p127, %r409, 1;
	@%p127 bra 	$L__BB9_128;
	setp.eq.s32 	%p128, %r409, 0;
	@%p128 bra 	$L__BB9_419;
	bra.uni 	$L__BB9_130;
$L__BB9_128:
	add.s64 	%rd393, %rd38, -1;
	and.b64  	%rd394, %rd38, %rd393;
	setp.eq.s64 	%p129, %rd394, 0;
	@%p129 bra 	$L__BB9_130;
	add.s32 	%r101, %r624, 1;
	mul.wide.u32 	%rd395, %r624, 4;
	add.s64 	%rd396, %rd1, %rd395;
	st.local.u32 	[%rd396], %r100;
	mov.u32 	%r624, %r101;
$L__BB9_130:
	setp.lt.u32 	%p130, %r329, 612;
	selp.b32 	%r413, 612, 576, %p130;
	add.s32 	%r103, %r413, %r5;
	mul.wide.u32 	%rd397, %r103, 8;
	add.s64 	%rd398, %rd3, %rd397;
	ld.global.u64 	%rd39, [%rd398];
	and.b64  	%rd399, %rd39, %rd5;
	st.global.u64 	[%rd398], %rd399;
	popc.b64 	%r412, %rd399;
	setp.eq.s32 	%p131, %r412, 1;
	@%p131 bra 	$L__BB9_132;
	setp.eq.s32 	%p132, %r412, 0;
	@%p132 bra 	$L__BB9_419;
	bra.uni 	$L__BB9_134;
$L__BB9_132:
	add.s64 	%rd400, %rd39, -1;
	and.b64  	%rd401, %rd39, %rd400;
	setp.eq.s64 	%p133, %rd401, 0;
	@%p133 bra 	$L__BB9_134;
	add.s32 	%r104, %r624, 1;
	mul.wide.u32 	%rd402, %r624, 4;
	add.s64 	%rd403, %rd1, %rd402;
	st.local.u32 	[%rd403], %r103;
	mov.u32 	%r624, %r104;
$L__BB9_134:
	setp.lt.u32 	%p134, %r5, 17;
	selp.u32 	%r415, 1, 0, %p134;
	add.s32 	%r416, %r7, %r415;
	add.s32 	%r106, %r416, 16;
	mul.wide.u32 	%rd404, %r106, 8;
	add.s64 	%rd405, %rd3, %rd404;
	ld.global.u64 	%rd40, [%rd405];
	and.b64  	%rd406, %rd40, %rd5;
	st.global.u64 	[%rd405], %rd406;
	popc.b64 	%r414, %rd406;
	setp.eq.s32 	%p135, %r414, 1;
	@%p135 bra 	$L__BB9_136;
	setp.eq.s32 	%p136, %r414, 0;
	@%p136 bra 	$L__BB9_419;
	bra.uni 	$L__BB9_138;
$L__BB9_136:
	add.s64 	%rd407, %rd40, -1;
	and.b64  	%rd408, %rd40, %rd407;
	setp.eq.s64 	%p137, %rd408, 0;
	@%p137 bra 	$L__BB9_138;
	add.s32 	%r107, %r624, 1;
	mul.wide.u32 	%rd409, %r624, 4;
	add.s64 	%rd410, %rd1, %rd409;
	st.local.u32 	[%rd410], %r106;
	mov.u32 	%r624, %r107;
$L__BB9_138:
	setp.lt.u32 	%p138, %r329, 648;
	selp.b32 	%r418, 648, 612, %p138;
	add.s32 	%r109, %r418, %r5;
	mul.wide.u32 	%rd411, %r109, 8;
	add.s64 	%rd412, %rd3, %rd411;
	ld.global.u64 	%rd41, [%rd412];
	and.b64  	%rd413, %rd41, %rd5;
	st.global.u64 	[%rd412], %rd413;
	popc.b64 	%r417, %rd413;
	setp.eq.s32 	%p139, %r417, 1;
	@%p139 bra 	$L__BB9_140;
	setp.eq.s32 	%p140, %r417, 0;
	@%p140 bra 	$L__BB9_419;
	bra.uni 	$L__BB9_142;
$L__BB9_140:
	add.s64 	%rd414, %rd41, -1;
	and.b64  	%rd415, %rd41, %rd414;
	setp.eq.s64 	%p141, %rd415, 0;
	@%p141 bra 	$L__BB9_142;
	add.s32 	%r110, %r624, 1;
	mul.wide.u32 	%rd416, %r624, 4;
	add.s64 	%rd417, %rd1, %rd416;
	st.local.u32 	[%rd417], %r109;
	mov.u32 	%r624, %r110;
$L__BB9_142:
	setp.lt.u32 	%p142, %r5, 18;
	selp.u32 	%r420, 1, 0, %p142;
	add.s32 	%r421, %r7, %r420;
	add.s32 	%r112, %r421, 17;
	mul.wide.u32 	%rd418, %r112, 8;
	add.s64 	%rd419, %rd3, %rd418;
	ld.global.u64 	%rd42, [%rd419];
	and.b64  	%rd420, %rd42, %rd5;
	st.global.u64 	[%rd419], %rd420;
	popc.b64 	%r419, %rd420;
	setp.eq.s32 	%p143, %r419, 1;
	@%p143 bra 	$L__BB9_144;
	setp.eq.s32 	%p144, %r419, 0;
	@%p144 bra 	$L__BB9_419;
	bra.uni 	$L__BB9_146;
$L__BB9_144:
	add.s64 	%rd421, %rd42, -1;
	and.b64  	%rd422, %rd42, %rd421;
	setp.eq.s64 	%p145, %rd422, 0;
	@%p145 bra 	$L__BB9_146;
	add.s32 	%r113, %r624, 1;
	mul.wide.u32 	%rd423, %r624, 4;
	add.s64 	%rd424, %rd1, %rd423;
	st.local.u32 	[%rd424], %r112;
	mov.u32 	%r624, %r113;
$L__BB9_146:
	setp.lt.u32 	%p146, %r329, 684;
	selp.b32 	%r423, 684, 648, %p146;
	add.s32 	%r115, %r423, %r5;
	mul.wide.u32 	%rd425, %r115, 8;
	add.s64 	%rd426, %rd3, %rd425;
	ld.global.u64 	%rd43, [%rd426];
	and.b64  	%rd427, %rd43, %rd5;
	st.global.u64 	[%rd426], %rd427;
	popc.b64 	%r422, %rd427;
	setp.eq.s32 	%p147, %r422, 1;
	@%p147 bra 	$L__BB9_148;
	setp.eq.s32 	%p148, %r422, 0;
	@%p148 bra 	$L__BB9_419;
	bra.uni 	$L__BB9_150;
$L__BB9_148:
	add.s64 	%rd428, %rd43, -1;
	and.b64  	%rd429, %rd43, %rd428;
	setp.eq.s64 	%p149, %rd429, 0;
	@%p149 bra 	$L__BB9_150;
	add.s32 	%r116, %r624, 1;
	mul.wide.u32 	%rd430, %r624, 4;
	add.s64 	%rd431, %rd1, %rd430;
	st.local.u32 	[%rd431], %r115;
	mov.u32 	%r624, %r116;
$L__BB9_150:
	setp.lt.u32 	%p150, %r5, 19;
	selp.u32 	%r425, 1, 0, %p150;
	add.s32 	%r426, %r7, %r425;
	add.s32 	%r118, %r426, 18;
	mul.wide.u32 	%rd432, %r118, 8;
	add.s64 	%rd433, %rd3, %rd432;
	ld.global.u64 	%rd44, [%rd433];
	and.b64  	%rd434, %rd44, %rd5;
	st.global.u64 	[%rd433], %rd434;
	popc.b64 	%r424, %rd434;
	setp.eq.s32 	%p151, %r424, 1;
	@%p151 bra 	$L__BB9_152;
	setp.eq.s32 	%p152, %r424, 0;
	@%p152 bra 	$L__BB9_419;
	bra.uni 	$L__BB9_154;
$L__BB9_152:
	add.s64 	%rd435, %rd44, -1;
	and.b64  	%rd436, %rd44, %rd435;
	setp.eq.s64 	%p153, %rd436, 0;
	@%p153 bra 	$L__BB9_154;
	add.s32 	%r119, %r624, 1;
	mul.wide.u32 	%rd437, %r624, 4;
	add.s64 	%rd438, %rd1, %rd437;
	st.local.u32 	[%rd438], %r118;
	mov.u32 	%r624, %r119;
$L__BB9_154:
	setp.lt.u32 	%p154, %r329, 720;
	selp.b32 	%r428, 720, 684, %p154;
	add.s32 	%r121, %r428, %r5;
	mul.wide.u32 	%rd439, %r121, 8;
	add.s64 	%rd440, %rd3, %rd439;
	ld.global.u64 	%rd45, [%rd440];
	and.b64  	%rd441, %rd45, %rd5;
	st.global.u64 	[%rd440], %rd441;
	popc.b64 	%r427, %rd441;
	setp.eq.s32 	%p155, %r427, 1;
	@%p155 bra 	$L__BB9_156;
	setp.eq.s32 	%p156, %r427, 0;
	@%p156 bra 	$L__BB9_419;
	bra.uni 	$L__BB9_158;
$L__BB9_156:
	add.s64 	%rd442, %rd45, -1;
	and.b64  	%rd443, %rd45, %rd442;
	setp.eq.s64 	%p157, %rd443, 0;
	@%p157 bra 	$L__BB9_158;
	add.s32 	%r122, %r624, 1;
	mul.wide.u32 	%rd444, %r624, 4;
	add.s64 	%rd445, %rd1, %rd444;
	st.local.u32 	[%rd445], %r121;
	mov.u32 	%r624, %r122;
$L__BB9_158:
	setp.lt.u32 	%p158, %r5, 20;
	selp.u32 	%r430, 1, 0, %p158;
	add.s32 	%r431, %r7, %r430;
	add.s32 	%r124, %r431, 19;
	mul.wide.u32 	%rd446, %r124, 8;
	add.s64 	%rd447, %rd3, %rd446;
	ld.global.u64 	%rd46, [%rd447];
	and.b64  	%rd448, %rd46, %rd5;
	st.global.u64 	[%rd447], %rd448;
	popc.b64 	%r429, %rd448;
	setp.eq.s32 	%p159, %r429, 1;
	@%p159 bra 	$L__BB9_160;
	setp.eq.s32 	%p160, %r429, 0;
	@%p160 bra 	$L__BB9_419;
	bra.uni 	$L__BB9_162;
$L__BB9_160:
	add.s64 	%rd449, %rd46, -1;
	and.b64  	%rd450, %rd46, %rd449;
	setp.eq.s64 	%p161, %rd450, 0;
	@%p161 bra 	$L__BB9_162;
	add.s32 	%r125, %r624, 1;
	mul.wide.u32 	%rd451, %r624, 4;
	add.s64 	%rd452, %rd1, %rd451;
	st.local.u32 	[%rd452], %r124;
	mov.u32 	%r624, %r125;
$L__BB9_162:
	setp.lt.u32 	%p162, %r329, 756;
	selp.b32 	%r433, 756, 720, %p162;
	add.s32 	%r127, %r433, %r5;
	mul.wide.u32 	%rd453, %r127, 8;
	add.s64 	%rd454, %rd3, %rd453;
	ld.global.u64 	%rd47, [%rd454];
	and.b64  	%rd455, %rd47, %rd5;
	st.global.u64 	[%rd454], %rd455;
	popc.b64 	%r432, %rd455;
	setp.eq.s32 	%p163, %r432, 1;
	@%p163 bra 	$L__BB9_164;
	setp.eq.s32 	%p164, %r432, 0;
	@%p164 bra 	$L__BB9_419;
	bra.uni 	$L__BB9_166;
$L__BB9_164:
	add.s64 	%rd456, %rd47, -1;
	and.b64  	%rd457, %rd47, %rd456;
	setp.eq.s64 	%p165, %rd457, 0;
	@%p165 bra 	$L__BB9_166;
	add.s32 	%r128, %r624, 1;
	mul.wide.u32 	%rd458, %r624, 4;
	add.s64 	%rd459, %rd1, %rd458;
	st.local.u32 	[%rd459], %r127;
	mov.u32 	%r624, %r128;
$L__BB9_166:
	setp.lt.u32 	%p166, %r5, 21;
	selp.u32 	%r435, 1, 0, %p166;
	add.s32 	%r436, %r7, %r435;
	add.s32 	%r130, %r436, 20;
	mul.wide.u32 	%rd460, %r130, 8;
	add.s64 	%rd461, %rd3, %rd460;
	ld.global.u64 	%rd48, [%rd461];
	and.b64  	%rd462, %rd48, %rd5;
	st.global.u64 	[%rd461], %rd462;
	popc.b64 	%r434, %rd462;
	setp.eq.s32 	%p167, %r434, 1;
	@%p167 bra 	$L__BB9_168;
	setp.eq.s32 	%p168, %r434, 0;
	@%p168 bra 	$L__BB9_419;
	bra.uni 	$L__BB9_170;
$L__BB9_168:
	add.s64 	%rd463, %rd48, -1;
	and.b64  	%rd464, %rd48, %rd463;
	setp.eq.s64 	%p169, %rd464, 0;
	@%p169 bra 	$L__BB9_170;
	add.s32 	%r131, %r624, 1;
	mul.wide.u32 	%rd465, %r624, 4;
	add.s64 	%rd466, %rd1, %rd465;
	st.local.u32 	[%rd466], %r130;
	mov.u32 	%r624, %r131;
$L__BB9_170:
	setp.lt.u32 	%p170, %r329, 792;
	selp.b32 	%r438, 792, 756, %p170;
	add.s32 	%r133, %r438, %r5;
	mul.wide.u32 	%rd467, %r133, 8;
	add.s64 	%rd468, %rd3, %rd467;
	ld.global.u64 	%rd49, [%rd468];
	and.b64  	%rd469, %rd49, %rd5;
	st.global.u64 	[%rd468], %rd469;
	popc.b64 	%r437, %rd469;
	setp.eq.s32 	%p171, %r437, 1;
	@%p171 bra 	$L__BB9_172;
	setp.eq.s32 	%p172, %r437, 0;
	@%p172 bra 	$L__BB9_419;
	bra.uni 	$L__BB9_174;
$L__BB9_172:
	add.s64 	%rd470, %rd49, -1;
	and.b64  	%rd471, %rd49, %rd470;
	setp.eq.s64 	%p173, %rd471, 0;
	@%p173 bra 	$L__BB9_174;
	add.s32 	%r134, %r624, 1;
	mul.wide.u32 	%rd472, %r624, 4;
	add.s64 	%rd473, %rd1, %rd472;
	st.local.u32 	[%rd473], %r133;
	mov.u32 	%r624, %r134;
$L__BB9_174:
	setp.lt.u32 	%p174, %r5, 22;
	selp.u32 	%r440, 1, 0, %p174;
	add.s32 	%r441, %r7, %r440;
	add.s32 	%r136, %r441, 21;
	mul.wide.u32 	%rd474, %r136, 8;
	add.s64 	%rd475, %rd3, %rd474;
	ld.global.u64 	%rd50, [%rd475];
	and.b64  	%rd476, %rd50, %rd5;
	st.global.u64 	[%rd475], %rd476;
	popc.b64 	%r439, %rd476;
	setp.eq.s32 	%p175, %r439, 1;
	@%p175 bra 	$L__BB9_176;
	setp.eq.s32 	%p176, %r439, 0;
	@%p176 bra 	$L__BB9_419;
	bra.uni 	$L__BB9_178;
$L__BB9_176:
	add.s64 	%rd477, %rd50, -1;
	and.b64  	%rd478, %rd50, %rd477;
	setp.eq.s64 	%p177, %rd478, 0;
	@%p177 bra 	$L__BB9_178;
	add.s32 	%r137, %r624, 1;
	mul.wide.u32 	%rd479, %r624, 4;
	add.s64 	%rd480, %rd1, %rd479;
	st.local.u32 	[%rd480], %r136;
	mov.u32 	%r624, %r137;
$L__BB9_178:
	setp.lt.u32 	%p178, %r329, 828;
	selp.b32 	%r443, 828, 792, %p178;
	add.s32 	%r139, %r443, %r5;
	mul.wide.u32 	%rd481, %r139, 8;
	add.s64 	%rd482, %rd3, %rd481;
	ld.global.u64 	%rd51, [%rd482];
	and.b64  	%rd483, %rd51, %rd5;
	st.global.u64 	[%rd482], %rd483;
	popc.b64 	%r442, %rd483;
	setp.eq.s32 	%p179, %r442, 1;
	@%p179 bra 	$L__BB9_180;
	setp.eq.s32 	%p180, %r442, 0;
	@%p180 bra 	$L__BB9_419;
	bra.uni 	$L__BB9_182;
$L__BB9_180:
	add.s64 	%rd484, %rd51, -1;
	and.b64  	%rd485, %rd51, %rd484;
	setp.eq.s64 	%p181, %rd485, 0;
	@%p181 bra 	$L__BB9_182;
	add.s32 	%r140, %r624, 1;
	mul.wide.u32 	%rd486, %r624, 4;
	add.s64 	%rd487, %rd1, %rd486;
	st.local.u32 	[%rd487], %r139;
	mov.u32 	%r624, %r140;
$L__BB9_182:
	setp.lt.u32 	%p182, %r5, 23;
	selp.u32 	%r445, 1, 0, %p182;
	add.s32 	%r446, %r7, %r445;
	add.s32 	%r142, %r446, 22;
	mul.wide.u32 	%rd488, %r142, 8;
	add.s64 	%rd489, %rd3, %rd488;
	ld.global.u64 	%rd52, [%rd489];
	and.b64  	%rd490, %rd52, %rd5;
	st.global.u64 	[%rd489], %rd490;
	popc.b64 	%r444, %rd490;
	setp.eq.s32 	%p183, %r444, 1;
	@%p183 bra 	$L__BB9_184;
	setp.eq.s32 	%p184, %r444, 0;
	@%p184 bra 	$L__BB9_419;
	bra.uni 	$L__BB9_186;
$L__BB9_184:
	add.s64 	%rd491, %rd52, -1;
	and.b64  	%rd492, %rd52, %rd491;
	setp.eq.s64 	%p185, %rd492, 0;
	@%p185 bra 	$L__BB9_186;
	add.s32 	%r143, %r624, 1;
	mul.wide.u32 	%rd493, %r624, 4;
	add.s64 	%rd494, %rd1, %rd493;
	st.local.u32 	[%rd494], %r142;
	mov.u32 	%r624, %r143;
$L__BB9_186:
	setp.lt.u32 	%p186, %r329, 864;
	selp.b32 	%r448, 864, 828, %p186;
	add.s32 	%r145, %r448, %r5;
	mul.wide.u32 	%rd495, %r145, 8;
	add.s64 	%rd496, %rd3, %rd495;
	ld.global.u64 	%rd53, [%rd496];
	and.b64  	%rd497, %rd53, %rd5;
	st.global.u64 	[%rd496], %rd497;
	popc.b64 	%r447, %rd497;
	setp.eq.s32 	%p187, %r447, 1;
	@%p187 bra 	$L__BB9_188;
	setp.eq.s32 	%p188, %r447, 0;
	@%p188 bra 	$L__BB9_419;
	bra.uni 	$L__BB9_190;
$L__BB9_188:
	add.s64 	%rd498, %rd53, -1;
	and.b64  	%rd499, %rd53, %rd498;
	setp.eq.s64 	%p189, %rd499, 0;
	@%p189 bra 	$L__BB9_190;
	add.s32 	%r146, %r624, 1;
	mul.wide.u32 	%rd500, %r624, 4;
	add.s64 	%rd501, %rd1, %rd500;
	st.local.u32 	[%rd501], %r145;
	mov.u32 	%r624, %r146;
$L__BB9_190:
	setp.lt.u32 	%p190, %r5, 24;
	selp.u32 	%r450, 1, 0, %p190;
	add.s32 	%r451, %r7, %r450;
	add.s32 	%r148, %r451, 23;
	mul.wide.u32 	%rd502, %r148, 8;
	add.s64 	%rd503, %rd3, %rd502;
	ld.global.u64 	%rd54, [%rd503];
	and.b64  	%rd504, %rd54, %rd5;
	st.global.u64 	[%rd503], %rd504;
	popc.b64 	%r449, %rd504;
	setp.eq.s32 	%p191, %r449, 1;
	@%p191 bra 	$L__BB9_192;
	setp.eq.s32 	%p192, %r449, 0;
	@%p192 bra 	$L__BB9_419;
	bra.uni 	$L__BB9_194;
$L__BB9_192:
	add.s64 	%rd505, %rd54, -1;
	and.b64  	%rd506, %rd54, %rd505;
	setp.eq.s64 	%p193, %rd506, 0;
	@%p193 bra 	$L__BB9_194;
	add.s32 	%r149, %r624, 1;
	mul.wide.u32 	%rd507, %r624, 4;
	add.s64 	%rd508, %rd1, %rd507;
	st.local.u32 	[%rd508], %r148;
	mov.u32 	%r624, %r149;
$L__BB9_194:
	setp.lt.u32 	%p194, %r329, 900;
	selp.b32 	%r453, 900, 864, %p194;
	add.s32 	%r151, %r453, %r5;
	mul.wide.u32 	%rd509, %r151, 8;
	add.s64 	%rd510, %rd3, %rd509;
	ld.global.u64 	%rd55, [%rd510];
	and.b64  	%rd511, %rd55, %rd5;
	st.global.u64 	[%rd510], %rd511;
	popc.b64 	%r452, %rd511;
	setp.eq.s32 	%p195, %r452, 1;
	@%p195 bra 	$L__BB9_196;
	setp.eq.s32 	%p196, %r452, 0;
	@%p196 bra 	$L__BB9_419;
	bra.uni 	$L__BB9_198;
$L__BB9_196:
	add.s64 	%rd512, %rd55, -1;
	and.b64  	%rd513, %rd55, %rd512;
	setp.eq.s64 	%p197, %rd513, 0;
	@%p197 bra 	$L__BB9_198;
	add.s32 	%r152, %r624, 1;
	mul.wide.u32 	%rd514, %r624, 4;
	add.s64 	%rd515, %rd1, %rd514;
	st.local.u32 	[%rd515], %r151;
	mov.u32 	%r624, %r152;
$L__BB9_198:
	setp.lt.u32 	%p198, %r5, 25;
	selp.u32 	%r455, 1, 0, %p198;
	add.s32 	%r456, %r7, %r455;
	add.s32 	%r154, %r456, 24;
	mul.wide.u32 	%rd516, %r154, 8;
	add.s64 	%rd517, %rd3, %rd516;
	ld.global.u64 	%rd56, [%rd517];
	and.b64  	%rd518, %rd56, %rd5;
	st.global.u64 	[%rd517], %rd518;
	popc.b64 	%r454, %rd518;
	setp.eq.s32 	%p199, %r454, 1;
	@%p199 bra 	$L__BB9_200;
	setp.eq.s32 	%p200, %r454, 0;
	@%p200 bra 	$L__BB9_419;
	bra.uni 	$L__BB9_202;
$L__BB9_200:
	add.s64 	%rd519, %rd56, -1;
	and.b64  	%rd520, %rd56, %rd519;
	setp.eq.s64 	%p201, %rd520, 0;
	@%p201 bra 	$L__BB9_202;
	add.s32 	%r155, %r624, 1;
	mul.wide.u32 	%rd521, %r624, 4;
	add.s64 	%rd522, %rd1, %rd521;
	st.local.u32 	[%rd522], %r154;
	mov.u32 	%r624, %r155;
$L__BB9_202:
	setp.lt.u32 	%p202, %r329, 936;
	selp.b32 	%r458, 936, 900, %p202;
	add.s32 	%r157, %r458, %r5;
	mul.wide.u32 	%rd523, %r157, 8;
	add.s64 	%rd524, %rd3, %rd523;
	ld.global.u64 	%rd57, [%rd524];
	and.b64  	%rd525, %rd57, %rd5;
	st.global.u64 	[%rd524], %rd525;
	popc.b64 	%r457, %rd525;
	setp.eq.s32 	%p203, %r457, 1;
	@%p203 bra 	$L__BB9_204;
	setp.eq.s32 	%p204, %r457, 0;
	@%p204 bra 	$L__BB9_419;
	bra.uni 	$L__BB9_206;
$L__BB9_204:
	add.s64 	%rd526, %rd57, -1;
	and.b64  	%rd527, %rd57, %rd526;
	setp.eq.s64 	%p205, %rd527, 0;
	@%p205 bra 	$L__BB9_206;
	add.s32 	%r158, %r624, 1;
	mul.wide.u32 	%rd528, %r624, 4;
	add.s64 	%rd529, %rd1, %rd528;
	st.local.u32 	[%rd529], %r157;
	mov.u32 	%r624, %r158;
$L__BB9_206:
	setp.lt.u32 	%p206, %r5, 26;
	selp.u32 	%r460, 1, 0, %p206;
	add.s32 	%r461, %r7, %r460;
	add.s32 	%r160, %r461, 25;
	mul.wide.u32 	%rd530, %r160, 8;
	add.s64 	%rd531, %rd3, %rd530;
	ld.global.u64 	%rd58, [%rd531];
	and.b64  	%rd532, %rd58, %rd5;
	st.global.u64 	[%rd531], %rd532;
	popc.b64 	%r459, %rd532;
	setp.eq.s32 	%p207, %r459, 1;
	@%p207 bra 	$L__BB9_208;
	setp.eq.s32 	%p208, %r459, 0;
	@%p208 bra 	$L__BB9_419;
	bra.uni 	$L__BB9_210;
$L__BB9_208:
	add.s64 	%rd533, %rd58, -1;
	and.b64  	%rd534, %rd58, %rd533;
	setp.eq.s64 	%p209, %rd534, 0;
	@%p209 bra 	$L__BB9_210;
	add.s32 	%r161, %r624, 1;
	mul.wide.u32 	%rd535, %r624, 4;
	add.s64 	%rd536, %rd1, %rd535;
	st.local.u32 	[%rd536], %r160;
	mov.u32 	%r624, %r161;
$L__BB9_210:
	setp.lt.u32 	%p210, %r329, 972;
	selp.b32 	%r463, 972, 936, %p210;
	add.s32 	%r163, %r463, %r5;
	mul.wide.u32 	%rd537, %r163, 8;
	add.s64 	%rd538, %rd3, %rd537;
	ld.global.u64 	%rd59, [%rd538];
	and.b64  	%rd539, %rd59, %rd5;
	st.global.u64 	[%rd538], %rd539;
	popc.b64 	%r462, %rd539;
	setp.eq.s32 	%p211, %r462, 1;
	@%p211 bra 	$L__BB9_212;
	setp.eq.s32 	%p212, %r462, 0;
	@%p212 bra 	$L__BB9_419;
	bra.uni 	$L__BB9_214;
$L__BB9_212:
	add.s64 	%rd540, %rd59, -1;
	and.b64  	%rd541, %rd59, %rd540;
	setp.eq.s64 	%p213, %rd541, 0;
	@%p213 bra 	$L__BB9_214;
	add.s32 	%r164, %r624, 1;
	mul.wide.u32 	%rd542, %r624, 4;
	add.s64 	%rd543, %rd1, %rd542;
	st.local.u32 	[%rd543], %r163;
	mov.u32 	%r624, %r164;
$L__BB9_214:
	setp.lt.u32 	%p214, %r5, 27;
	selp.u32 	%r465, 1, 0, %p214;
	add.s32 	%r466, %r7, %r465;
	add.s32 	%r166, %r466, 26;
	mul.wide.u32 	%rd544, %r166, 8;
	add.s64 	%rd545, %rd3, %rd544;
	ld.global.u64 	%rd60, [%rd545];
	and.b64  	%rd546, %rd60, %rd5;
	st.global.u64 	[%rd545], %rd546;
	popc.b64 	%r464, %rd546;
	setp.eq.s32 	%p215, %r464, 1;
	@%p215 bra 	$L__BB9_216;
	setp.eq.s32 	%p216, %r464, 0;
	@%p216 bra 	$L__BB9_419;
	bra.uni 	$L__BB9_218;
$L__BB9_216:
	add.s64 	%rd547, %rd60, -1;
	and.b64  	%rd548, %rd60, %rd547;
	setp.eq.s64 	%p217, %rd548, 0;
	@%p217 bra 	$L__BB9_218;
	add.s32 	%r167, %r624, 1;
	mul.wide.u32 	%rd549, %r624, 4;
	add.s64 	%rd550, %rd1, %rd549;
	st.local.u32 	[%rd550], %r166;
	mov.u32 	%r624, %r167;
$L__BB9_218:
	setp.lt.u32 	%p218, %r329, 1008;
	selp.b32 	%r468, 1008, 972, %p218;
	add.s32 	%r169, %r468, %r5;
	mul.wide.u32 	%rd551, %r169, 8;
	add.s64 	%rd552, %rd3, %rd551;
	ld.global.u64 	%rd61, [%rd552];
	and.b64  	%rd553, %rd61, %rd5;
	st.global.u64 	[%rd552], %rd553;
	popc.b64 	%r467, %rd553;
	setp.eq.s32 	%p219, %r467, 1;
	@%p219 bra 	$L__BB9_220;
	setp.eq.s32 	%p220, %r467, 0;
	@%p220 bra 	$L__BB9_419;
	bra.uni 	$L__BB9_222;
$L__BB9_220:
	add.s64 	%rd554, %rd61, -1;
	and.b64  	%rd555, %rd61, %rd554;
	setp.eq.s64 	%p221, %rd555, 0;
	@%p221 bra 	$L__BB9_222;
	add.s32 	%r170, %r624, 1;
	mul.wide.u32 	%rd556, %r624, 4;
	add.s64 	%rd557, %rd1, %rd556;
	st.local.u32 	[%rd557], %r169;
	mov.u32 	%r624, %r170;
$L__BB9_222:
	setp.lt.u32 	%p222, %r5, 28;
	selp.u32 	%r470, 1, 0, %p222;
	add.s32 	%r471, %r7, %r470;
	add.s32 	%r172, %r471, 27;
	mul.wide.u32 	%rd558, %r172, 8;
	add.s64 	%rd559, %rd3, %rd558;
	ld.global.u64 	%rd62, [%rd559];
	and.b64  	%rd560, %rd62, %rd5;
	st.global.u64 	[%rd559], %rd560;
	popc.b64 	%r469, %rd560;
	setp.eq.s32 	%p223, %r469, 1;
	@%p223 bra 	$L__BB9_224;
	setp.eq.s32 	%p224, %r469, 0;
	@%p224 bra 	$L__BB9_419;
	bra.uni 	$L__BB9_226;
$L__BB9_224:
	add.s64 	%rd561, %rd62, -1;
	and.b64  	%rd562, %rd62, %rd561;
	setp.eq.s64 	%p225, %rd562, 0;
	@%p225 bra 	$L__BB9_226;
	add.s32 	%r173, %r624, 1;
	mul.wide.u32 	%rd563, %r624, 4;
	add.s64 	%rd564, %rd1, %rd563;
	st.local.u32 	[%rd564], %r172;
	mov.u32 	%r624, %r173;
$L__BB9_226:
	setp.lt.u32 	%p226, %r329, 1044;
	selp.b32 	%r473, 1044, 1008, %p226;
	add.s32 	%r175, %r473, %r5;
	mul.wide.u32 	%rd565, %r175, 8;
	add.s64 	%rd566, %rd3, %rd565;
	ld.global.u64 	%rd63, [%rd566];
	and.b64  	%rd567, %rd63, %rd5;
	st.global.u64 	[%rd566], %rd567;
	popc.b64 	%r472, %rd567;
	setp.eq.s32 	%p227, %r472, 1;
	@%p227 bra 	$L__BB9_228;
	setp.eq.s32 	%p228, %r472, 0;
	@%p228 bra 	$L__BB9_419;
	bra.uni 	$L__BB9_230;
$L__BB9_228:
	add.s64 	%rd568, %rd63, -1;
	and.b64  	%rd569, %rd63, %rd568;
	setp.eq.s64 	%p229, %rd569, 0;
	@%p229 bra 	$L__BB9_230;
	add.s32 	%r176, %r624, 1;
	mul.wide.u32 	%rd570, %r624, 4;
	add.s64 	%rd571, %rd1, %rd570;
	st.local.u32 	[%rd571], %r175;
	mov.u32 	%r624, %r176;
$L__BB9_230:
	setp.lt.u32 	%p230, %r5, 29;
	selp.u32 	%r475, 1, 0, %p230;
	add.s32 	%r476, %r7, %r475;
	add.s32 	%r178, %r476, 28;
	mul.wide.u32 	%rd572, %r178, 8;
	add.s64 	%rd573, %rd3, %rd572;
	ld.global.u64 	%rd64, [%rd573];
	and.b64  	%rd574, %rd64, %rd5;
	st.global.u64 	[%rd573], %rd574;
	popc.b64 	%r474, %rd574;
	setp.eq.s32 	%p231, %r474, 1;
	@%p231 bra 	$L__BB9_232;
	setp.eq.s32 	%p232, %r474, 0;
	@%p232 bra 	$L__BB9_419;
	bra.uni 	$L__BB9_234;
$L__BB9_232:
	add.s64 	%rd575, %rd64, -1;
	and.b64  	%rd576, %rd64, %rd575;
	setp.eq.s64 	%p233, %rd576, 0;
	@%p233 bra 	$L__BB9_234;
	add.s32 	%r179, %r624, 1;
	mul.wide.u32 	%rd577, %r624, 4;
	add.s64 	%rd578, %rd1, %rd577;
	st.local.u32 	[%rd578], %r178;
	mov.u32 	%r624, %r179;
$L__BB9_234:
	setp.lt.u32 	%p234, %r329, 1080;
	selp.b32 	%r478, 1080, 1044, %p234;
	add.s32 	%r181, %r478, %r5;
	mul.wide.u32 	%rd579, %r181, 8;
	add.s64 	%rd580, %rd3, %rd579;
	ld.global.u64 	%rd65, [%rd580];
	and.b64  	%rd581, %rd65, %rd5;
	st.global.u64 	[%rd580], %rd581;
	popc.b64 	%r477, %rd581;
	setp.eq.s32 	%p235, %r477, 1;
	@%p235 bra 	$L__BB9_236;
	setp.eq.s32 	%p236, %r477, 0;
	@%p236 bra 	$L__BB9_419;
	bra.uni 	$L__BB9_238;
$L__BB9_236:
	add.s64 	%rd582, %rd65, -1;
	and.b64  	%rd583, %rd65, %rd582;
	setp.eq.s64 	%p237, %rd583, 0;
	@%p237 bra 	$L__BB9_238;
	add.s32 	%r182, %r624, 1;
	mul.wide.u32 	%rd584, %r624, 4;
	add.s64 	%rd585, %rd1, %rd584;
	st.local.u32 	[%rd585], %r181;
	mov.u32 	%r624, %r182;
$L__BB9_238:
	setp.lt.u32 	%p238, %r5, 30;
	selp.u32 	%r480, 1, 0, %p238;
	add.s32 	%r481, %r7, %r480;
	add.s32 	%r184, %r481, 29;
	mul.wide.u32 	%rd586, %r184, 8;
	add.s64 	%rd587, %rd3, %rd586;
	ld.global.u64 	%rd66, [%rd587];
	and.b64  	%rd588, %rd66, %rd5;
	st.global.u64 	[%rd587], %rd588;
	popc.b64 	%r479, %rd588;
	setp.eq.s32 	%p239, %r479, 1;
	@%p239 bra 	$L__BB9_240;
	setp.eq.s32 	%p240, %r479, 0;
	@%p240 bra 	$L__BB9_419;
	bra.uni 	$L__BB9_242;
$L__BB9_240:
	add.s64 	%rd589, %rd66, -1;
	and.b64  	%rd590, %rd66, %rd589;
	setp.eq.s64 	%p241, %rd590, 0;
	@%p241 bra 	$L__BB9_242;
	add.s32 	%r185, %r624, 1;
	mul.wide.u32 	%rd591, %r624, 4;
	add.s64 	%rd592, %rd1, %rd591;
	st.local.u32 	[%rd592], %r184;
	mov.u32 	%r624, %r185;
$L__BB9_242:
	setp.lt.u32 	%p242, %r329, 1116;
	selp.b32 	%r483, 1116, 1080, %p242;
	add.s32 	%r187, %r483, %r5;
	mul.wide.u32 	%rd593, %r187, 8;
	add.s64 	%rd594, %rd3, %rd593;
	ld.global.u64 	%rd67, [%rd594];
	and.b64  	%rd595, %rd67, %rd5;
	st.global.u64 	[%rd594], %rd595;
	popc.b64 	%r482, %rd595;
	setp.eq.s32 	%p243, %r482, 1;
	@%p243 bra 	$L__BB9_244;
	setp.eq.s32 	%p244, %r482, 0;
	@%p244 bra 	$L__BB9_419;
	bra.uni 	$L__BB9_246;
$L__BB9_244:
	add.s64 	%rd596, %rd67, -1;
	and.b64  	%rd597, %rd67, %rd596;
	setp.eq.s64 	%p245, %rd597, 0;
	@%p245 bra 	$L__BB9_246;
	add.s32 	%r188, %r624, 1;
	mul.wide.u32 	%rd598, %r624, 4;
	add.s64 	%rd599, %rd1, %rd598;
	st.local.u32 	[%rd599], %r187;
	mov.u32 	%r624, %r188;
$L__BB9_246:
	setp.lt.u32 	%p246, %r5, 31;
	selp.u32 	%r485, 1, 0, %p246;
	add.s32 	%r486, %r7, %r485;
	add.s32 	%r190, %r486, 30;
	mul.wide.u32 	%rd600, %r190, 8;
	add.s64 	%rd601, %rd3, %rd600;
	ld.global.u64 	%rd68, [%rd601];
	and.b64  	%rd602, %rd68, %rd5;
	st.global.u64 	[%rd601], %rd602;
	popc.b64 	%r484, %rd602;
	setp.eq.s32 	%p247, %r484, 1;
	@%p247 bra 	$L__BB9_248;
	setp.eq.s32 	%p248, %r484, 0;
	@%p248 bra 	$L__BB9_419;
	bra.uni 	$L__BB9_250;
$L__BB9_248:
	add.s64 	%rd603, %rd68, -1;
	and.b64  	%rd604, %rd68, %rd603;
	setp.eq.s64 	%p249, %rd604, 0;
	@%p249 bra 	$L__BB9_250;
	add.s32 	%r191, %r624, 1;
	mul.wide.u32 	%rd605, %r624, 4;
	add.s64 	%rd606, %rd1, %rd605;
	st.local.u32 	[%rd606], %r190;
	mov.u32 	%r624, %r191;
$L__BB9_250:
	setp.lt.u32 	%p250, %r329, 1152;
	selp.b32 	%r488, 1152, 1116, %p250;
	add.s32 	%r193, %r488, %r5;
	mul.wide.u32 	%rd607, %r193, 8;
	add.s64 	%rd608, %rd3, %rd607;
	ld.global.u64 	%rd69, [%rd608];
	and.b64  	%rd609, %rd69, %rd5;
	st.global.u64 	[%rd608], %rd609;
	popc.b64 	%r487, %rd609;
	setp.eq.s32 	%p251, %r487, 1;
	@%p251 bra 	$L__BB9_252;
	setp.eq.s32 	%p252, %r487, 0;
	@%p252 bra 	$L__BB9_419;
	bra.uni 	$L__BB9_254;
$L__BB9_252:
	add.s64 	%rd610, %rd69, -1;
	and.b64  	%rd611, %rd69, %rd610;
	setp.eq.s64 	%p253, %rd611, 0;
	@%p253 bra 	$L__BB9_254;
	add.s32 	%r194, %r624, 1;
	mul.wide.u32 	%rd612, %r624, 4;
	add.s64 	%rd613, %rd1, %rd612;
	st.local.u32 	[%rd613], %r193;
	mov.u32 	%r624, %r194;
$L__BB9_254:
	setp.lt.u32 	%p254, %r5, 32;
	selp.u32 	%r490, 1, 0, %p254;
	add.s32 	%r491, %r7, %r490;
	add.s32 	%r196, %r491, 31;
	mul.wide.u32 	%rd614, %r196, 8;
	add.s64 	%rd615, %rd3, %rd614;
	ld.global.u64 	%rd70, [%rd615];
	and.b64  	%rd616, %rd70, %rd5;
	st.global.u64 	[%rd615], %rd616;
	popc.b64 	%r489, %rd616;
	setp.eq.s32 	%p255, %r489, 1;
	@%p255 bra 	$L__BB9_256;
	setp.eq.s32 	%p256, %r489, 0;
	@%p256 bra 	$L__BB9_419;
	bra.uni 	$L__BB9_258;
$L__BB9_256:
	add.s64 	%rd617, %rd70, -1;
	and.b64  	%rd618, %rd70, %rd617;
	setp.eq.s64 	%p257, %rd618, 0;
	@%p257 bra 	$L__BB9_258;
	add.s32 	%r197, %r624, 1;
	mul.wide.u32 	%rd619, %r624, 4;
	add.s64 	%rd620, %rd1, %rd619;
	st.local.u32 	[%rd620], %r196;
	mov.u32 	%r624, %r197;
$L__BB9_258:
	setp.lt.u32 	%p258, %r329, 1188;
	selp.b32 	%r493, 1188, 1152, %p258;
	add.s32 	%r199, %r493, %r5;
	mul.wide.u32 	%rd621, %r199, 8;
	add.s64 	%rd622, %rd3, %rd621;
	ld.global.u64 	%rd71, [%rd622];
	and.b64  	%rd623, %rd71, %rd5;
	st.global.u64 	[%rd622], %rd623;
	popc.b64 	%r492, %rd623;
	setp.eq.s32 	%p259, %r492, 1;
	@%p259 bra 	$L__BB9_260;
	setp.eq.s32 	%p260, %r492, 0;
	@%p260 bra 	$L__BB9_419;
	bra.uni 	$L__BB9_262;
$L__BB9_260:
	add.s64 	%rd624, %rd71, -1;
	and.b64  	%rd625, %rd71, %rd624;
	setp.eq.s64 	%p261, %rd625, 0;
	@%p261 bra 	$L__BB9_262;
	add.s32 	%r200, %r624, 1;
	mul.wide.u32 	%rd626, %r624, 4;
	add.s64 	%rd627, %rd1, %rd626;
	st.local.u32 	[%rd627], %r199;
	mov.u32 	%r624, %r200;
$L__BB9_262:
	setp.lt.u32 	%p262, %r5, 33;
	selp.u32 	%r495, 1, 0, %p262;
	add.s32 	%r496, %r7, %r495;
	add.s32 	%r202, %r496, 32;
	mul.wide.u32 	%rd628, %r202, 8;
	add.s64 	%rd629, %rd3, %rd628;
	ld.global.u64 	%rd72, [%rd629];
	and.b64  	%rd630, %rd72, %rd5;
	st.global.u64 	[%rd629], %rd630;
	popc.b64 	%r494, %rd630;
	setp.eq.s32 	%p263, %r494, 1;
	@%p263 bra 	$L__BB9_264;
	setp.eq.s32 	%p264, %r494, 0;
	@%p264 bra 	$L__BB9_419;
	bra.uni 	$L__BB9_266;
$L__BB9_264:
	add.s64 	%rd631, %rd72, -1;
	and.b64  	%rd632, %rd72, %rd631;
	setp.eq.s64 	%p265, %rd632, 0;
	@%p265 bra 	$L__BB9_266;
	add.s32 	%r203, %r624, 1;
	mul.wide.u32 	%rd633, %r624, 4;
	add.s64 	%rd634, %rd1, %rd633;
	st.local.u32 	[%rd634], %r202;
	mov.u32 	%r624, %r203;
$L__BB9_266:
	setp.lt.u32 	%p266, %r329, 1224;
	selp.b32 	%r498, 1224, 1188, %p266;
	add.s32 	%r205, %r498, %r5;
	mul.wide.u32 	%rd635, %r205, 8;
	add.s64 	%rd636, %rd3, %rd635;
	ld.global.u64 	%rd73, [%rd636];
	and.b64  	%rd637, %rd73, %rd5;
	st.global.u64 	[%rd636], %rd637;
	popc.b64 	%r497, %rd637;
	setp.eq.s32 	%p267, %r497, 1;
	@%p267 bra 	$L__BB9_268;
	setp.eq.s32 	%p268, %r497, 0;
	@%p268 bra 	$L__BB9_419;
	bra.uni 	$L__BB9_270;
$L__BB9_268:
	add.s64 	%rd638, %rd73, -1;
	and.b64  	%rd639, %rd73, %rd638;
	setp.eq.s64 	%p269, %rd639, 0;
	@%p269 bra 	$L__BB9_270;
	add.s32 	%r206, %r624, 1;
	mul.wide.u32 	%rd640, %r624, 4;
	add.s64 	%rd641, %rd1, %rd640;
	st.local.u32 	[%rd641], %r205;
	mov.u32 	%r624, %r206;
$L__BB9_270:
	setp.lt.u32 	%p270, %r5, 34;
	selp.u32 	%r500, 1, 0, %p270;
	add.s32 	%r501, %r7, %r500;
	add.s32 	%r208, %r501, 33;
	mul.wide.u32 	%rd642, %r208, 8;
	add.s64 	%rd643, %rd3, %rd642;
	ld.global.u64 	%rd74, [%rd643];
	and.b64  	%rd644, %rd74, %rd5;
	st.global.u64 	[%rd643], %rd644;
	popc.b64 	%r499, %rd644;
	setp.eq.s32 	%p271, %r499, 1;
	@%p271 bra 	$L__BB9_272;
	setp.eq.s32 	%p272, %r499, 0;
	@%p272 bra 	$L__BB9_419;
	bra.uni 	$L__BB9_274;
$L__BB9_272:
	add.s64 	%rd645, %rd74, -1;
	and.b64  	%rd646, %rd74, %rd645;
	setp.eq.s64 	%p273, %rd646, 0;
	@%p273 bra 	$L__BB9_274;
	add.s32 	%r209, %r624, 1;
	mul.wide.u32 	%rd647, %r624, 4;
	add.s64 	%rd648, %rd1, %rd647;
	st.local.u32 	[%rd648], %r208;
	mov.u32 	%r624, %r209;
$L__BB9_274:
	setp.lt.u32 	%p274, %r329, 1260;
	selp.b32 	%r503, 1260, 1224, %p274;
	add.s32 	%r211, %r503, %r5;
	mul.wide.u32 	%rd649, %r211, 8;
	add.s64 	%rd650, %rd3, %rd649;
	ld.global.u64 	%rd75, [%rd650];
	and.b64  	%rd651, %rd75, %rd5;
	st.global.u64 	[%rd650], %rd651;
	popc.b64 	%r502, %rd651;
	setp.eq.s32 	%p275, %r502, 1;
	@%p275 bra 	$L__BB9_276;
	setp.eq.s32 	%p276, %r502, 0;
	@%p276 bra 	$L__BB9_419;
	bra.uni 	$L__BB9_278;
$L__BB9_276:
	add.s64 	%rd652, %rd75, -1;
	and.b64  	%rd653, %rd75, %rd652;
	setp.eq.s64 	%p277, %rd653, 0;
	@%p277 bra 	$L__BB9_278;
	add.s32 	%r212, %r624, 1;
	mul.wide.u32 	%rd654, %r624, 4;
	add.s64 	%rd655, %rd1, %rd654;
	st.local.u32 	[%rd655], %r211;
	mov.u32 	%r624, %r212;
$L__BB9_278:
	setp.lt.u32 	%p278, %r5, 35;
	selp.u32 	%r505, 1, 0, %p278;
	add.s32 	%r506, %r7, %r505;
	add.s32 	%r214, %r506, 34;
	mul.wide.u32 	%rd656, %r214, 8;
	add.s64 	%rd657, %rd3, %rd656;
	ld.global.u64 	%rd76, [%rd657];
	and.b64  	%rd658, %rd76, %rd5;
	st.global.u64 	[%rd657], %rd658;
	popc.b64 	%r504, %rd658;
	setp.eq.s32 	%p279, %r504, 1;
	@%p279 bra 	$L__BB9_280;
	setp.eq.s32 	%p280, %r504, 0;
	@%p280 bra 	$L__BB9_419;
	bra.uni 	$L__BB9_282;
$L__BB9_280:
	add.s64 	%rd659, %rd76, -1;
	and.b64  	%rd660, %rd76, %rd659;
	setp.eq.s64 	%p281, %rd660, 0;
	@%p281 bra 	$L__BB9_282;
	add.s32 	%r215, %r624, 1;
	mul.wide.u32 	%rd661, %r624, 4;
	add.s64 	%rd662, %rd1, %rd661;
	st.local.u32 	[%rd662], %r214;
	mov.u32 	%r624, %r215;
$L__BB9_282:
	shr.u32 	%r508, %r329, 3;
	mul.hi.u32 	%r509, %r508, 159072863;
	mul.lo.s32 	%r217, %r509, 6;
	and.b16  	%rs6, %rs1, 255;
	cvt.u32.u16 	%r510, %rs1;
	and.b32  	%r511, %r510, 255;
	sub.s32 	%r218, %r5, %r511;
	setp.eq.s32 	%p282, %r6, 0;
	selp.u32 	%r512, 1, 0, %p282;
	or.b32  	%r513, %r217, %r512;
	mad.lo.s32 	%r219, %r513, 36, %r218;
	setp.eq.s16 	%p283, %rs6, 0;
	selp.u32 	%r220, 1, 0, %p283;
	add.s32 	%r221, %r219, %r220;
	mul.wide.u32 	%rd663, %r221, 8;
	add.s64 	%rd664, %rd3, %rd663;
	ld.global.u64 	%rd77, [%rd664];
	and.b64  	%rd665, %rd77, %rd5;
	st.global.u64 	[%rd664], %rd665;
	popc.b64 	%r507, %rd665;
	setp.eq.s32 	%p284, %r507, 1;
	@%p284 bra 	$L__BB9_284;
	setp.eq.s32 	%p285, %r507, 0;
	@%p285 bra 	$L__BB9_419;
	bra.uni 	$L__BB9_286;
$L__BB9_284:
	add.s64 	%rd666, %rd77, -1;
	and.b64  	%rd667, %rd77, %rd666;
	setp.eq.s64 	%p286, %rd667, 0;
	@%p286 bra 	$L__BB9_286;
	add.s32 	%r222, %r624, 1;
	mul.wide.u32 	%rd668, %r624, 4;
	add.s64 	%rd669, %rd1, %rd668;
	st.local.u32 	[%rd669], %r221;
	mov.u32 	%r624, %r222;
$L__BB9_286:
	setp.lt.u16 	%p287, %rs6, 2;
	selp.u32 	%r224, 1, 0, %p287;
	add.s32 	%r515, %r219, %r224;
	add.s32 	%r225, %r515, 1;
	mul.wide.u32 	%rd670, %r225, 8;
	add.s64 	%rd671, %rd3, %rd670;
	ld.global.u64 	%rd78, [%rd671];
	and.b64  	%rd672, %rd78, %rd5;
	st.global.u64 	[%rd671], %rd672;
	popc.b64 	%r514, %rd672;
	setp.eq.s32 	%p288, %r514, 1;
	@%p288 bra 	$L__BB9_288;
	setp.eq.s32 	%p289, %r514, 0;
	@%p289 bra 	$L__BB9_419;
	bra.uni 	$L__BB9_290;
$L__BB9_288:
	add.s64 	%rd673, %rd78, -1;
	and.b64  	%rd674, %rd78, %rd673;
	setp.eq.s64 	%p290, %rd674, 0;
	@%p290 bra 	$L__BB9_290;
	add.s32 	%r226, %r624, 1;
	mul.wide.u32 	%rd675, %r624, 4;
	add.s64 	%rd676, %rd1, %rd675;
	st.local.u32 	[%rd676], %r225;
	mov.u32 	%r624, %r226;
$L__BB9_290:
	setp.lt.u16 	%p291, %rs6, 3;
	selp.u32 	%r228, 1, 0, %p291;
	add.s32 	%r517, %r219, %r228;
	add.s32 	%r229, %r517, 2;
	mul.wide.u32 	%rd677, %r229, 8;
	add.s64 	%rd678, %rd3, %rd677;
	ld.global.u64 	%rd79, [%rd678];
	and.b64  	%rd679, %rd79, %rd5;
	st.global.u64 	[%rd678], %rd679;
	popc.b64 	%r516, %rd679;
	setp.eq.s32 	%p292, %r516, 1;
	@%p292 bra 	$L__BB9_292;
	setp.eq.s32 	%p293, %r516, 0;
	@%p293 bra 	$L__BB9_419;
	bra.uni 	$L__BB9_294;
$L__BB9_292:
	add.s64 	%rd680, %rd79, -1;
	and.b64  	%rd681, %rd79, %rd680;
	setp.eq.s64 	%p294, %rd681, 0;
	@%p294 bra 	$L__BB9_294;
	add.s32 	%r230, %r624, 1;
	mul.wide.u32 	%rd682, %r624, 4;
	add.s64 	%rd683, %rd1, %rd682;
	st.local.u32 	[%rd683], %r229;
	mov.u32 	%r624, %r230;
$L__BB9_294:
	setp.lt.u16 	%p295, %rs6, 4;
	selp.u32 	%r232, 1, 0, %p295;
	add.s32 	%r519, %r219, %r232;
	add.s32 	%r233, %r519, 3;
	mul.wide.u32 	%rd684, %r233, 8;
	add.s64 	%rd685, %rd3, %rd684;
	ld.global.u64 	%rd80, [%rd685];
	and.b64  	%rd686, %rd80, %rd5;
	st.global.u64 	[%rd685], %rd686;
	popc.b64 	%r518, %rd686;
	setp.eq.s32 	%p296, %r518, 1;
	@%p296 bra 	$L__BB9_296;
	setp.eq.s32 	%p297, %r518, 0;
	@%p297 bra 	$L__BB9_419;
	bra.uni 	$L__BB9_298;
$L__BB9_296:
	add.s64 	%rd687, %rd80, -1;
	and.b64  	%rd688, %rd80, %rd687;
	setp.eq.s64 	%p298, %rd688, 0;
	@%p298 bra 	$L__BB9_298;
	add.s32 	%r234, %r624, 1;
	mul.wide.u32 	%rd689, %r624, 4;
	add.s64 	%rd690, %rd1, %rd689;
	st.local.u32 	[%rd690], %r233;
	mov.u32 	%r624, %r234;
$L__BB9_298:
	setp.lt.u16 	%p299, %rs6, 5;
	selp.u32 	%r236, 1, 0, %p299;
	add.s32 	%r521, %r219, %r236;
	add.s32 	%r237, %r521, 4;
	mul.wide.u32 	%rd691, %r237, 8;
	add.s64 	%rd692, %rd3, %rd691;
	ld.global.u64 	%rd81, [%rd692];
	and.b64  	%rd693, %rd81, %rd5;
	st.global.u64 	[%rd692], %rd693;
	popc.b64 	%r520, %rd693;
	setp.eq.s32 	%p300, %r520, 1;
	@%p300 bra 	$L__BB9_300;
	setp.eq.s32 	%p301, %r520, 0;
	@%p301 bra 	$L__BB9_419;
	bra.uni 	$L__BB9_302;
$L__BB9_300:
	add.s64 	%rd694, %rd81, -1;
	and.b64  	%rd695, %rd81, %rd694;
	setp.eq.s64 	%p302, %rd695, 0;
	@%p302 bra 	$L__BB9_302;
	add.s32 	%r238, %r624, 1;
	mul.wide.u32 	%rd696, %r624, 4;
	add.s64 	%rd697, %rd1, %rd696;
	st.local.u32 	[%rd697], %r237;
	mov.u32 	%r624, %r238;
$L__BB9_302:
	setp.lt.u32 	%p303, %r6, 2;
	selp.u32 	%r523, 1, 0, %p303;
	add.s32 	%r524, %r217, %r523;
	mad.lo.s32 	%r525, %r524, 36, %r218;
	add.s32 	%r240, %r525, 36;
	add.s32 	%r241, %r240, %r220;
	mul.wide.u32 	%rd698, %r241, 8;
	add.s64 	%rd699, %rd3, %rd698;
	ld.global.u64 	%rd82, [%rd699];
	and.b64  	%rd700, %rd82, %rd5;
	st.global.u64 	[%rd699], %rd700;
	popc.b64 	%r522, %rd700;
	setp.eq.s32 	%p304, %r522, 1;
	@%p304 bra 	$L__BB9_304;
	setp.eq.s32 	%p305, %r522, 0;
	@%p305 bra 	$L__BB9_419;
	bra.uni 	$L__BB9_306;
$L__BB9_304:
	add.s64 	%rd701, %rd82, -1;
	and.b64  	%rd702, %rd82, %rd701;
	setp.eq.s64 	%p306, %rd702, 0;
	@%p306 bra 	$L__BB9_306;
	add.s32 	%r242, %r624, 1;
	mul.wide.u32 	%rd703, %r624, 4;
	add.s64 	%rd704, %rd1, %rd703;
	st.local.u32 	[%rd704], %r241;
	mov.u32 	%r624, %r242;
$L__BB9_306:
	and.b16  	%rs11, %rs1, 255;
	setp.lt.u16 	%p307, %rs11, 2;
	selp.u64 	%rd83, 1, 0, %p307;
	cvt.u64.u32 	%rd84, %r240;
	add.s64 	%rd705, %rd84, %rd83;
	shl.b64 	%rd706, %rd705, 3;
	add.s64 	%rd707, %rd3, %rd706;
	ld.global.u64 	%rd85, [%rd707+8];
	and.b64  	%rd708, %rd85, %rd5;
	st.global.u64 	[%rd707+8], %rd708;
	popc.b64 	%r526, %rd708;
	setp.eq.s32 	%p308, %r526, 1;
	@%p308 bra 	$L__BB9_308;
	setp.eq.s32 	%p309, %r526, 0;
	@%p309 bra 	$L__BB9_419;
	bra.uni 	$L__BB9_310;
$L__BB9_308:
	add.s64 	%rd709, %rd85, -1;
	and.b64  	%rd710, %rd85, %rd709;
	setp.eq.s64 	%p310, %rd710, 0;
	@%p310 bra 	$L__BB9_310;
	add.s32 	%r244, %r624, 1;
	mul.wide.u32 	%rd711, %r624, 4;
	add.s64 	%rd712, %rd1, %rd711;
	add.s32 	%r527, %r240, %r224;
	add.s32 	%r528, %r527, 1;
	st.local.u32 	[%rd712], %r528;
	mov.u32 	%r624, %r244;
$L__BB9_310:
	and.b16  	%rs12, %rs1, 255;
	setp.lt.u16 	%p311, %rs12, 3;
	selp.u64 	%rd86, 1, 0, %p311;
	add.s64 	%rd713, %rd84, %rd86;
	shl.b64 	%rd714, %rd713, 3;
	add.s64 	%rd715, %rd3, %rd714;
	ld.global.u64 	%rd87, [%rd715+16];
	and.b64  	%rd716, %rd87, %rd5;
	st.global.u64 	[%rd715+16], %rd716;
	popc.b64 	%r529, %rd716;
	setp.eq.s32 	%p312, %r529, 1;
	@%p312 bra 	$L__BB9_312;
	setp.eq.s32 	%p313, %r529, 0;
	@%p313 bra 	$L__BB9_419;
	bra.uni 	$L__BB9_314;
$L__BB9_312:
	add.s64 	%rd717, %rd87, -1;
	and.b64  	%rd718, %rd87, %rd717;
	setp.eq.s64 	%p314, %rd718, 0;
	@%p314 bra 	$L__BB9_314;
	add.s32 	%r246, %r624, 1;
	mul.wide.u32 	%rd719, %r624, 4;
	add.s64 	%rd720, %rd1, %rd719;
	add.s32 	%r530, %r240, %r228;
	add.s32 	%r531, %r530, 2;
	st.local.u32 	[%rd720], %r531;
	mov.u32 	%r624, %r246;
$L__BB9_314:
	and.b16  	%rs13, %rs1, 255;
	setp.lt.u16 	%p315, %rs13, 4;
	selp.u64 	%rd88, 1, 0, %p315;
	add.s64 	%rd721, %rd84, %rd88;
	shl.b64 	%rd722, %rd721, 3;
	add.s64 	%rd723, %rd3, %rd722;
	ld.global.u64 	%rd89, [%rd723+24];
	and.b64  	%rd724, %rd89, %rd5;
	st.global.u64 	[%rd723+24], %rd724;
	popc.b64 	%r532, %rd724;
	setp.eq.s32 	%p316, %r532, 1;
	@%p316 bra 	$L__BB9_316;
	setp.eq.s32 	%p317, %r532, 0;
	@%p317 bra 	$L__BB9_419;
	bra.uni 	$L__BB9_318;
$L__BB9_316:
	add.s64 	%rd725, %rd89, -1;
	and.b64  	%rd726, %rd89, %rd725;
	setp.eq.s64 	%p318, %rd726, 0;
	@%p318 bra 	$L__BB9_318;
	add.s32 	%r248, %r624, 1;
	mul.wide.u32 	%rd727, %r624, 4;
	add.s64 	%rd728, %rd1, %rd727;
	add.s32 	%r533, %r240, %r232;
	add.s32 	%r534, %r533, 3;
	st.local.u32 	[%rd728], %r534;
	mov.u32 	%r624, %r248;
$L__BB9_318:
	and.b16  	%rs14, %rs1, 255;
	setp.lt.u16 	%p319, %rs14, 5;
	add.s32 	%r250, %r240, 4;
	selp.u64 	%rd90, 1, 0, %p319;
	add.s64 	%rd729, %rd84, %rd90;
	shl.b64 	%rd730, %rd729, 3;
	add.s64 	%rd731, %rd3, %rd730;
	ld.global.u64 	%rd91, [%rd731+32];
	and.b64  	%rd732, %rd91, %rd5;
	st.global.u64 	[%rd731+32], %rd732;
	popc.b64 	%r535, %rd732;
	setp.eq.s32 	%p320, %r535, 1;
	@%p320 bra 	$L__BB9_320;
	setp.eq.s32 	%p321, %r535, 0;
	@%p321 bra 	$L__BB9_419;
	bra.uni 	$L__BB9_322;
$L__BB9_320:
	add.s64 	%rd733, %rd91, -1;
	and.b64  	%rd734, %rd91, %rd733;
	setp.eq.s64 	%p322, %rd734, 0;
	@%p322 bra 	$L__BB9_322;
	add.s32 	%r251, %r624, 1;
	mul.wide.u32 	%rd735, %r624, 4;
	add.s64 	%rd736, %rd1, %rd735;
	add.s32 	%r536, %r250, %r236;
	st.local.u32 	[%rd736], %r536;
	mov.u32 	%r624, %r251;
$L__BB9_322:
	setp.lt.u32 	%p323, %r6, 3;
	selp.u32 	%r538, 1, 0, %p323;
	add.s32 	%r539, %r217, %r538;
	mad.lo.s32 	%r540, %r539, 36, %r218;
	add.s32 	%r253, %r540, 72;
	add.s32 	%r254, %r253, %r220;
	mul.wide.u32 	%rd737, %r254, 8;
	add.s64 	%rd738, %rd3, %rd737;
	ld.global.u64 	%rd92, [%rd738];
	and.b64  	%rd739, %rd92, %rd5;
	st.global.u64 	[%rd738], %rd739;
	popc.b64 	%r537, %rd739;
	setp.eq.s32 	%p324, %r537, 1;
	@%p324 bra 	$L__BB9_324;
	setp.eq.s32 	%p325, %r537, 0;
	@%p325 bra 	$L__BB9_419;
	bra.uni 	$L__BB9_326;
$L__BB9_324:
	add.s64 	%rd740, %rd92, -1;
	and.b64  	%rd741, %rd92, %rd740;
	setp.eq.s64 	%p326, %rd741, 0;
	@%p326 bra 	$L__BB9_326;
	add.s32 	%r255, %r624, 1;
	mul.wide.u32 	%rd742, %r624, 4;
	add.s64 	%rd743, %rd1, %rd742;
	st.local.u32 	[%rd743], %r254;
	mov.u32 	%r624, %r255;
$L__BB9_326:
	cvt.u64.u32 	%rd93, %r253;
	add.s64 	%rd744, %rd93, %rd83;
	shl.b64 	%rd745, %rd744, 3;
	add.s64 	%rd746, %rd3, %rd745;
	ld.global.u64 	%rd94, [%rd746+8];
	and.b64  	%rd747, %rd94, %rd5;
	st.global.u64 	[%rd746+8], %rd747;
	popc.b64 	%r541, %rd747;
	setp.eq.s32 	%p327, %r541, 1;
	@%p327 bra 	$L__BB9_328;
	setp.eq.s32 	%p328, %r541, 0;
	@%p328 bra 	$L__BB9_419;
	bra.uni 	$L__BB9_330;
$L__BB9_328:
	add.s64 	%rd748, %rd94, -1;
	and.b64  	%rd749, %rd94, %rd748;
	setp.eq.s64 	%p329, %rd749, 0;
	@%p329 bra 	$L__BB9_330;
	add.s32 	%r257, %r624, 1;
	mul.wide.u32 	%rd750, %r624, 4;
	add.s64 	%rd751, %rd1, %rd750;
	add.s32 	%r542, %r253, %r224;
	add.s32 	%r543, %r542, 1;
	st.local.u32 	[%rd751], %r543;
	mov.u32 	%r624, %r257;
$L__BB9_330:
	add.s64 	%rd752, %rd93, %rd86;
	shl.b64 	%rd753, %rd752, 3;
	add.s64 	%rd754, %rd3, %rd753;
	ld.global.u64 	%rd95, [%rd754+16];
	and.b64  	%rd755, %rd95, %rd5;
	st.global.u64 	[%rd754+16], %rd755;
	popc.b64 	%r544, %rd755;
	setp.eq.s32 	%p330, %r544, 1;
	@%p330 bra 	$L__BB9_332;
	setp.eq.s32 	%p331, %r544, 0;
	@%p331 bra 	$L__BB9_419;
	bra.uni 	$L__BB9_334;
$L__BB9_332:
	add.s64 	%rd756, %rd95, -1;
	and.b64  	%rd757, %rd95, %rd756;
	setp.eq.s64 	%p332, %rd757, 0;
	@%p332 bra 	$L__BB9_334;
	add.s32 	%r259, %r624, 1;
	mul.wide.u32 	%rd758, %r624, 4;
	add.s64 	%rd759, %rd1, %rd758;
	add.s32 	%r545, %r253, %r228;
	add.s32 	%r546, %r545, 2;
	st.local.u32 	[%rd759], %r546;
	mov.u32 	%r624, %r259;
$L__BB9_334:
	add.s64 	%rd760, %rd93, %rd88;
	shl.b64 	%rd761, %rd760, 3;
	add.s64 	%rd762, %rd3, %rd761;
	ld.global.u64 	%rd96, [%rd762+24];
	and.b64  	%rd763, %rd96, %rd5;
	st.global.u64 	[%rd762+24], %rd763;
	popc.b64 	%r547, %rd763;
	setp.eq.s32 	%p333, %r547, 1;
	@%p333 bra 	$L__BB9_336;
	setp.eq.s32 	%p334, %r547, 0;
	@%p334 bra 	$L__BB9_419;
	bra.uni 	$L__BB9_338;
$L__BB9_336:
	add.s64 	%rd764, %rd96, -1;
	and.b64  	%rd765, %rd96, %rd764;
	setp.eq.s64 	%p335, %rd765, 0;
	@%p335 bra 	$L__BB9_338;
	add.s32 	%r261, %r624, 1;
	mul.wide.u32 	%rd766, %r624, 4;
	add.s64 	%rd767, %rd1, %rd766;
	add.s32 	%r548, %r253, %r232;
	add.s32 	%r549, %r548, 3;
	st.local.u32 	[%rd767], %r549;
	mov.u32 	%r624, %r261;
$L__BB9_338:
	add.s32 	%r263, %r253, 4;
	add.s64 	%rd768, %rd93, %rd90;
	shl.b64 	%rd769, %rd768, 3;
	add.s64 	%rd770, %rd3, %rd769;
	ld.global.u64 	%rd97, [%rd770+32];
	and.b64  	%rd771, %rd97, %rd5;
	st.global.u64 	[%rd770+32], %rd771;
	popc.b64 	%r550, %rd771;
	setp.eq.s32 	%p336, %r550, 1;
	@%p336 bra 	$L__BB9_340;
	setp.eq.s32 	%p337, %r550, 0;
	@%p337 bra 	$L__BB9_419;
	bra.uni 	$L__BB9_342;
$L__BB9_340:
	add.s64 	%rd772, %rd97, -1;
	and.b64  	%rd773, %rd97, %rd772;
	setp.eq.s64 	%p338, %rd773, 0;
	@%p338 bra 	$L__BB9_342;
	add.s32 	%r264, %r624, 1;
	mul.wide.u32 	%rd774, %r624, 4;
	add.s64 	%rd775, %rd1, %rd774;
	add.s32 	%r551, %r263, %r236;
	st.local.u32 	[%rd775], %r551;
	mov.u32 	%r624, %r264;
$L__BB9_342:
	setp.lt.u32 	%p339, %r6, 4;
	selp.u32 	%r553, 1, 0, %p339;
	add.s32 	%r554, %r217, %r553;
	mad.lo.s32 	%r555, %r554, 36, %r218;
	add.s32 	%r266, %r555, 108;
	add.s32 	%r267, %r266, %r220;
	mul.wide.u32 	%rd776, %r267, 8;
	add.s64 	%rd777, %rd3, %rd776;
	ld.global.u64 	%rd98, [%rd777];
	and.b64  	%rd778, %rd98, %rd5;
	st.global.u64 	[%rd777], %rd778;
	popc.b64 	%r552, %rd778;
	setp.eq.s32 	%p340, %r552, 1;
	@%p340 bra 	$L__BB9_344;
	setp.eq.s32 	%p341, %r552, 0;
	@%p341 bra 	$L__BB9_419;
	bra.uni 	$L__BB9_346;
$L__BB9_344:
	add.s64 	%rd779, %rd98, -1;
	and.b64  	%rd780, %rd98, %rd779;
	setp.eq.s64 	%p342, %rd780, 0;
	@%p342 bra 	$L__BB9_346;
	add.s32 	%r268, %r624, 1;
	mul.wide.u32 	%rd781, %r624, 4;
	add.s64 	%rd782, %rd1, %rd781;
	st.local.u32 	[%rd782], %r267;
	mov.u32 	%r624, %r268;
$L__BB9_346:
	cvt.u64.u32 	%rd99, %r266;
	add.s64 	%rd783, %rd99, %rd83;
	shl.b64 	%rd784, %rd783, 3;
	add.s64 	%rd785, %rd3, %rd784;
	ld.global.u64 	%rd100, [%rd785+8];
	and.b64  	%rd786, %rd100, %rd5;
	st.global.u64 	[%rd785+8], %rd786;
	popc.b64 	%r556, %rd786;
	setp.eq.s32 	%p343, %r556, 1;
	@%p343 bra 	$L__BB9_348;
	setp.eq.s32 	%p344, %r556, 0;
	@%p344 bra 	$L__BB9_419;
	bra.uni 	$L__BB9_350;
$L__BB9_348:
	add.s64 	%rd787, %rd100, -1;
	and.b64  	%rd788, %rd100, %rd787;
	setp.eq.s64 	%p345, %rd788, 0;
	@%p345 bra 	$L__BB9_350;
	add.s32 	%r270, %r624, 1;
	mul.wide.u32 	%rd789, %r624, 4;
	add.s64 	%rd790, %rd1, %rd789;
	add.s32 	%r557, %r266, %r224;
	add.s32 	%r558, %r557, 1;
	st.local.u32 	[%rd790], %r558;
	mov.u32 	%r624, %r270;
$L__BB9_350:
	add.s64 	%rd791, %rd99, %rd86;
	shl.b64 	%rd792, %rd791, 3;
	add.s64 	%rd793, %rd3, %rd792;
	ld.global.u64 	%rd101, [%rd793+16];
	and.b64  	%rd794, %rd101, %rd5;
	st.global.u64 	[%rd793+16], %rd794;
	popc.b64 	%r559, %rd794;
	setp.eq.s32 	%p346, %r559, 1;
	@%p346 bra 	$L__BB9_352;
	setp.eq.s32 	%p347, %r559, 0;
	@%p347 bra 	$L__BB9_419;
	bra.uni 	$L__BB9_354;
$L__BB9_352:
	add.s64 	%rd795, %rd101, -1;
	and.b64  	%rd796, %rd101, %rd795;
	setp.eq.s64 	%p348, %rd796, 0;
	@%p348 bra 	$L__BB9_354;
	add.s32 	%r272, %r624, 1;
	mul.wide.u32 	%rd797, %r624, 4;
	add.s64 	%rd798, %rd1, %rd797;
	add.s32 	%r560, %r266, %r228;
	add.s32 	%r561, %r560, 2;
	st.local.u32 	[%rd798], %r561;
	mov.u32 	%r624, %r272;
$L__BB9_354:
	add.s64 	%rd799, %rd99, %rd88;
	shl.b64 	%rd800, %rd799, 3;
	add.s64 	%rd801, %rd3, %rd800;
	ld.global.u64 	%rd102, [%rd801+24];
	and.b64  	%rd802, %rd102, %rd5;
	st.global.u64 	[%rd801+24], %rd802;
	popc.b64 	%r562, %rd802;
	setp.eq.s32 	%p349, %r562, 1;
	@%p349 bra 	$L__BB9_356;
	setp.eq.s32 	%p350, %r562, 0;
	@%p350 bra 	$L__BB9_419;
	bra.uni 	$L__BB9_358;
$L__BB9_356:
	add.s64 	%rd803, %rd102, -1;
	and.b64  	%rd804, %rd102, %rd803;
	setp.eq.s64 	%p351, %rd804, 0;
	@%p351 bra 	$L__BB9_358;
	add.s32 	%r274, %r624, 1;
	mul.wide.u32 	%rd805, %r624, 4;
	add.s64 	%rd806, %rd1, %rd805;
	add.s32 	%r563, %r266, %r232;
	add.s32 	%r564, %r563, 3;
	st.local.u32 	[%rd806], %r564;
	mov.u32 	%r624, %r274;
$L__BB9_358:
	add.s32 	%r566, %r266, %r236;
	add.s32 	%r276, %r566, 4;
	mul.wide.u32 	%rd807, %r276, 8;
	add.s64 	%rd808, %rd3, %rd807;
	ld.global.u64 	%rd103, [%rd808];
	and.b64  	%rd809, %rd103, %rd5;
	st.global.u64 	[%rd808], %rd809;
	popc.b64 	%r565, %rd809;
	setp.eq.s32 	%p352, %r565, 1;
	@%p352 bra 	$L__BB9_360;
	setp.eq.s32 	%p353, %r565, 0;
	@%p353 bra 	$L__BB9_419;
	bra.uni 	$L__BB9_362;
$L__BB9_360:
	add.s64 	%rd810, %rd103, -1;
	and.b64  	%rd811, %rd103, %rd810;
	setp.eq.s64 	%p354, %rd811, 0;
	@%p354 bra 	$L__BB9_362;
	add.s32 	%r277, %r624, 1;
	mul.wide.u32 	%rd812, %r624, 4;
	add.s64 	%rd813, %rd1, %rd812;
	st.local.u32 	[%rd813], %r276;
	mov.u32 	%r624, %r277;
$L__BB9_362:
	setp.lt.u32 	%p355, %r6, 5;
	selp.u32 	%r568, 1, 0, %p355;
	add.s32 	%r569, %r217, %r568;
	mad.lo.s32 	%r570, %r569, 36, %r218;
	add.s32 	%r279, %r570, 144;
	add.s32 	%r280, %r279, %r220;
	mul.wide.u32 	%rd814, %r280, 8;
	add.s64 	%rd815, %rd3, %rd814;
	ld.global.u64 	%rd104, [%rd815];
	and.b64  	%rd816, %rd104, %rd5;
	st.global.u64 	[%rd815], %rd816;
	popc.b64 	%r567, %rd816;
	setp.eq.s32 	%p356, %r567, 1;
	@%p356 bra 	$L__BB9_364;
	setp.eq.s32 	%p357, %r567, 0;
	@%p357 bra 	$L__BB9_419;
	bra.uni 	$L__BB9_366;
$L__BB9_364:
	add.s64 	%rd817, %rd104, -1;
	and.b64  	%rd818, %rd104, %rd817;
	setp.eq.s64 	%p358, %rd818, 0;
	@%p358 bra 	$L__BB9_366;
	add.s32 	%r281, %r624, 1;
	mul.wide.u32 	%rd819, %r624, 4;
	add.s64 	%rd820, %rd1, %rd819;
	st.local.u32 	[%rd820], %r280;
	mov.u32 	%r624, %r281;
$L__BB9_366:
	add.s32 	%r572, %r279, %r224;
	add.s32 	%r283, %r572, 1;
	mul.wide.u32 	%rd821, %r283, 8;
	add.s64 	%rd822, %rd3, %rd821;
	ld.global.u64 	%rd105, [%rd822];
	and.b64  	%rd823, %rd105, %rd5;
	st.global.u64 	[%rd822], %rd823;
	popc.b64 	%r571, %rd823;
	setp.eq.s32 	%p359, %r571, 1;
	@%p359 bra 	$L__BB9_368;
	setp.eq.s32 	%p360, %r571, 0;
	@%p360 bra 	$L__BB9_419;
	bra.uni 	$L__BB9_370;
$L__BB9_368:
	add.s64 	%rd824, %rd105, -1;
	and.b64  	%rd825, %rd105, %rd824;
	setp.eq.s64 	%p361, %rd825, 0;
	@%p361 bra 	$L__BB9_370;
	add.s32 	%r284, %r624, 1;
	mul.wide.u32 	%rd826, %r624, 4;
	add.s64 	%rd827, %rd1, %rd826;
	st.local.u32 	[%rd827], %r283;
	mov.u32 	%r624, %r284;
$L__BB9_370:
	add.s32 	%r574, %r279, %r228;
	add.s32 	%r286, %r574, 2;
	mul.wide.u32 	%rd828, %r286, 8;
	add.s64 	%rd829, %rd3, %rd828;
	ld.global.u64 	%rd106, [%rd829];
	and.b64  	%rd830, %rd106, %rd5;
	st.global.u64 	[%rd829], %rd830;
	popc.b64 	%r573, %rd830;
	setp.eq.s32 	%p362, %r573, 1;
	@%p362 bra 	$L__BB9_372;
	setp.eq.s32 	%p363, %r573, 0;
	@%p363 bra 	$L__BB9_419;
	bra.uni 	$L__BB9_374;
$L__BB9_372:
	add.s64 	%rd831, %rd106, -1;
	and.b64  	%rd832, %rd106, %rd831;
	setp.eq.s64 	%p364, %rd832, 0;
	@%p364 bra 	$L__BB9_374;
	add.s32 	%r287, %r624, 1;
	mul.wide.u32 	%rd833, %r624, 4;
	add.s64 	%rd834, %rd1, %rd833;
	st.local.u32 	[%rd834], %r286;
	mov.u32 	%r624, %r287;
$L__BB9_374:
	add.s32 	%r576, %r279, %r232;
	add.s32 	%r289, %r576, 3;
	mul.wide.u32 	%rd835, %r289, 8;
	add.s64 	%rd836, %rd3, %rd835;
	ld.global.u64 	%rd107, [%rd836];
	and.b64  	%rd837, %rd107, %rd5;
	st.global.u64 	[%rd836], %rd837;
	popc.b64 	%r575, %rd837;
	setp.eq.s32 	%p365, %r575, 1;
	@%p365 bra 	$L__BB9_376;
	setp.eq.s32 	%p366, %r575, 0;
	@%p366 bra 	$L__BB9_419;
	bra.uni 	$L__BB9_378;
$L__BB9_376:
	add.s64 	%rd838, %rd107, -1;
	and.b64  	%rd839, %rd107, %rd838;
	setp.eq.s64 	%p367, %rd839, 0;
	@%p367 bra 	$L__BB9_378;
	add.s32 	%r290, %r624, 1;
	mul.wide.u32 	%rd840, %r624, 4;
	add.s64 	%rd841, %rd1, %rd840;
	st.local.u32 	[%rd841], %r289;
	mov.u32 	%r624, %r290;
$L__BB9_378:
	add.s32 	%r578, %r279, %r236;
	add.s32 	%r292, %r578, 4;
	mul.wide.u32 	%rd842, %r292, 8;
	add.s64 	%rd843, %rd3, %rd842;
	ld.global.u64 	%rd108, [%rd843];
	and.b64  	%rd844, %rd108, %rd5;
	st.global.u64 	[%rd843], %rd844;
	popc.b64 	%r577, %rd844;
	setp.eq.s32 	%p368, %r577, 1;
	@%p368 bra 	$L__BB9_380;
	setp.eq.s32 	%p369, %r577, 0;
	mov.u32 	%r717, %r624;
	@%p369 bra 	$L__BB9_419;
	bra.uni 	$L__BB9_382;
$L__BB9_380:
	add.s64 	%rd845, %rd108, -1;
	and.b64  	%rd846, %rd108, %rd845;
	setp.eq.s64 	%p370, %rd846, 0;
	mov.u32 	%r717, %r624;
	@%p370 bra 	$L__BB9_382;
	add.s32 	%r717, %r624, 1;
	mul.wide.u32 	%rd847, %r624, 4;
	add.s64 	%rd848, %rd1, %rd847;
	st.local.u32 	[%rd848], %r292;
$L__BB9_382:
	setp.ne.s32 	%p371, %r717, 0;
	@%p371 bra 	$L__BB9_2;
	mov.b32 	%r718, 0;
$L__BB9_384:
	mul.wide.u32 	%rd849, %r718, 8;
	add.s64 	%rd109, %rd3, %rd849;
	ld.global.u64 	%rd908, [%rd109];
	popc.b64 	%r580, %rd908;
	cvt.u64.u32 	%rd909, %r580;
	setp.lt.u32 	%p372, %r580, 2;
	mov.u32 	%r719, %r718;
	@%p372 bra 	$L__BB9_390;
$L__BB9_385:
	cvt.u32.u64 	%r297, %rd909;
	setp.eq.s64 	%p388, %rd908, 0;
	@%p388 bra 	$L__BB9_419;
	ld.param.u64 	%rd907, [_Z6SearchIyLj6EEvjPAmlmlmlT0_T0_T0_T0__T_PjS3_S2_S3_S3__param_3];
	ld.param.u64 	%rd906, [_Z6SearchIyLj6EEvjPAmlmlmlT0_T0_T0_T0__T_PjS3_S2_S3_S3__param_1];
	cvta.to.global.u64 	%rd850, %rd906;
	mul.wide.u32 	%rd851, %r719, 8;
	add.s64 	%rd114, %rd3, %rd851;
	add.s64 	%rd115, %rd850, %rd851;
	neg.s32 	%r298, %r719;
	add.s64 	%rd116, %rd850, 16;
	mul.wide.u32 	%rd852, %r1, 10368;
	add.s64 	%rd853, %rd852, %rd2;
	add.s64 	%rd117, %rd853, 16;
	cvta.to.global.u64 	%rd118, %rd907;
	cvta.to.global.u64 	%rd119, %rd157;
	mov.b32 	%r720, 0;
$L__BB9_387:
	atom.global.add.u32 	%r598, [%rd118], 1;
	mul.wide.u32 	%rd854, %r598, 4;
	add.s64 	%rd855, %rd119, %rd854;
	st.global.u32 	[%rd855], %r719;
	mul.wide.u32 	%rd856, %r598, 10368;
	add.s64 	%rd150, %rd115, %rd856;
	add.s64 	%rd911, %rd116, %rd856;
	mov.b32 	%r722, 0;
	mov.u64 	%rd910, %rd117;
	mov.u32 	%r721, %r298;
$L__BB9_388:
	setp.ne.s32 	%p389, %r721, 0;
	@%p389 bra 	$L__BB9_407;
	ld.global.u64 	%rd858, [%rd114];
	neg.s64 	%rd859, %rd858;
	and.b64  	%rd860, %rd858, %rd859;
	clz.b64 	%r599, %rd860;
	sub.s32 	%r600, 63, %r599;
	mov.b64 	%rd861, 1;
	shl.b64 	%rd862, %rd861, %r600;
	st.global.u64 	[%rd150], %rd862;
	and.b32  	%r601, %r600, 63;
	mov.b64 	%rd863, -2;
	shl.b64 	%rd864, %rd863, %r601;
	neg.s32 	%r602, %r600;
	and.b32  	%r603, %r602, 63;
	shr.u64 	%rd865, %rd863, %r603;
	or.b64  	%rd866, %rd864, %rd865;
	ld.global.u64 	%rd867, [%rd114];
	and.b64  	%rd868, %rd867, %rd866;
	st.global.u64 	[%rd114], %rd868;
	bra.uni 	$L__BB9_408;
$L__BB9_390:
	add.s32 	%r719, %r718, 1;
	ld.global.u64 	%rd908, [%rd109+8];
	popc.b64 	%r581, %rd908;
	cvt.u64.u32 	%rd909, %r581;
	setp.gt.u32 	%p373, %r581, 1;
	@%p373 bra 	$L__BB9_385;
	add.s32 	%r719, %r718, 2;
	ld.global.u64 	%rd908, [%rd109+16];
	popc.b64 	%r582, %rd908;
	cvt.u64.u32 	%rd909, %r582;
	setp.gt.u32 	%p374, %r582, 1;
	@%p374 bra 	$L__BB9_385;
	add.s32 	%r719, %r718, 3;
	ld.global.u64 	%rd908, [%rd109+24];
	popc.b64 	%r583, %rd908;
	cvt.u64.u32 	%rd909, %r583;
	setp.gt.u32 	%p375, %r583, 1;
	@%p375 bra 	$L__BB9_385;
	add.s32 	%r719, %r718, 4;
	ld.global.u64 	%rd908, [%rd109+32];
	popc.b64 	%r584, %rd908;
	cvt.u64.u32 	%rd909, %r584;
	setp.gt.u32 	%p376, %r584, 1;
	@%p376 bra 	$L__BB9_385;
	add.s32 	%r719, %r718, 5;
	ld.global.u64 	%rd908, [%rd109+40];
	popc.b64 	%r585, %rd908;
	cvt.u64.u32 	%rd909, %r585;
	setp.gt.u32 	%p377, %r585, 1;
	@%p377 bra 	$L__BB9_385;
	add.s32 	%r719, %r718, 6;
	ld.global.u64 	%rd908, [%rd109+48];
	popc.b64 	%r586, %rd908;
	cvt.u64.u32 	%rd909, %r586;
	setp.gt.u32 	%p378, %r586, 1;
	@%p378 bra 	$L__BB9_385;
	add.s32 	%r719, %r718, 7;
	ld.global.u64 	%rd908, [%rd109+56];
	popc.b64 	%r587, %rd908;
	cvt.u64.u32 	%rd909, %r587;
	setp.gt.u32 	%p379, %r587, 1;
	@%p379 bra 	$L__BB9_385;
	add.s32 	%r719, %r718, 8;
	ld.global.u64 	%rd908, [%rd109+64];
	popc.b64 	%r588, %rd908;
	cvt.u64.u32 	%rd909, %r588;
	setp.gt.u32 	%p380, %r588, 1;
	@%p380 bra 	$L__BB9_385;
	add.s32 	%r719, %r718, 9;
	ld.global.u64 	%rd908, [%rd109+72];
	popc.b64 	%r589, %rd908;
	cvt.u64.u32 	%rd909, %r589;
	setp.gt.u32 	%p381, %r589, 1;
	@%p381 bra 	$L__BB9_385;
	add.s32 	%r719, %r718, 10;
	ld.global.u64 	%rd908, [%rd109+80];
	popc.b64 	%r590, %rd908;
	cvt.u64.u32 	%rd909, %r590;
	setp.gt.u32 	%p382, %r590, 1;
	@%p382 bra 	$L__BB9_385;
	add.s32 	%r719, %r718, 11;
	ld.global.u64 	%rd908, [%rd109+88];
	popc.b64 	%r591, %rd908;
	cvt.u64.u32 	%rd909, %r591;
	setp.gt.u32 	%p383, %r591, 1;
	@%p383 bra 	$L__BB9_385;
	add.s32 	%r719, %r718, 12;
	ld.global.u64 	%rd908, [%rd109+96];
	popc.b64 	%r592, %rd908;
	cvt.u64.u32 	%rd909, %r592;
	setp.gt.u32 	%p384, %r592, 1;
	@%p384 bra 	$L__BB9_385;
	add.s32 	%r719, %r718, 13;
	ld.global.u64 	%rd908, [%rd109+104];
	popc.b64 	%r593, %rd908;
	cvt.u64.u32 	%rd909, %r593;
	setp.gt.u32 	%p385, %r593, 1;
	@%p385 bra 	$L__BB9_385;
	add.s32 	%r719, %r718, 14;
	ld.global.u64 	%rd908, [%rd109+112];
	popc.b64 	%r594, %rd908;
	cvt.u64.u32 	%rd909, %r594;
	setp.gt.u32 	%p386, %r594, 1;
	@%p386 bra 	$L__BB9_385;
	add.s32 	%r719, %r718, 15;
	ld.global.u64 	%rd908, [%rd109+120];
	popc.b64 	%r595, %rd908;
	cvt.u64.u32 	%rd909, %r595;
	setp.gt.u32 	%p387, %r595, 1;
	@%p387 bra 	$L__BB9_385;
	add.s32 	%r718, %r718, 16;
	setp.eq.s32 	%p395, %r718, 1296;
	@%p395 bra 	$L__BB9_406;
	bra.uni 	$L__BB9_384;
$L__BB9_406:
	cvta.to.global.u64 	%rd905, %rd161;
	st.global.u32 	[%rd905], %r1;
	bra.uni 	$L__BB9_419;
$L__BB9_407:
	ld.global.u64 	%rd857, [%rd910+-16];
	st.global.u64 	[%rd911+-16], %rd857;
$L__BB9_408:
	add.s32 	%r604, %r722, 1;
	setp.eq.s32 	%p390, %r604, %r719;
	@%p390 bra 	$L__BB9_410;
	ld.global.u64 	%rd869, [%rd910+-8];
	st.global.u64 	[%rd911+-8], %rd869;
	bra.uni 	$L__BB9_411;
$L__BB9_410:
	ld.global.u64 	%rd870, [%rd114];
	neg.s64 	%rd871, %rd870;
	and.b64  	%rd872, %rd870, %rd871;
	clz.b64 	%r605, %rd872;
	sub.s32 	%r606, 63, %r605;
	mov.b64 	%rd873, 1;
	shl.b64 	%rd874, %rd873, %r606;
	st.global.u64 	[%rd150], %rd874;
	and.b32  	%r607, %r606, 63;
	mov.b64 	%rd875, -2;
	shl.b64 	%rd876, %rd875, %r607;
	neg.s32 	%r608, %r606;
	and.b32  	%r609, %r608, 63;
	shr.u64 	%rd877, %rd875, %r609;
	or.b64  	%rd878, %rd876, %rd877;
	ld.global.u64 	%rd879, [%rd114];
	and.b64  	%rd880, %rd879, %rd878;
	st.global.u64 	[%rd114], %rd880;
$L__BB9_411:
	add.s32 	%r610, %r722, 2;
	setp.eq.s32 	%p391, %r610, %r719;
	@%p391 bra 	$L__BB9_413;
	ld.global.u64 	%rd881, [%rd910];
	st.global.u64 	[%rd911], %rd881;
	bra.uni 	$L__BB9_414;
$L__BB9_413:
	ld.global.u64 	%rd882, [%rd114];
	neg.s64 	%rd883, %rd882;
	and.b64  	%rd884, %rd882, %rd883;
	clz.b64 	%r611, %rd884;
	sub.s32 	%r612, 63, %r611;
	mov.b64 	%rd885, 1;
	shl.b64 	%rd886, %rd885, %r612;
	st.global.u64 	[%rd150], %rd886;
	and.b32  	%r613, %r612, 63;
	mov.b64 	%rd887, -2;
	shl.b64 	%rd888, %rd887, %r613;
	neg.s32 	%r614, %r612;
	and.b32  	%r615, %r614, 63;
	shr.u64 	%rd889, %rd887, %r615;
	or.b64  	%rd890, %rd888, %rd889;
	ld.global.u64 	%rd891, [%rd114];
	and.b64  	%rd892, %rd891, %rd890;
	st.global.u64 	[%rd114], %rd892;
$L__BB9_414:
	add.s32 	%r616, %r722, 3;
	setp.eq.s32 	%p392, %r616, %r719;
	@%p392 bra 	$L__BB9_416;
	ld.global.u64 	%rd893, [%rd910+8];
	st.global.u64 	[%rd911+8], %rd893;
	bra.uni 	$L__BB9_417;
$L__BB9_416:
	ld.global.u64 	%rd894, [%rd114];
	neg.s64 	%rd895, %rd894;
	and.b64  	%rd896, %rd894, %rd895;
	clz.b64 	%r617, %rd896;
	sub.s32 	%r618, 63, %r617;
	mov.b64 	%rd897, 1;
	shl.b64 	%rd898, %rd897, %r618;
	st.global.u64 	[%rd150], %rd898;
	and.b32  	%r619, %r618, 63;
	mov.b64 	%rd899, -2;
	shl.b64 	%rd900, %rd899, %r619;
	neg.s32 	%r620, %r618;
	and.b32  	%r621, %r620, 63;
	shr.u64 	%rd901, %rd899, %r621;
	or.b64  	%rd902, %rd900, %rd901;
	ld.global.u64 	%rd903, [%rd114];
	and.b64  	%rd904, %rd903, %rd902;
	st.global.u64 	[%rd114], %rd904;
$L__BB9_417:
	add.s32 	%r722, %r722, 4;
	add.s32 	%r721, %r721, 4;
	add.s64 	%rd911, %rd911, 32;
	add.s64 	%rd910, %rd910, 32;
	setp.ne.s32 	%p393, %r722, 1296;
	@%p393 bra 	$L__BB9_388;
	add.s32 	%r720, %r720, 1;
	setp.eq.s32 	%p394, %r720, %r297;
	@%p394 bra 	$L__BB9_419;
	bra.uni 	$L__BB9_387;
$L__BB9_419:
	ret;

}


// ===== COMPILED SASS (sm_100) =====

	.target	sm_100

	.elftype	@"ET_EXEC"


//--------------------- .note.nv.tkinfo           --------------------------
	.section	.note.nv.tkinfo,"",@"SHT_NOTE"
	.sectionflags	@"SHF_NOTE_NV_TKINFO"
	.tkinfo
        /*0018*/ 	.word	0x00000002
        /*0030*/ 	.string	""
        /*0030*/ 	.string	"ptxas"
        /*0030*/ 	.string	"Cuda compilation tools, release 13.0, V13.0.88"
        /*0030*/ 	.string	"Build cuda_13.0.r13.0/compiler.36424714_0"
        /*0030*/ 	.string	"-arch sm_100 -m 64 "



//--------------------- .note.nv.cuinfo           --------------------------
	.section	.note.nv.cuinfo,"",@"SHT_NOTE"
	.sectionflags	@"SHF_NOTE_NV_CUINFO"
        /*0018*/ 	.short	0x0002
        /*001a*/ 	.short	0x0064
        /*001c*/ 	.short	0x0082
	.zero		2


//--------------------- .nv.info                  --------------------------
	.section	.nv.info,"",@"SHT_CUDA_INFO"
	.align	4


	//----- nvinfo : EIATTR_REGCOUNT
	.align		4
        /*0000*/ 	.byte	0x04, 0x2f
        /*0002*/ 	.short	(.L_1 - .L_0)
	.align		4
.L_0:
        /*0004*/ 	.word	index@(_Z4InitIhLj2EEvPiPAmlmlmlT0_T0_T0_T0__T_PjS4_S3_S4_)
        /*0008*/ 	.word	0x00000018


	//----- nvinfo : EIATTR_FRAME_SIZE
	.align		4
.L_1:
        /*000c*/ 	.byte	0x04, 0x11
        /*000e*/ 	.short	(.L_3 - .L_2)
	.align		4
.L_2:
        /*0010*/ 	.word	index@(_Z4InitIhLj2EEvPiPAmlmlmlT0_T0_T0_T0__T_PjS4_S3_S4_)
        /*0014*/ 	.word	0x00000000


	//----- nvinfo : EIATTR_REGCOUNT
	.align		4
.L_3:
        /*0018*/ 	.byte	0x04, 0x2f
        /*001a*/ 	.short	(.L_5 - .L_4)
	.align		4
.L_4:
        /*001c*/ 	.word	index@(_Z6SearchIhLj2EEvjPAmlmlmlT0_T0_T0_T0__T_PjS3_S2_S3_S3_)
        /*0020*/ 	.word	0x00000020


	//----- nvinfo : EIATTR_FRAME_SIZE
	.align		4
.L_5:
        /*0024*/ 	.byte	0x04, 0x11
        /*0026*/ 	.short	(.L_7 - .L_6)
	.align		4
.L_6:
        /*0028*/ 	.word	index@(_Z6SearchIhLj2EEvjPAmlmlmlT0_T0_T0_T0__T_PjS3_S2_S3_S3_)
        /*002c*/ 	.word	0x00000190


	//----- nvinfo : EIATTR_REGCOUNT
	.align		4
.L_7:
        /*0030*/ 	.byte	0x04, 0x2f
        /*0032*/ 	.short	(.L_9 - .L_8)
	.align		4
.L_8:
        /*0034*/ 	.word	index@(_Z4InitItLj3EEvPiPAmlmlmlT0_T0_T0_T0__T_PjS4_S3_S4_)
        /*0038*/ 	.word	0x0000001a


	//----- nvinfo : EIATTR_FRAME_SIZE
	.align		4
.L_9:
        /*003c*/ 	.byte	0x04, 0x11
        /*003e*/ 	.short	(.L_11 - .L_10)
	.align		4
.L_10:
        /*0040*/ 	.word	index@(_Z4InitItLj3EEvPiPAmlmlmlT0_T0_T0_T0__T_PjS4_S3_S4_)
        /*0044*/ 	.word	0x00000148


	//----- nvinfo : EIATTR_REGCOUNT
	.align		4
.L_11:
        /*0048*/ 	.byte	0x04, 0x2f
        /*004a*/ 	.short	(.L_13 - .L_12)
	.align		4
.L_12:
        /*004c*/ 	.word	index@(_Z6SearchItLj3EEvjPAmlmlmlT0_T0_T0_T0__T_PjS3_S2_S3_S3_)
        /*0050*/ 	.word	0x0000001d


	//----- nvinfo : EIATTR_FRAME_SIZE
	.align		4
.L_13:
        /*0054*/ 	.byte	0x04, 0x11
        /*0056*/ 	.short	(.L_15 - .L_14)
	.align		4
.L_14:
        /*0058*/ 	.word	index@(_Z6SearchItLj3EEvjPAmlmlmlT0_T0_T0_T0__T_PjS3_S2_S3_S3_)
        /*005c*/ 	.word	0x00000190


	//----- nvinfo : EIATTR_REGCOUNT
	.align		4
.L_15:
        /*0060*/ 	.byte	0x04, 0x2f
        /*0062*/ 	.short	(.L_17 - .L_16)
	.align		4
.L_16:
        /*0064*/ 	.word	index@(_Z4InitItLj4EEvPiPAmlmlmlT0_T0_T0_T0__T_PjS4_S3_S4_)
        /*0068*/ 	.word	0x0000001c


	//----- nvinfo : EIATTR_FRAME_SIZE
	.align		4
.L_17:
        /*006c*/ 	.byte	0x04, 0x11
        /*006e*/ 	.short	(.L_19 - .L_18)
	.align		4
.L_18:
        /*0070*/ 	.word	index@(_Z4InitItLj4EEvPiPAmlmlmlT0_T0_T0_T0__T_PjS4_S3_S4_)
        /*0074*/ 	.word	0x00000400


	//----- nvinfo : EIATTR_REGCOUNT
	.align		4
.L_19:
        /*0078*/ 	.byte	0x04, 0x2f
        /*007a*/ 	.short	(.L_21 - .L_20)
	.align		4
.L_20:
        /*007c*/ 	.word	index@(_Z6SearchItLj4EEvjPAmlmlmlT0_T0_T0_T0__T_PjS3_S2_S3_S3_)
        /*0080*/ 	.word	0x00000019


	//----- nvinfo : EIATTR_FRAME_SIZE
	.align		4
.L_21:
        /*0084*/ 	.byte	0x04, 0x11
        /*0086*/ 	.short	(.L_23 - .L_22)
	.align		4
.L_22:
        /*0088*/ 	.word	index@(_Z6SearchItLj4EEvjPAmlmlmlT0_T0_T0_T0__T_PjS3_S2_S3_S3_)
        /*008c*/ 	.word	0x00000190


	//----- nvinfo : EIATTR_REGCOUNT
	.align		4
.L_23:
        /*0090*/ 	.byte	0x04, 0x2f
        /*0092*/ 	.short	(.L_25 - .L_24)
	.align		4
.L_24:
        /*0094*/ 	.word	index@(_Z4InitIjLj5EEvPiPAmlmlmlT0_T0_T0_T0__T_PjS4_S3_S4_)
        /*0098*/ 	.word	0x0000001c


	//----- nvinfo : EIATTR_FRAME_SIZE
	.align		4
.L_25:
        /*009c*/ 	.byte	0x04, 0x11
        /*009e*/ 	.short	(.L_27 - .L_26)
	.align		4
.L_26:
        /*00a0*/ 	.word	index@(_Z4InitIjLj5EEvPiPAmlmlmlT0_T0_T0_T0__T_PjS4_S3_S4_)
        /*00a4*/ 	.word	0x000009c8


	//----- nvinfo : EIATTR_REGCOUNT
	.align		4
.L_27:
        /*00a8*/ 	.byte	0x04, 0x2f
        /*00aa*/ 	.short	(.L_29 - .L_28)
	.align		4
.L_28:
        /*00ac*/ 	.word	index@(_Z6SearchIjLj5EEvjPAmlmlmlT0_T0_T0_T0__T_PjS3_S2_S3_S3_)
        /*00b0*/ 	.word	0x0000001d


	//----- nvinfo : EIATTR_FRAME_SIZE
	.align		4
.L_29:
        /*00b4*/ 	.byte	0x04, 0x11
        /*00b6*/ 	.short	(.L_31 - .L_30)
	.align		4
.L_30:
        /*00b8*/ 	.word	index@(_Z6SearchIjLj5EEvjPAmlmlmlT0_T0_T0_T0__T_PjS3_S2_S3_S3_)
        /*00bc*/ 	.word	0x00000190


	//----- nvinfo : EIATTR_REGCOUNT
	.align		4
.L_31:
        /*00c0*/ 	.byte	0x04, 0x2f
        /*00c2*/ 	.short	(.L_33 - .L_32)
	.align		4
.L_32:
        /*00c4*/ 	.word	index@(_Z4InitIyLj6EEvPiPAmlmlmlT0_T0_T0_T0__T_PjS4_S3_S4_)
        /*00c8*/ 	.word	0x00000020


	//----- nvinfo : EIATTR_FRAME_SIZE
	.align		4
.L_33:
        /*00cc*/ 	.byte	0x04, 0x11
        /*00ce*/ 	.short	(.L_35 - .L_34)
	.align		4
.L_34:
        /*00d0*/ 	.word	index@(_Z4InitIyLj6EEvPiPAmlmlmlT0_T0_T0_T0__T_PjS4_S3_S4_)
        /*00d4*/ 	.word	0x00001440


	//----- nvinfo : EIATTR_REGCOUNT
	.align		4
.L_35:
        /*00d8*/ 	.byte	0x04, 0x2f
        /*00da*/ 	.short	(.L_37 - .L_36)
	.align		4
.L_36:
        /*00dc*/ 	.word	index@(_Z6SearchIyLj6EEvjPAmlmlmlT0_T0_T0_T0__T_PjS3_S2_S3_S3_)
        /*00e0*/ 	.word	0x00000020


	//----- nvinfo : EIATTR_FRAME_SIZE
	.align		4
.L_37:
        /*00e4*/ 	.byte	0x04, 0x11
        /*00e6*/ 	.short	(.L_39 - .L_38)
	.align		4
.L_38:
        /*00e8*/ 	.word	index@(_Z6SearchIyLj6EEvjPAmlmlmlT0_T0_T0_T0__T_PjS3_S2_S3_S3_)
        /*00ec*/ 	.word	0x00000190


	//----- nvinfo : EIATTR_MIN_STACK_SIZE
	.align		4
.L_39:
        /*00f0*/ 	.byte	0x04, 0x12
        /*00f2*/ 	.short	(.L_41 - .L_40)
	.align		4
.L_40:
        /*00f4*/ 	.word	index@(_Z6SearchIyLj6EEvjPAmlmlmlT0_T0_T0_T0__T_PjS3_S2_S3_S3_)
        /*00f8*/ 	.word	0x00000190


	//----- nvinfo : EIATTR_MIN_STACK_SIZE
	.align		4
.L_41:
        /*00fc*/ 	.byte	0x04, 0x12
        /*00fe*/ 	.short	(.L_43 - .L_42)
	.align		4
.L_42:
        /*0100*/ 	.word	index@(_Z4InitIyLj6EEvPiPAmlmlmlT0_T0_T0_T0__T_PjS4_S3_S4_)
        /*0104*/ 	.word	0x00001440


	//----- nvinfo : EIATTR_MIN_STACK_SIZE
	.align		4
.L_43:
        /*0108*/ 	.byte	0x04, 0x12
        /*010a*/ 	.short	(.L_45 - .L_44)
	.align		4
.L_44:
        /*010c*/ 	.word	index@(_Z6SearchIjLj5EEvjPAmlmlmlT0_T0_T0_T0__T_PjS3_S2_S3_S3_)
        /*0110*/ 	.word	0x00000190


	//----- nvinfo : EIATTR_MIN_STACK_SIZE
	.align		4
.L_45:
        /*0114*/ 	.byte	0x04, 0x12
        /*0116*/ 	.short	(.L_47 - .L_46)
	.align		4
.L_46:
        /*0118*/ 	.word	index@(_Z4InitIjLj5EEvPiPAmlmlmlT0_T0_T0_T0__T_PjS4_S3_S4_)
        /*011c*/ 	.word	0x000009c8


	//----- nvinfo : EIATTR_MIN_STACK_SIZE
	.align		4
.L_47:
        /*0120*/ 	.byte	0x04, 0x12
        /*0122*/ 	.short	(.L_49 - .L_48)
	.align		4
.L_48:
        /*0124*/ 	.word	index@(_Z6SearchItLj4EEvjPAmlmlmlT0_T0_T0_T0__T_PjS3_S2_S3_S3_)
        /*0128*/ 	.word	0x00000190


	//----- nvinfo : EIATTR_MIN_STACK_SIZE
	.align		4
.L_49:
        /*012c*/ 	.byte	0x04, 0x12
        /*012e*/ 	.short	(.L_51 - .L_50)
	.align		4
.L_50:
        /*0130*/ 	.word	index@(_Z4InitItLj4EEvPiPAmlmlmlT0_T0_T0_T0__T_PjS4_S3_S4_)
        /*0134*/ 	.word	0x00000400


	//----- nvinfo : EIATTR_MIN_STACK_SIZE
	.align		4
.L_51:
        /*0138*/ 	.byte	0x04, 0x12
        /*013a*/ 	.short	(.L_53 - .L_52)
	.align		4
.L_52:
        /*013c*/ 	.word	index@(_Z6SearchItLj3EEvjPAmlmlmlT0_T0_T0_T0__T_PjS3_S2_S3_S3_)
        /*0140*/ 	.word	0x00000190


	//----- nvinfo : EIATTR_MIN_STACK_SIZE
	.align		4
.L_53:
        /*0144*/ 	.byte	0x04, 0x12
        /*0146*/ 	.short	(.L_55 - .L_54)
	.align		4
.L_54:
        /*0148*/ 	.word	index@(_Z4InitItLj3EEvPiPAmlmlmlT0_T0_T0_T0__T_PjS4_S3_S4_)
        /*014c*/ 	.word	0x00000148


	//----- nvinfo : EIATTR_MIN_STACK_SIZE
	.align		4
.L_55:
        /*0150*/ 	.byte	0x04, 0x12
        /*0152*/ 	.short	(.L_57 - .L_56)
	.align		4
.L_56:
        /*0154*/ 	.word	index@(_Z6SearchIhLj2EEvjPAmlmlmlT0_T0_T0_T0__T_PjS3_S2_S3_S3_)
        /*0158*/ 	.word	0x00000190


	//----- nvinfo : EIATTR_MIN_STACK_SIZE
	.align		4
.L_57:
        /*015c*/ 	.byte	0x04, 0x12
        /*015e*/ 	.short	(.L_59 - .L_58)
	.align		4
.L_58:
        /*0160*/ 	.word	index@(_Z4InitIhLj2EEvPiPAmlmlmlT0_T0_T0_T0__T_PjS4_S3_S4_)
        /*0164*/ 	.word	0x00000000
.L_59:


//--------------------- .nv.compat                --------------------------
	.section	.nv.compat,"",@"SHT_CUDA_COMPAT_INFO"
	.align	4
        /*0000*/ 	.byte	0x02, 0x09, 0x00, 0x00, 0x02, 0x02, 0x01, 0x00, 0x02, 0x05, 0x05, 0x00, 0x03, 0x07, 0x01, 0x01
        /*0010*/ 	.byte	0x02, 0x03, 0x00, 0x00, 0x02, 0x06, 0x01, 0x00, 0x04, 0x0b, 0x08, 0x00, 0x09, 0x00, 0x00, 0x00
        /*0020*/ 	.byte	0x00, 0x00, 0x00, 0x00


//--------------------- .nv.info._Z6SearchIyLj6EEvjPAmlmlmlT0_T0_T0_T0__T_PjS3_S2_S3_S3_ --------------------------
	.section	.nv.info._Z6SearchIyLj6EEvjPAmlmlmlT0_T0_T0_T0__T_PjS3_S2_S3_S3_,"",@"SHT_CUDA_INFO"
	.sectionflags	@""
	.align	4


	//----- nvinfo : EIATTR_CUDA_API_VERSION
	.align		4
        /*0000*/ 	.byte	0x04, 0x37
        /*0002*/ 	.short	(.L_61 - .L_60)
.L_60:
        /*0004*/ 	.word	0x00000082


	//----- nvinfo : EIATTR_KPARAM_INFO
	.align		4
.L_61:
        /*0008*/ 	.byte	0x04, 0x17
        /*000a*/ 	.short	(.L_63 - .L_62)
.L_62:
        /*000c*/ 	.word	0x00000000
        /*0010*/ 	.short	0x0006
        /*0012*/ 	.short	0x0030
        /*0014*/ 	.byte	0x00, 0xf5, 0x21, 0x00


	//----- nvinfo : EIATTR_KPARAM_INFO
	.align		4
.L_63:
        /*0018*/ 	.byte	0x04, 0x17
        /*001a*/ 	.short	(.L_65 - .L_64)
.L_64:
        /*001c*/ 	.word	0x00000000
        /*0020*/ 	.short	0x0005
        /*0022*/ 	.short	0x0028
        /*0024*/ 	.byte	0x00, 0xf5, 0x21, 0x00


	//----- nvinfo : EIATTR_KPARAM_INFO
	.align		4
.L_65:
        /*0028*/ 	.byte	0x04, 0x17
        /*002a*/ 	.short	(.L_67 - .L_66)
.L_66:
        /*002c*/ 	.word	0x00000000
        /*0030*/ 	.short	0x0004
        /*0032*/ 	.short	0x0020
        /*0034*/ 	.byte	0x00, 0xf5, 0x21, 0x00


	//----- nvinfo : EIATTR_KPARAM_INFO
	.align		4
.L_67:
        /*0038*/ 	.byte	0x04, 0x17
        /*003a*/ 	.short	(.L_69 - .L_68)
.L_68:
        /*003c*/ 	.word	0x00000000
        /*0040*/ 	.short	0x0003
        /*0042*/ 	.short	0x0018
        /*0044*/ 	.byte	0x00, 0xf5, 0x21, 0x00


	//----- nvinfo : EIATTR_KPARAM_INFO
	.align		4
.L_69:
        /*0048*/ 	.byte	0x04, 0x17
        /*004a*/ 	.short	(.L_71 - .L_70)
.L_70:
        /*004c*/ 	.word	0x00000000
        /*0050*/ 	.short	0x0002
        /*0052*/ 	.short	0x0010
        /*0054*/ 	.byte	0x00, 0xf5, 0x21, 0x00


	//----- nvinfo : EIATTR_KPARAM_INFO
	.align		4
.L_71:
        /*0058*/ 	.byte	0x04, 0x17
        /*005a*/ 	.short	(.L_73 - .L_72)
.L_72:
        /*005c*/ 	.word	0x00000000
        /*0060*/ 	.short	0x0001
        /*0062*/ 	.short	0x0008
        /*0064*/ 	.byte	0x00, 0xf5, 0x21, 0x00


	//----- nvinfo : EIATTR_KPARAM_INFO
	.align		4
.L_73:
        /*0068*/ 	.byte	0x04, 0x17
        /*006a*/ 	.short	(.L_75 - .L_74)
.L_74:
        /*006c*/ 	.word	0x00000000
        /*0070*/ 	.short	0x0000
        /*0072*/ 	.short	0x0000
        /*0074*/ 	.byte	0x00, 0xf0, 0x11, 0x00


	//----- nvinfo : EIATTR_SPARSE_MMA_MASK
	.align		4
.L_75:
        /*0078*/ 	.byte	0x03, 0x50
        /*007a*/ 	.short	0x0000


	//----- nvinfo : EIATTR_MAXREG_COUNT
	.align		4
        /*007c*/ 	.byte	0x03, 0x1b
        /*007e*/ 	.short	0x00ff


	//----- nvinfo : EIATTR_MERCURY_ISA_VERSION
	.align		4
        /*0080*/ 	.byte	0x03, 0x5f
        /*0082*/ 	.short	0x0101


	//----- nvinfo : EIATTR_INT_WARP_WIDE_INSTR_OFFSETS
	.align		4
        /*0084*/ 	.byte	0x04, 0x31
        /*0086*/ 	.short	(.L_77 - .L_76)


	//   ....[0]....
.L_76:
        /*0088*/ 	.word	0x0000a010


	//   ....[1]....
        /*008c*/ 	.word	0x0000a0f0


	//----- nvinfo : EIATTR_VRC_CTA_INIT_COUNT
	.align		4
.L_77:
        /*0090*/ 	.byte	0x02, 0x4a
	.zero		1
	.zero		1


	//----- nvinfo : EIATTR_EXIT_INSTR_OFFSETS
	.align		4
        /*0094*/ 	.byte	0x04, 0x1c
        /*0096*/ 	.short	(.L_79 - .L_78)


	//   ....[0]....
.L_78:
        /*0098*/ 	.word	0x00000210


	//   ....[1]....
        /*009c*/ 	.word	0x000004d0


	//   ....[2]....
        /*00a0*/ 	.word	0x00000640


	//   ....[3]....
        /*00a4*/ 	.word	0x000007c0


	//   ....[4]....
        /*00a8*/ 	.word	0x00000960


	//   ....[5]....
        /*00ac*/ 	.word	0x00000b30


	//   ....[6]....
        /*00b0*/ 	.word	0x00000cd0


	//   ....[7]....
        /*00b4*/ 	.word	0x00000ea0


	//   ....[8]....
        /*00b8*/ 	.word	0x00001030


	//   ....[9]....
        /*00bc*/ 	.word	0x000011b0


	//   ....[10]....
        /*00c0*/ 	.word	0x00001340


	//   ....[11]....
        /*00c4*/ 	.word	0x000014c0


	//   ....[12]....
        /*00c8*/ 	.word	0x00001650


	//   ....[13]....
        /*00cc*/ 	.word	0x000017d0


	//   ....[14]....
        /*00d0*/ 	.word	0x00001960


	//   ....[15]....
        /*00d4*/ 	.word	0x00001ae0


	//   ....[16]....
        /*00d8*/ 	.word	0x00001c70


	//   ....[17]....
        /*00dc*/ 	.word	0x00001df0


	//   ....[18]....
        /*00e0*/ 	.word	0x00001f80


	//   ....[19]....
        /*00e4*/ 	.word	0x00002100


	//   ....[20]....
        /*00e8*/ 	.word	0x00002290


	//   ....[21]....
        /*00ec*/ 	.word	0x00002410


	//   ....[22]....
        /*00f0*/ 	.word	0x000025a0


	//   ....[23]....
        /*00f4*/ 	.word	0x00002720


	//   ....[24]....
        /*00f8*/ 	.word	0x000028b0


	//   ....[25]....
        /*00fc*/ 	.word	0x00002a30


	//   ....[26]....
        /*0100*/ 	.word	0x00002bc0


	//   ....[27]....
        /*0104*/ 	.word	0x00002d40


	//   ....[28]....
        /*0108*/ 	.word	0x00002ed0


	//   ....[29]....
        /*010c*/ 	.word	0x00003050


	//   ....[30]....
        /*0110*/ 	.word	0x000031e0


	//   ....[31]....
        /*0114*/ 	.word	0x00003360


	//   ....[32]....
        /*0118*/ 	.word	0x000034f0


	//   ....[33]....
        /*011c*/ 	.word	0x00003670


	//   ....[34]....
        /*0120*/ 	.word	0x00003800


	//   ....[35]....
        /*0124*/ 	.word	0x00003980


	//   ....[36]....
        /*0128*/ 	.word	0x00003b10


	//   ....[37]....
        /*012c*/ 	.word	0x00003c90


	//   ....[38]....
        /*0130*/ 	.word	0x00003e20


	//   ....[39]....
        /*0134*/ 	.word	0x00003fa0


	//   ....[40]....
        /*0138*/ 	.word	0x00004130


	//   ....[41]....
        /*013c*/ 	.word	0x000042b0


	//   ....[42]....
        /*0140*/ 	.word	0x00004440


	//   ....[43]....
        /*0144*/ 	.word	0x000045c0


	//   ....[44]....
        /*0148*/ 	.word	0x00004750


	//   ....[45]....
        /*014c*/ 	.word	0x000048d0


	//   ....[46]....
        /*0150*/ 	.word	0x00004a60


	//   ....[47]....
        /*0154*/ 	.word	0x00004be0


	//   ....[48]....
        /*0158*/ 	.word	0x00004d70


	//   ....[49]....
        /*015c*/ 	.word	0x00004ef0


	//   ....[50]....
        /*0160*/ 	.word	0x00005080


	//   ....[51]....
        /*0164*/ 	.word	0x00005200


	//   ....[52]....
        /*0168*/ 	.word	0x00005390


	//   ....[53]....
        /*016c*/ 	.word	0x00005510


	//   ....[54]....
        /*0170*/ 	.word	0x000056a0


	//   ....[55]....
        /*0174*/ 	.word	0x00005820


	//   ....[56]....
        /*0178*/ 	.word	0x000059b0


	//   ....[57]....
        /*017c*/ 	.word	0x00005b30


	//   ....[58]....
        /*0180*/ 	.word	0x00005cc0


	//   ....[59]....
        /*0184*/ 	.word	0x00005e40


	//   ....[60]....
        /*0188*/ 	.word	0x00005fd0


	//   ....[61]....
        /*018c*/ 	.word	0x00006150


	//   ....[62]....
        /*0190*/ 	.word	0x000062e0


	//   ....[63]....
        /*0194*/ 	.word	0x00006460


	//   ....[64]....
        /*0198*/ 	.word	0x000065f0


	//   ....[65]....
        /*019c*/ 	.word	0x00006770


	//   ....[66]....
        /*01a0*/ 	.word	0x00006900


	//   ....[67]....
        /*01a4*/ 	.word	0x00006a80


	//   ....[68]....
        /*01a8*/ 	.word	0x00006c10


	//   ....[69]....
        /*01ac*/ 	.word	0x00006d90


	//   ....[70]....
        /*01b0*/ 	.word	0x00006f10


	//   ....[71]....
        /*01b4*/ 	.word	0x00007130


	//   ....[72]....
        /*01b8*/ 	.word	0x000072b0


	//   ....[73]....
        /*01bc*/ 	.word	0x00007430


	//   ....[74]....
        /*01c0*/ 	.word	0x000075b0


	//   ....[75]....
        /*01c4*/ 	.word	0x00007730


	//   ....[76]....
        /*01c8*/ 	.word	0x000078f0


	//   ....[77]....
        /*01cc*/ 	.word	0x00007a90


	//   ....[78]....
        /*01d0*/ 	.word	0x00007c40


	//   ....[79]....
        /*01d4*/ 	.word	0x00007df0


	//   ....[80]....
        /*01d8*/ 	.word	0x00007fa0


	//   ....[81]....
        /*01dc*/ 	.word	0x00008160


	//   ....[82]....
        /*01e0*/ 	.word	0x000082e0


	//   ....[83]....
        /*01e4*/ 	.word	0x00008470


	//   ....[84]....
        /*01e8*/ 	.word	0x00008600


	//   ....[85]....
        /*01ec*/ 	.word	0x00008790


	//   ....[86]....
        /*01f0*/ 	.word	0x00008950


	//   ....[87]....
        /*01f4*/ 	.word	0x00008ad0


	//   ....[88]....
        /*01f8*/ 	.word	0x00008c60


	//   ....[89]....
        /*01fc*/ 	.word	0x00008df0


	//   ....[90]....
        /*0200*/ 	.word	0x00008f60


	//   ....[91]....
        /*0204*/ 	.word	0x00009100


	//   ....[92]....
        /*0208*/ 	.word	0x00009260


	//   ....[93]....
        /*020c*/ 	.word	0x000093c0


	//   ....[94]....
        /*0210*/ 	.word	0x00009520


	//   ....[95]....
        /*0214*/ 	.word	0x00009680


	//   ....[96]....
        /*0218*/ 	.word	0x00009ef0


	//   ....[97]....
        /*021c*/ 	.word	0x00009f30


	//   ....[98]....
        /*0220*/ 	.word	0x0000ab30


	//----- nvinfo : EIATTR_CRS_STACK_SIZE
	.align		4
.L_79:
        /*0224*/ 	.byte	0x04, 0x1e
        /*0226*/ 	.short	(.L_81 - .L_80)
.L_80:
        /*0228*/ 	.word	0x00000000


	//----- nvinfo : EIATTR_CBANK_PARAM_SIZE
	.align		4
.L_81:
        /*022c*/ 	.byte	0x03, 0x19
        /*022e*/ 	.short	0x0038


	//----- nvinfo : EIATTR_PARAM_CBANK
	.align		4
        /*0230*/ 	.byte	0x04, 0x0a
        /*0232*/ 	.short	(.L_83 - .L_82)
	.align		4
.L_82:
        /*0234*/ 	.word	index@(.nv.constant0._Z6SearchIyLj6EEvjPAmlmlmlT0_T0_T0_T0__T_PjS3_S2_S3_S3_)
        /*0238*/ 	.short	0x0380
        /*023a*/ 	.short	0x0038


	//----- nvinfo : EIATTR_SW_WAR
	.align		4
.L_83:
        /*023c*/ 	.byte	0x04, 0x36
        /*023e*/ 	.short	(.L_85 - .L_84)
.L_84:
        /*0240*/ 	.word	0x00000008
.L_85:


//--------------------- .nv.info._Z4InitIyLj6EEvPiPAmlmlmlT0_T0_T0_T0__T_PjS4_S3_S4_ --------------------------
	.section	.nv.info._Z4InitIyLj6EEvPiPAmlmlmlT0_T0_T0_T0__T_PjS4_S3_S4_,"",@"SHT_CUDA_INFO"
	.sectionflags	@""
	.align	4


	//----- nvinfo : EIATTR_CUDA_API_VERSION
	.align		4
        /*0000*/ 	.byte	0x04, 0x37
        /*0002*/ 	.short	(.L_87 - .L_86)
.L_86:
        /*0004*/ 	.word	0x00000082


	//----- nvinfo : EIATTR_KPARAM_INFO
	.align		4
.L_87:
        /*0008*/ 	.byte	0x04, 0x17
        /*000a*/ 	.short	(.L_89 - .L_88)
.L_88:
        /*000c*/ 	.word	0x00000000
        /*0010*/ 	.short	0x0005
        /*0012*/ 	.short	0x0028
        /*0014*/ 	.byte	0x00, 0xf5, 0x21, 0x00


	//----- nvinfo : EIATTR_KPARAM_INFO
	.align		4
.L_89:
        /*0018*/ 	.byte	0x04, 0x17
        /*001a*/ 	.short	(.L_91 - .L_90)
.L_90:
        /*001c*/ 	.word	0x00000000
        /*0020*/ 	.short	0x0004
        /*0022*/ 	.short	0x0020
        /*0024*/ 	.byte	0x00, 0xf5, 0x21, 0x00


	//----- nvinfo : EIATTR_KPARAM_INFO
	.align		4
.L_91:
        /*0028*/ 	.byte	0x04, 0x17
        /*002a*/ 	.short	(.L_93 - .L_92)
.L_92:
        /*002c*/ 	.word	0x00000000
        /*0030*/ 	.short	0x0003
        /*0032*/ 	.short	0x0018
        /*0034*/ 	.byte	0x00, 0xf5, 0x21, 0x00


	//----- nvinfo : EIATTR_KPARAM_INFO
	.align		4
.L_93:
        /*0038*/ 	.byte	0x04, 0x17
        /*003a*/ 	.short	(.L_95 - .L_94)
.L_94:
        /*003c*/ 	.word	0x00000000
        /*0040*/ 	.short	0x0002
        /*0042*/ 	.short	0x0010
        /*0044*/ 	.byte	0x00, 0xf5, 0x21, 0x00


	//----- nvinfo : EIATTR_KPARAM_INFO
	.align		4
.L_95:
        /*0048*/ 	.byte	0x04, 0x17
        /*004a*/ 	.short	(.L_97 - .L_96)
.L_96:
        /*004c*/ 	.word	0x00000000
        /*0050*/ 	.short	0x0001
        /*0052*/ 	.short	0x0008
        /*0054*/ 	.byte	0x00, 0xf5, 0x21, 0x00


	//----- nvinfo : EIATTR_KPARAM_INFO
	.align		4
.L_97:
        /*0058*/ 	.byte	0x04, 0x17
        /*005a*/ 	.short	(.L_99 - .L_98)
.L_98:
        /*005c*/ 	.word	0x00000000
        /*0060*/ 	.short	0x0000
        /*0062*/ 	.short	0x0000
        /*0064*/ 	.byte	0x00, 0xf5, 0x21, 0x00


	//----- nvinfo : EIATTR_SPARSE_MMA_MASK
	.align		4
.L_99:
        /*0068*/ 	.byte	0x03, 0x50
        /*006a*/ 	.short	0x0000


	//----- nvinfo : EIATTR_MAXREG_COUNT
	.align		4
        /*006c*/ 	.byte	0x03, 0x1b
        /*006e*/ 	.short	0x00ff


	//----- nvinfo : EIATTR_MERCURY_ISA_VERSION
	.align		4
        /*0070*/ 	.byte	0x03, 0x5f
        /*0072*/ 	.short	0x0101


	//----- nvinfo : EIATTR_INT_WARP_WIDE_INSTR_OFFSETS
	.align		4
        /*0074*/ 	.byte	0x04, 0x31
        /*0076*/ 	.short	(.L_101 - .L_100)


	//   ....[0]....
.L_100:
        /*0078*/ 	.word	0x0000ae90


	//   ....[1]....
        /*007c*/ 	.word	0x0000afa0


	//----- nvinfo : EIATTR_VRC_CTA_INIT_COUNT
	.align		4
.L_101:
        /*0080*/ 	.byte	0x02, 0x4a
	.zero		1
	.zero		1


	//----- nvinfo : EIATTR_EXIT_INSTR_OFFSETS
	.align		4
        /*0084*/ 	.byte	0x04, 0x1c
        /*0086*/ 	.short	(.L_103 - .L_102)


	//   ....[0]....
.L_102:
        /*0088*/ 	.word	0x0000b940


	//----- nvinfo : EIATTR_CBANK_PARAM_SIZE
	.align		4
.L_103:
        /*008c*/ 	.byte	0x03, 0x19
        /*008e*/ 	.short	0x0030


	//----- nvinfo : EIATTR_PARAM_CBANK
	.align		4
        /*0090*/ 	.byte	0x04, 0x0a
        /*0092*/ 	.short	(.L_105 - .L_104)
	.align		4
.L_104:
        /*0094*/ 	.word	index@(.nv.constant0._Z4InitIyLj6EEvPiPAmlmlmlT0_T0_T0_T0__T_PjS4_S3_S4_)
        /*0098*/ 	.short	0x0380
        /*009a*/ 	.short	0x0030


	//----- nvinfo : EIATTR_SW_WAR
	.align		4
.L_105:
        /*009c*/ 	.byte	0x04, 0x36
        /*009e*/ 	.short	(.L_107 - .L_106)
.L_106:
        /*00a0*/ 	.word	0x00000008
.L_107:


//--------------------- .nv.info._Z6SearchIjLj5EEvjPAmlmlmlT0_T0_T0_T0__T_PjS3_S2_S3_S3_ --------------------------
	.section	.nv.info._Z6SearchIjLj5EEvjPAmlmlmlT0_T0_T0_T0__T_PjS3_S2_S3_S3_,"",@"SHT_CUDA_INFO"
	.sectionflags	@""
	.align	4


	//----- nvinfo : EIATTR_CUDA_API_VERSION
	.align		4
        /*0000*/ 	.byte	0x04, 0x37
        /*0002*/ 	.short	(.L_109 - .L_108)
.L_108:
        /*0004*/ 	.word	0x00000082


	//----- nvinfo : EIATTR_KPARAM_INFO
	.align		4
.L_109:
        /*0008*/ 	.byte	0x04, 0x17
        /*000a*/ 	.short	(.L_111 - .L_110)
.L_110:
        /*000c*/ 	.word	0x00000000
        /*0010*/ 	.short	0x0006
        /*0012*/ 	.short	0x0030
        /*0014*/ 	.byte	0x00, 0xf5, 0x21, 0x00


	//----- nvinfo : EIATTR_KPARAM_INFO
	.align		4
.L_111:
        /*0018*/ 	.byte	0x04, 0x17
        /*001a*/ 	.short	(.L_113 - .L_112)
.L_112:
        /*001c*/ 	.word	0x00000000
        /*0020*/ 	.short	0x0005
        /*0022*/ 	.short	0x0028
        /*0024*/ 	.byte	0x00, 0xf5, 0x21, 0x00


	//----- nvinfo : EIATTR_KPARAM_INFO
	.align		4
.L_113:
        /*0028*/ 	.byte	0x04, 0x17
        /*002a*/ 	.short	(.L_115 - .L_114)
.L_114:
        /*002c*/ 	.word	0x00000000
        /*0030*/ 	.short	0x0004
        /*0032*/ 	.short	0x0020
        /*0034*/ 	.byte	0x00, 0xf5, 0x21, 0x00


	//----- nvinfo : EIATTR_KPARAM_INFO
	.align		4
.L_115:
        /*0038*/ 	.byte	0x04, 0x17
        /*003a*/ 	.short	(.L_117 - .L_116)
.L_116:
        /*003c*/ 	.word	0x00000000
        /*0040*/ 	.short	0x0003
        /*0042*/ 	.short	0x0018
        /*0044*/ 	.byte	0x00, 0xf5, 0x21, 0x00


	//----- nvinfo : EIATTR_KPARAM_INFO
	.align		4
.L_117:
        /*0048*/ 	.byte	0x04, 0x17
        /*004a*/ 	.short	(.L_119 - .L_118)
.L_118:
        /*004c*/ 	.word	0x00000000
        /*0050*/ 	.short	0x0002
        /*0052*/ 	.short	0x0010
        /*0054*/ 	.byte	0x00, 0xf5, 0x21, 0x00


	//----- nvinfo : EIATTR_KPARAM_INFO
	.align		4
.L_119:
        /*0058*/ 	.byte	0x04, 0x17
        /*005a*/ 	.short	(.L_121 - .L_120)
.L_120:
        /*005c*/ 	.word	0x00000000
        /*0060*/ 	.short	0x0001
        /*0062*/ 	.short	0x0008
        /*0064*/ 	.byte	0x00, 0xf5, 0x21, 0x00


	//----- nvinfo : EIATTR_KPARAM_INFO
	.align		4
.L_121:
        /*0068*/ 	.byte	0x04, 0x17
        /*006a*/ 	.short	(.L_123 - .L_122)
.L_122:
        /*006c*/ 	.word	0x00000000
        /*0070*/ 	.short	0x0000
        /*0072*/ 	.short	0x0000
        /*0074*/ 	.byte	0x00, 0xf0, 0x11, 0x00


	//----- nvinfo : EIATTR_SPARSE_MMA_MASK
	.align		4
.L_123:
        /*0078*/ 	.byte	0x03, 0x50
        /*007a*/ 	.short	0x0000


	//----- nvinfo : EIATTR_MAXREG_COUNT
	.align		4
        /*007c*/ 	.byte	0x03, 0x1b
        /*007e*/ 	.short	0x00ff


	//----- nvinfo : EIATTR_MERCURY_ISA_VERSION
	.align		4
        /*0080*/ 	.byte	0x03, 0x5f
        /*0082*/ 	.short	0x0101


	//----- nvinfo : EIATTR_INT_WARP_WIDE_INSTR_OFFSETS
	.align		4
        /*0084*/ 	.byte	0x04, 0x31
        /*0086*/ 	.short	(.L_125 - .L_124)


	//   ....[0]....
.L_124:
        /*0088*/ 	.word	0x00006410


	//   ....[1]....
        /*008c*/ 	.word	0x000064f0


	//----- nvinfo : EIATTR_VRC_CTA_INIT_COUNT
	.align		4
.L_125:
        /*0090*/ 	.byte	0x02, 0x4a
	.zero		1
	.zero		1


	//----- nvinfo : EIATTR_EXIT_INSTR_OFFSETS
	.align		4
        /*0094*/ 	.byte	0x04, 0x1c
        /*0096*/ 	.short	(.L_127 - .L_126)


	//   ....[0]....
.L_126:
        /*0098*/ 	.word	0x00000210


	//   ....[1]....
        /*009c*/ 	.word	0x000004c0


	//   ....[2]....
        /*00a0*/ 	.word	0x00000600


	//   ....[3]....
        /*00a4*/ 	.word	0x00000750


	//   ....[4]....
        /*00a8*/ 	.word	0x000008c0


	//   ....[5]....
        /*00ac*/ 	.word	0x00000a60


	//   ....[6]....
        /*00b0*/ 	.word	0x00000bd0


	//   ....[7]....
        /*00b4*/ 	.word	0x00000d70


	//   ....[8]....
        /*00b8*/ 	.word	0x00000ee0


	//   ....[9]....
        /*00bc*/ 	.word	0x00001080


	//   ....[10]....
        /*00c0*/ 	.word	0x000011f0


	//   ....[11]....
        /*00c4*/ 	.word	0x00001390


	//   ....[12]....
        /*00c8*/ 	.word	0x00001500


	//   ....[13]....
        /*00cc*/ 	.word	0x000016a0


	//   ....[14]....
        /*00d0*/ 	.word	0x00001810


	//   ....[15]....
        /*00d4*/ 	.word	0x000019b0


	//   ....[16]....
        /*00d8*/ 	.word	0x00001b20


	//   ....[17]....
        /*00dc*/ 	.word	0x00001cc0


	//   ....[18]....
        /*00e0*/ 	.word	0x00001e30


	//   ....[19]....
        /*00e4*/ 	.word	0x00001fd0


	//   ....[20]....
        /*00e8*/ 	.word	0x00002140


	//   ....[21]....
        /*00ec*/ 	.word	0x000022e0


	//   ....[22]....
        /*00f0*/ 	.word	0x00002450


	//   ....[23]....
        /*00f4*/ 	.word	0x000025f0


	//   ....[24]....
        /*00f8*/ 	.word	0x00002760


	//   ....[25]....
        /*00fc*/ 	.word	0x00002900


	//   ....[26]....
        /*0100*/ 	.word	0x00002a70


	//   ....[27]....
        /*0104*/ 	.word	0x00002c10


	//   ....[28]....
        /*0108*/ 	.word	0x00002d80


	//   ....[29]....
        /*010c*/ 	.word	0x00002f20


	//   ....[30]....
        /*0110*/ 	.word	0x00003090


	//   ....[31]....
        /*0114*/ 	.word	0x00003230


	//   ....[32]....
        /*0118*/ 	.word	0x000033a0


	//   ....[33]....
        /*011c*/ 	.word	0x00003540


	//   ....[34]....
        /*0120*/ 	.word	0x000036b0


	//   ....[35]....
        /*0124*/ 	.word	0x00003850


	//   ....[36]....
        /*0128*/ 	.word	0x000039c0


	//   ....[37]....
        /*012c*/ 	.word	0x00003b60


	//   ....[38]....
        /*0130*/ 	.word	0x00003cd0


	//   ....[39]....
        /*0134*/ 	.word	0x00003e70


	//   ....[40]....
        /*0138*/ 	.word	0x00003fe0


	//   ....[41]....
        /*013c*/ 	.word	0x00004180


	//   ....[42]....
        /*0140*/ 	.word	0x000042e0


	//   ....[43]....
        /*0144*/ 	.word	0x00004430


	//   ....[44]....
        /*0148*/ 	.word	0x00004590


	//   ....[45]....
        /*014c*/ 	.word	0x000046e0


	//   ....[46]....
        /*0150*/ 	.word	0x00004840


	//   ....[47]....
        /*0154*/ 	.word	0x00004990


	//   ....[48]....
        /*0158*/ 	.word	0x00004ae0


	//   ....[49]....
        /*015c*/ 	.word	0x00004ce0


	//   ....[50]....
        /*0160*/ 	.word	0x00004e30


	//   ....[51]....
        /*0164*/ 	.word	0x00004f80


	//   ....[52]....
        /*0168*/ 	.word	0x000050d0


	//   ....[53]....
        /*016c*/ 	.word	0x00005250


	//   ....[54]....
        /*0170*/ 	.word	0x00005380


	//   ....[55]....
        /*0174*/ 	.word	0x000054b0


	//   ....[56]....
        /*0178*/ 	.word	0x000055e0


	//   ....[57]....
        /*017c*/ 	.word	0x00005760


	//   ....[58]....
        /*0180*/ 	.word	0x00005890


	//   ....[59]....
        /*0184*/ 	.word	0x000059c0


	//   ....[60]....
        /*0188*/ 	.word	0x00005af0


	//   ....[61]....
        /*018c*/ 	.word	0x00005c60


	//   ....[62]....
        /*0190*/ 	.word	0x00005d90


	//   ....[63]....
        /*0194*/ 	.word	0x00005ec0


	//   ....[64]....
        /*0198*/ 	.word	0x00005ff0


	//   ....[65]....
        /*019c*/ 	.word	0x00006330


	//   ....[66]....
        /*01a0*/ 	.word	0x00006ac0


	//   ....[67]....
        /*01a4*/ 	.word	0x00006b00


	//----- nvinfo : EIATTR_CRS_STACK_SIZE
	.align		4
.L_127:
        /*01a8*/ 	.byte	0x04, 0x1e
        /*01aa*/ 	.short	(.L_129 - .L_128)
.L_128:
        /*01ac*/ 	.word	0x00000000


	//----- nvinfo : EIATTR_CBANK_PARAM_SIZE
	.align		4
.L_129:
        /*01b0*/ 	.byte	0x03, 0x19
        /*01b2*/ 	.short	0x0038


	//----- nvinfo : EIATTR_PARAM_CBANK
	.align		4
        /*01b4*/ 	.byte	0x04, 0x0a
        /*01b6*/ 	.short	(.L_131 - .L_130)
	.align		4
.L_130:
        /*01b8*/ 	.word	index@(.nv.constant0._Z6SearchIjLj5EEvjPAmlmlmlT0_T0_T0_T0__T_PjS3_S2_S3_S3_)
        /*01bc*/ 	.short	0x0380
        /*01be*/ 	.short	0x0038


	//----- nvinfo : EIATTR_SW_WAR
	.align		4
.L_131:
        /*01c0*/ 	.byte	0x04, 0x36
        /*01c2*/ 	.short	(.L_133 - .L_132)
.L_132:
        /*01c4*/ 	.word	0x00000008
.L_133:


//--------------------- .nv.info._Z4InitIjLj5EEvPiPAmlmlmlT0_T0_T0_T0__T_PjS4_S3_S4_ --------------------------
	.section	.nv.info._Z4InitIjLj5EEvPiPAmlmlmlT0_T0_T0_T0__T_PjS4_S3_S4_,"",@"SHT_CUDA_INFO"
	.sectionflags	@""
	.align	4


	//----- nvinfo : EIATTR_CUDA_API_VERSION
	.align		4
        /*0000*/ 	.byte	0x04, 0x37
        /*0002*/ 	.short	(.L_135 - .L_134)
.L_134:
        /*0004*/ 	.word	0x00000082


	//----- nvinfo : EIATTR_KPARAM_INFO
	.align		4
.L_135:
        /*0008*/ 	.byte	0x04, 0x17
        /*000a*/ 	.short	(.L_137 - .L_136)
.L_136:
        /*000c*/ 	.word	0x00000000
        /*0010*/ 	.short	0x0005
        /*0012*/ 	.short	0x0028
        /*0014*/ 	.byte	0x00, 0xf5, 0x21, 0x00


	//----- nvinfo : EIATTR_KPARAM_INFO
	.align		4
.L_137:
        /*0018*/ 	.byte	0x04, 0x17
        /*001a*/ 	.short	(.L_139 - .L_138)
.L_138:
        /*001c*/ 	.word	0x00000000
        /*0020*/ 	.short	0x0004
        /*0022*/ 	.short	0x0020
        /*0024*/ 	.byte	0x00, 0xf5, 0x21, 0x00


	//----- nvinfo : EIATTR_KPARAM_INFO
	.align		4
.L_139:
        /*0028*/ 	.byte	0x04, 0x17
        /*002a*/ 	.short	(.L_141 - .L_140)
.L_140:
        /*002c*/ 	.word	0x00000000
        /*0030*/ 	.short	0x0003
        /*0032*/ 	.short	0x0018
        /*0034*/ 	.byte	0x00, 0xf5, 0x21, 0x00


	//----- nvinfo : EIATTR_KPARAM_INFO
	.align		4
.L_141:
        /*0038*/ 	.byte	0x04, 0x17
        /*003a*/ 	.short	(.L_143 - .L_142)
.L_142:
        /*003c*/ 	.word	0x00000000
        /*0040*/ 	.short	0x0002
        /*0042*/ 	.short	0x0010
        /*0044*/ 	.byte	0x00, 0xf5, 0x21, 0x00


	//----- nvinfo : EIATTR_KPARAM_INFO
	.align		4
.L_143:
        /*0048*/ 	.byte	0x04, 0x17
        /*004a*/ 	.short	(.L_145 - .L_144)
.L_144:
        /*004c*/ 	.word	0x00000000
        /*0050*/ 	.short	0x0001
        /*0052*/ 	.short	0x0008
        /*0054*/ 	.byte	0x00, 0xf5, 0x21, 0x00


	//----- nvinfo : EIATTR_KPARAM_INFO
	.align		4
.L_145:
        /*0058*/ 	.byte	0x04, 0x17
        /*005a*/ 	.short	(.L_147 - .L_146)
.L_146:
        /*005c*/ 	.word	0x00000000
        /*0060*/ 	.short	0x0000
        /*0062*/ 	.short	0x0000
        /*0064*/ 	.byte	0x00, 0xf5, 0x21, 0x00


	//----- nvinfo : EIATTR_SPARSE_MMA_MASK
	.align		4
.L_147:
        /*0068*/ 	.byte	0x03, 0x50
        /*006a*/ 	.short	0x0000


	//----- nvinfo : EIATTR_MAXREG_COUNT
	.align		4
        /*006c*/ 	.byte	0x03, 0x1b
        /*006e*/ 	.short	0x00ff


	//----- nvinfo : EIATTR_MERCURY_ISA_VERSION
	.align		4
        /*0070*/ 	.byte	0x03, 0x5f
        /*0072*/ 	.short	0x0101


	//----- nvinfo : EIATTR_INT_WARP_WIDE_INSTR_OFFSETS
	.align		4
        /*0074*/ 	.byte	0x04, 0x31
        /*0076*/ 	.short	(.L_149 - .L_148)


	//   ....[0]....
.L_148:
        /*0078*/ 	.word	0x00007180


	//   ....[1]....
        /*007c*/ 	.word	0x00007290


	//----- nvinfo : EIATTR_VRC_CTA_INIT_COUNT
	.align		4
.L_149:
        /*0080*/ 	.byte	0x02, 0x4a
	.zero		1
	.zero		1


	//----- nvinfo : EIATTR_EXIT_INSTR_OFFSETS
	.align		4
        /*0084*/ 	.byte	0x04, 0x1c
        /*0086*/ 	.short	(.L_151 - .L_150)


	//   ....[0]....
.L_150:
        /*0088*/ 	.word	0x000077c0


	//----- nvinfo : EIATTR_CBANK_PARAM_SIZE
	.align		4
.L_151:
        /*008c*/ 	.byte	0x03, 0x19
        /*008e*/ 	.short	0x0030


	//----- nvinfo : EIATTR_PARAM_CBANK
	.align		4
        /*0090*/ 	.byte	0x04, 0x0a
        /*0092*/ 	.short	(.L_153 - .L_152)
	.align		4
.L_152:
        /*0094*/ 	.word	index@(.nv.constant0._Z4InitIjLj5EEvPiPAmlmlmlT0_T0_T0_T0__T_PjS4_S3_S4_)
        /*0098*/ 	.short	0x0380
        /*009a*/ 	.short	0x0030


	//----- nvinfo : EIATTR_SW_WAR
	.align		4
.L_153:
        /*009c*/ 	.byte	0x04, 0x36
        /*009e*/ 	.short	(.L_155 - .L_154)
.L_154:
        /*00a0*/ 	.word	0x00000008
.L_155:


//--------------------- .nv.info._Z6SearchItLj4EEvjPAmlmlmlT0_T0_T0_T0__T_PjS3_S2_S3_S3_ --------------------------
	.section	.nv.info._Z6SearchItLj4EEvjPAmlmlmlT0_T0_T0_T0__T_PjS3_S2_S3_S3_,"",@"SHT_CUDA_INFO"
	.sectionflags	@""
	.align	4


	//----- nvinfo : EIATTR_CUDA_API_VERSION
	.align		4
        /*0000*/ 	.byte	0x04, 0x37
        /*0002*/ 	.short	(.L_157 - .L_156)
.L_156:
        /*0004*/ 	.word	0x00000082


	//----- nvinfo : EIATTR_KPARAM_INFO
	.align		4
.L_157:
        /*0008*/ 	.byte	0x04, 0x17
        /*000a*/ 	.short	(.L_159 - .L_158)
.L_158:
        /*000c*/ 	.word	0x00000000
        /*0010*/ 	.short	0x0006
        /*0012*/ 	.short	0x0030
        /*0014*/ 	.byte	0x00, 0xf5, 0x21, 0x00


	//----- nvinfo : EIATTR_KPARAM_INFO
	.align		4
.L_159:
        /*0018*/ 	.byte	0x04, 0x17
        /*001a*/ 	.short	(.L_161 - .L_160)
.L_160:
        /*001c*/ 	.word	0x00000000
        /*0020*/ 	.short	0x0005
        /*0022*/ 	.short	0x0028
        /*0024*/ 	.byte	0x00, 0xf5, 0x21, 0x00


	//----- nvinfo : EIATTR_KPARAM_INFO
	.align		4
.L_161:
        /*0028*/ 	.byte	0x04, 0x17
        /*002a*/ 	.short	(.L_163 - .L_162)
.L_162:
        /*002c*/ 	.word	0x00000000
        /*0030*/ 	.short	0x0004
        /*0032*/ 	.short	0x0020
        /*0034*/ 	.byte	0x00, 0xf5, 0x21, 0x00


	//----- nvinfo : EIATTR_KPARAM_INFO
	.align		4
.L_163:
        /*0038*/ 	.byte	0x04, 0x17
        /*003a*/ 	.short	(.L_165 - .L_164)
.L_164:
        /*003c*/ 	.word	0x00000000
        /*0040*/ 	.short	0x0003
        /*0042*/ 	.short	0x0018
        /*0044*/ 	.byte	0x00, 0xf5, 0x21, 0x00


	//----- nvinfo : EIATTR_KPARAM_INFO
	.align		4
.L_165:
        /*0048*/ 	.byte	0x04, 0x17
        /*004a*/ 	.short	(.L_167 - .L_166)
.L_166:
        /*004c*/ 	.word	0x00000000
        /*0050*/ 	.short	0x0002
        /*0052*/ 	.short	0x0010
        /*0054*/ 	.byte	0x00, 0xf5, 0x21, 0x00


	//----- nvinfo : EIATTR_KPARAM_INFO
	.align		4
.L_167:
        /*0058*/ 	.byte	0x04, 0x17
        /*005a*/ 	.short	(.L_169 - .L_168)
.L_168:
        /*005c*/ 	.word	0x00000000
        /*0060*/ 	.short	0x0001
        /*0062*/ 	.short	0x0008
        /*0064*/ 	.byte	0x00, 0xf5, 0x21, 0x00


	//----- nvinfo : EIATTR_KPARAM_INFO
	.align		4
.L_169:
        /*0068*/ 	.byte	0x04, 0x17
        /*006a*/ 	.short	(.L_171 - .L_170)
.L_170:
        /*006c*/ 	.word	0x00000000
        /*0070*/ 	.short	0x0000
        /*0072*/ 	.short	0x0000
        /*0074*/ 	.byte	0x00, 0xf0, 0x11, 0x00


	//----- nvinfo : EIATTR_SPARSE_MMA_MASK
	.align		4
.L_171:
        /*0078*/ 	.byte	0x03, 0x50
        /*007a*/ 	.short	0x0000


	//----- nvinfo : EIATTR_MAXREG_COUNT
	.align		4
        /*007c*/ 	.byte	0x03, 0x1b
        /*007e*/ 	.short	0x00ff


	//----- nvinfo : EIATTR_MERCURY_ISA_VERSION
	.align		4
        /*0080*/ 	.byte	0x03, 0x5f
        /*0082*/ 	.short	0x0101


	//----- nvinfo : EIATTR_INT_WARP_WIDE_INSTR_OFFSETS
	.align		4
        /*0084*/ 	.byte	0x04, 0x31
        /*0086*/ 	.short	(.L_173 - .L_172)


	//   ....[0]....
.L_172:
        /*0088*/ 	.word	0x0000a6f0


	//   ....[1]....
        /*008c*/ 	.word	0x0000a7d0


	//----- nvinfo : EIATTR_VRC_CTA_INIT_COUNT
	.align		4
.L_173:
        /*0090*/ 	.byte	0x02, 0x4a
	.zero		1
	.zero		1


	//----- nvinfo : EIATTR_EXIT_INSTR_OFFSETS
	.align		4
        /*0094*/ 	.byte	0x04, 0x1c
        /*0096*/ 	.short	(.L_175 - .L_174)


	//   ....[0]....
.L_174:
        /*0098*/ 	.word	0x00000210


	//   ....[1]....
        /*009c*/ 	.word	0x00000430


	//   ....[2]....
        /*00a0*/ 	.word	0x000005a0


	//   ....[3]....
        /*00a4*/ 	.word	0x00000730


	//   ....[4]....
        /*00a8*/ 	.word	0x000008d0


	//   ....[5]....
        /*00ac*/ 	.word	0x00000aa0


	//   ....[6]....
        /*00b0*/ 	.word	0x00000c40


	//   ....[7]....
        /*00b4*/ 	.word	0x00000e20


	//   ....[8]....
        /*00b8*/ 	.word	0x00000fc0


	//   ....[9]....
        /*00bc*/ 	.word	0x00001190


	//   ....[10]....
        /*00c0*/ 	.word	0x00001330


	//   ....[11]....
        /*00c4*/ 	.word	0x00001510


	//   ....[12]....
        /*00c8*/ 	.word	0x000016b0


	//   ....[13]....
        /*00cc*/ 	.word	0x00001880


	//   ....[14]....
        /*00d0*/ 	.word	0x00001a20


	//   ....[15]....
        /*00d4*/ 	.word	0x00001c00


	//   ....[16]....
        /*00d8*/ 	.word	0x00001da0


	//   ....[17]....
        /*00dc*/ 	.word	0x00001f70


	//   ....[18]....
        /*00e0*/ 	.word	0x00002110


	//   ....[19]....
        /*00e4*/ 	.word	0x000022f0


	//   ....[20]....
        /*00e8*/ 	.word	0x00002490


	//   ....[21]....
        /*00ec*/ 	.word	0x00002660


	//   ....[22]....
        /*00f0*/ 	.word	0x00002800


	//   ....[23]....
        /*00f4*/ 	.word	0x000029e0


	//   ....[24]....
        /*00f8*/ 	.word	0x00002b80


	//   ....[25]....
        /*00fc*/ 	.word	0x00002d50


	//   ....[26]....
        /*0100*/ 	.word	0x00002ef0


	//   ....[27]....
        /*0104*/ 	.word	0x000030d0


	//   ....[28]....
        /*0108*/ 	.word	0x00003270


	//   ....[29]....
        /*010c*/ 	.word	0x00003440


	//   ....[30]....
        /*0110*/ 	.word	0x00003600


	//   ....[31]....
        /*0114*/ 	.word	0x000037c0


	//   ....[32]....
        /*0118*/ 	.word	0x00003960


	//   ....[33]....
        /*011c*/ 	.word	0x00003b10


	//   ....[34]....
        /*0120*/ 	.word	0x00003cc0


	//   ....[35]....
        /*0124*/ 	.word	0x00003e40


	//   ....[36]....
        /*0128*/ 	.word	0x00003fe0


	//   ....[37]....
        /*012c*/ 	.word	0x00004170


	//   ....[38]....
        /*0130*/ 	.word	0x000042f0


	//   ....[39]....
        /*0134*/ 	.word	0x00004490


	//   ....[40]....
        /*0138*/ 	.word	0x0000a5a0


	//   ....[41]....
        /*013c*/ 	.word	0x0000a600


	//   ....[42]....
        /*0140*/ 	.word	0x0000b1c0


	//----- nvinfo : EIATTR_CRS_STACK_SIZE
	.align		4
.L_175:
        /*0144*/ 	.byte	0x04, 0x1e
        /*0146*/ 	.short	(.L_177 - .L_176)
.L_176:
        /*0148*/ 	.word	0x00000000


	//----- nvinfo : EIATTR_CBANK_PARAM_SIZE
	.align		4
.L_177:
        /*014c*/ 	.byte	0x03, 0x19
        /*014e*/ 	.short	0x0038


	//----- nvinfo : EIATTR_PARAM_CBANK
	.align		4
        /*0150*/ 	.byte	0x04, 0x0a
        /*0152*/ 	.short	(.L_179 - .L_178)
	.align		4
.L_178:
        /*0154*/ 	.word	index@(.nv.constant0._Z6SearchItLj4EEvjPAmlmlmlT0_T0_T0_T0__T_PjS3_S2_S3_S3_)
        /*0158*/ 	.short	0x0380
        /*015a*/ 	.short	0x0038


	//----- nvinfo : EIATTR_SW_WAR
	.align		4
.L_179:
        /*015c*/ 	.byte	0x04, 0x36
        /*015e*/ 	.short	(.L_181 - .L_180)
.L_180:
        /*0160*/ 	.word	0x00000008
.L_181:


//--------------------- .nv.info._Z4InitItLj4EEvPiPAmlmlmlT0_T0_T0_T0__T_PjS4_S3_S4_ --------------------------
	.section	.nv.info._Z4InitItLj4EEvPiPAmlmlmlT0_T0_T0_T0__T_PjS4_S3_S4_,"",@"SHT_CUDA_INFO"
	.sectionflags	@""
	.align	4


	//----- nvinfo : EIATTR_CUDA_API_VERSION
	.align		4
        /*0000*/ 	.byte	0x04, 0x37
        /*0002*/ 	.short	(.L_183 - .L_182)
.L_182:
        /*0004*/ 	.word	0x00000082


	//----- nvinfo : EIATTR_KPARAM_INFO
	.align		4
.L_183:
        /*0008*/ 	.byte	0x04, 0x17
        /*000a*/ 	.short	(.L_185 - .L_184)
.L_184:
        /*000c*/ 	.word	0x00000000
        /*0010*/ 	.short	0x0005
        /*0012*/ 	.short	0x0028
        /*0014*/ 	.byte	0x00, 0xf5, 0x21, 0x00


	//----- nvinfo : EIATTR_KPARAM_INFO
	.align		4
.L_185:
        /*0018*/ 	.byte	0x04, 0x17
        /*001a*/ 	.short	(.L_187 - .L_186)
.L_186:
        /*001c*/ 	.word	0x00000000
        /*0020*/ 	.short	0x0004
        /*0022*/ 	.short	0x0020
        /*0024*/ 	.byte	0x00, 0xf5, 0x21, 0x00


	//----- nvinfo : EIATTR_KPARAM_INFO
	.align		4
.L_187:
        /*0028*/ 	.byte	0x04, 0x17
        /*002a*/ 	.short	(.L_189 - .L_188)
.L_188:
        /*002c*/ 	.word	0x00000000
        /*0030*/ 	.short	0x0003
        /*0032*/ 	.short	0x0018
        /*0034*/ 	.byte	0x00, 0xf5, 0x21, 0x00


	//----- nvinfo : EIATTR_KPARAM_INFO
	.align		4
.L_189:
        /*0038*/ 	.byte	0x04, 0x17
        /*003a*/ 	.short	(.L_191 - .L_190)
.L_190:
        /*003c*/ 	.word	0x00000000
        /*0040*/ 	.short	0x0002
        /*0042*/ 	.short	0x0010
        /*0044*/ 	.byte	0x00, 0xf5, 0x21, 0x00


	//----- nvinfo : EIATTR_KPARAM_INFO
	.align		4
.L_191:
        /*0048*/ 	.byte	0x04, 0x17
        /*004a*/ 	.short	(.L_193 - .L_192)
.L_192:
        /*004c*/ 	.word	0x00000000
        /*0050*/ 	.short	0x0001
        /*0052*/ 	.short	0x0008
        /*0054*/ 	.byte	0x00, 0xf5, 0x21, 0x00


	//----- nvinfo : EIATTR_KPARAM_INFO
	.align		4
.L_193:
        /*0058*/ 	.byte	0x04, 0x17
        /*005a*/ 	.short	(.L_195 - .L_194)
.L_194:
        /*005c*/ 	.word	0x00000000
        /*0060*/ 	.short	0x0000
        /*0062*/ 	.short	0x0000
        /*0064*/ 	.byte	0x00, 0xf5, 0x21, 0x00


	//----- nvinfo : EIATTR_SPARSE_MMA_MASK
	.align		4
.L_195:
        /*0068*/ 	.byte	0x03, 0x50
        /*006a*/ 	.short	0x0000


	//----- nvinfo : EIATTR_MAXREG_COUNT
	.align		4
        /*006c*/ 	.byte	0x03, 0x1b
        /*006e*/ 	.short	0x00ff


	//----- nvinfo : EIATTR_MERCURY_ISA_VERSION
	.align		4
        /*0070*/ 	.byte	0x03, 0x5f
        /*0072*/ 	.short	0x0101


	//----- nvinfo : EIATTR_INT_WARP_WIDE_INSTR_OFFSETS
	.align		4
        /*0074*/ 	.byte	0x04, 0x31
        /*0076*/ 	.short	(.L_197 - .L_196)


	//   ....[0]....
.L_196:
        /*0078*/ 	.word	0x0000b0f0


	//   ....[1]....
        /*007c*/ 	.word	0x0000b200


	//----- nvinfo : EIATTR_VRC_CTA_INIT_COUNT
	.align		4
.L_197:
        /*0080*/ 	.byte	0x02, 0x4a
	.zero		1
	.zero		1


	//----- nvinfo : EIATTR_EXIT_INSTR_OFFSETS
	.align		4
        /*0084*/ 	.byte	0x04, 0x1c
        /*0086*/ 	.short	(.L_199 - .L_198)


	//   ....[0]....
.L_198:
        /*0088*/ 	.word	0x0000bae0


	//----- nvinfo : EIATTR_CBANK_PARAM_SIZE
	.align		4
.L_199:
        /*008c*/ 	.byte	0x03, 0x19
        /*008e*/ 	.short	0x0030


	//----- nvinfo : EIATTR_PARAM_CBANK
	.align		4
        /*0090*/ 	.byte	0x04, 0x0a
        /*0092*/ 	.short	(.L_201 - .L_200)
	.align		4
.L_200:
        /*0094*/ 	.word	index@(.nv.constant0._Z4InitItLj4EEvPiPAmlmlmlT0_T0_T0_T0__T_PjS4_S3_S4_)
        /*0098*/ 	.short	0x0380
        /*009a*/ 	.short	0x0030


	//----- nvinfo : EIATTR_SW_WAR
	.align		4
.L_201:
        /*009c*/ 	.byte	0x04, 0x36
        /*009e*/ 	.short	(.L_203 - .L_202)
.L_202:
        /*00a0*/ 	.word	0x00000008
.L_203:


//--------------------- .nv.info._Z6SearchItLj3EEvjPAmlmlmlT0_T0_T0_T0__T_PjS3_S2_S3_S3_ --------------------------
	.section	.nv.info._Z6SearchItLj3EEvjPAmlmlmlT0_T0_T0_T0__T_PjS3_S2_S3_S3_,"",@"SHT_CUDA_INFO"
	.sectionflags	@""
	.align	4


	//----- nvinfo : EIATTR_CUDA_API_VERSION
	.align		4
        /*0000*/ 	.byte	0x04, 0x37
        /*0002*/ 	.short	(.L_205 - .L_204)
.L_204:
        /*0004*/ 	.word	0x00000082


	//----- nvinfo : EIATTR_KPARAM_INFO
	.align		4
.L_205:
        /*0008*/ 	.byte	0x04, 0x17
        /*000a*/ 	.short	(.L_207 - .L_206)
.L_206:
        /*000c*/ 	.word	0x00000000
        /*0010*/ 	.short	0x0006
        /*0012*/ 	.short	0x0030
        /*0014*/ 	.byte	0x00, 0xf5, 0x21, 0x00


	//----- nvinfo : EIATTR_KPARAM_INFO
	.align		4
.L_207:
        /*0018*/ 	.byte	0x04, 0x17
        /*001a*/ 	.short	(.L_209 - .L_208)
.L_208:
        /*001c*/ 	.word	0x00000000
        /*0020*/ 	.short	0x0005
        /*0022*/ 	.short	0x0028
        /*0024*/ 	.byte	0x00, 0xf5, 0x21, 0x00


	//----- nvinfo : EIATTR_KPARAM_INFO
	.align		4
.L_209:
        /*0028*/ 	.byte	0x04, 0x17
        /*002a*/ 	.short	(.L_211 - .L_210)
.L_210:
        /*002c*/ 	.word	0x00000000
        /*0030*/ 	.short	0x0004
        /*0032*/ 	.short	0x0020
        /*0034*/ 	.byte	0x00, 0xf5, 0x21, 0x00


	//----- nvinfo : EIATTR_KPARAM_INFO
	.align		4
.L_211:
        /*0038*/ 	.byte	0x04, 0x17
        /*003a*/ 	.short	(.L_213 - .L_212)
.L_212:
        /*003c*/ 	.word	0x00000000
        /*0040*/ 	.short	0x0003
        /*0042*/ 	.short	0x0018
        /*0044*/ 	.byte	0x00, 0xf5, 0x21, 0x00


	//----- nvinfo : EIATTR_KPARAM_INFO
	.align		4
.L_213:
        /*0048*/ 	.byte	0x04, 0x17
        /*004a*/ 	.short	(.L_215 - .L_214)
.L_214:
        /*004c*/ 	.word	0x00000000
        /*0050*/ 	.short	0x0002
        /*0052*/ 	.short	0x0010
        /*0054*/ 	.byte	0x00, 0xf5, 0x21, 0x00


	//----- nvinfo : EIATTR_KPARAM_INFO
	.align		4
.L_215:
        /*0058*/ 	.byte	0x04, 0x17
        /*005a*/ 	.short	(.L_217 - .L_216)
.L_216:
        /*005c*/ 	.word	0x00000000
        /*0060*/ 	.short	0x0001
        /*0062*/ 	.short	0x0008
        /*0064*/ 	.byte	0x00, 0xf5, 0x21, 0x00


	//----- nvinfo : EIATTR_KPARAM_INFO
	.align		4
.L_217:
        /*0068*/ 	.byte	0x04, 0x17
        /*006a*/ 	.short	(.L_219 - .L_218)
.L_218:
        /*006c*/ 	.word	0x00000000
        /*0070*/ 	.short	0x0000
        /*0072*/ 	.short	0x0000
        /*0074*/ 	.byte	0x00, 0xf0, 0x11, 0x00


	//----- nvinfo : EIATTR_SPARSE_MMA_MASK
	.align		4
.L_219:
        /*0078*/ 	.byte	0x03, 0x50
        /*007a*/ 	.short	0x0000


	//----- nvinfo : EIATTR_MAXREG_COUNT
	.align		4
        /*007c*/ 	.byte	0x03, 0x1b
        /*007e*/ 	.short	0x00ff


	//----- nvinfo : EIATTR_MERCURY_ISA_VERSION
	.align		4
        /*0080*/ 	.byte	0x03, 0x5f
        /*0082*/ 	.short	0x0101


	//----- nvinfo : EIATTR_INT_WARP_WIDE_INSTR_OFFSETS
	.align		4
        /*0084*/ 	.byte	0x04, 0x31
        /*0086*/ 	.short	(.L_221 - .L_220)


	//   ....[0]....
.L_220:
        /*0088*/ 	.word	0x000027b0


	//   ....[1]....
        /*008c*/ 	.word	0x00002890


	//----- nvinfo : EIATTR_VRC_CTA_INIT_COUNT
	.align		4
.L_221:
        /*0090*/ 	.byte	0x02, 0x4a
	.zero		1
	.zero		1


	//----- nvinfo : EIATTR_EXIT_INSTR_OFFSETS
	.align		4
        /*0094*/ 	.byte	0x04, 0x1c
        /*0096*/ 	.short	(.L_223 - .L_222)


	//   ....[0]....
.L_222:
        /*0098*/ 	.word	0x00000210


	//   ....[1]....
        /*009c*/ 	.word	0x000004d0


	//   ....[2]....
        /*00a0*/ 	.word	0x00000640


	//   ....[3]....
        /*00a4*/ 	.word	0x000007c0


	//   ....[4]....
        /*00a8*/ 	.word	0x00000960


	//   ....[5]....
        /*00ac*/ 	.word	0x00000b30


	//   ....[6]....
        /*00b0*/ 	.word	0x00000cd0


	//   ....[7]....
        /*00b4*/ 	.word	0x00000ea0


	//   ....[8]....
        /*00b8*/ 	.word	0x00001030


	//   ....[9]....
        /*00bc*/ 	.word	0x000011b0


	//   ....[10]....
        /*00c0*/ 	.word	0x00001340


	//   ....[11]....
        /*00c4*/ 	.word	0x000014c0


	//   ....[12]....
        /*00c8*/ 	.word	0x00001650


	//   ....[13]....
        /*00cc*/ 	.word	0x000017d0


	//   ....[14]....
        /*00d0*/ 	.word	0x00001960


	//   ....[15]....
        /*00d4*/ 	.word	0x00001ae0


	//   ....[16]....
        /*00d8*/ 	.word	0x00001c60


	//   ....[17]....
        /*00dc*/ 	.word	0x00001eb0


	//   ....[18]....
        /*00e0*/ 	.word	0x00002030


	//   ....[19]....
        /*00e4*/ 	.word	0x000021d0


	//   ....[20]....
        /*00e8*/ 	.word	0x00002330


	//   ....[21]....
        /*00ec*/ 	.word	0x000026c0


	//   ....[22]....
        /*00f0*/ 	.word	0x00002e60


	//   ....[23]....
        /*00f4*/ 	.word	0x00002ea0


	//----- nvinfo : EIATTR_CRS_STACK_SIZE
	.align		4
.L_223:
        /*00f8*/ 	.byte	0x04, 0x1e
        /*00fa*/ 	.short	(.L_225 - .L_224)
.L_224:
        /*00fc*/ 	.word	0x00000000


	//----- nvinfo : EIATTR_CBANK_PARAM_SIZE
	.align		4
.L_225:
        /*0100*/ 	.byte	0x03, 0x19
        /*0102*/ 	.short	0x0038


	//----- nvinfo : EIATTR_PARAM_CBANK
	.align		4
        /*0104*/ 	.byte	0x04, 0x0a
        /*0106*/ 	.short	(.L_227 - .L_226)
	.align		4
.L_226:
        /*0108*/ 	.word	index@(.nv.constant0._Z6SearchItLj3EEvjPAmlmlmlT0_T0_T0_T0__T_PjS3_S2_S3_S3_)
        /*010c*/ 	.short	0x0380
        /*010e*/ 	.short	0x0038


	//----- nvinfo : EIATTR_SW_WAR
	.align		4
.L_227:
        /*0110*/ 	.byte	0x04, 0x36
        /*0112*/ 	.short	(.L_229 - .L_228)
.L_228:
        /*0114*/ 	.word	0x00000008
.L_229:


//--------------------- .nv.info._Z4InitItLj3EEvPiPAmlmlmlT0_T0_T0_T0__T_PjS4_S3_S4_ --------------------------
	.section	.nv.info._Z4InitItLj3EEvPiPAmlmlmlT0_T0_T0_T0__T_PjS4_S3_S4_,"",@"SHT_CUDA_INFO"
	.sectionflags	@""
	.align	4


	//----- nvinfo : EIATTR_CUDA_API_VERSION
	.align		4
        /*0000*/ 	.byte	0x04, 0x37
        /*0002*/ 	.short	(.L_231 - .L_230)
.L_230:
        /*0004*/ 	.word	0x00000082


	//----- nvinfo : EIATTR_KPARAM_INFO
	.align		4
.L_231:
        /*0008*/ 	.byte	0x04, 0x17
        /*000a*/ 	.short	(.L_233 - .L_232)
.L_232:
        /*000c*/ 	.word	0x00000000
        /*0010*/ 	.short	0x0005
        /*0012*/ 	.short	0x0028
        /*0014*/ 	.byte	0x00, 0xf5, 0x21, 0x00


	//----- nvinfo : EIATTR_KPARAM_INFO
	.align		4
.L_233:
        /*0018*/ 	.byte	0x04, 0x17
        /*001a*/ 	.short	(.L_235 - .L_234)
.L_234:
        /*001c*/ 	.word	0x00000000
        /*0020*/ 	.short	0x0004
        /*0022*/ 	.short	0x0020
        /*0024*/ 	.byte	0x00, 0xf5, 0x21, 0x00


	//----- nvinfo : EIATTR_KPARAM_INFO
	.align		4
.L_235:
        /*0028*/ 	.byte	0x04, 0x17
        /*002a*/ 	.short	(.L_237 - .L_236)
.L_236:
        /*002c*/ 	.word	0x00000000
        /*0030*/ 	.short	0x0003
        /*0032*/ 	.short	0x0018
        /*0034*/ 	.byte	0x00, 0xf5, 0x21, 0x00


	//----- nvinfo : EIATTR_KPARAM_INFO
	.align		4
.L_237:
        /*0038*/ 	.byte	0x04, 0x17
        /*003a*/ 	.short	(.L_239 - .L_238)
.L_238:
        /*003c*/ 	.word	0x00000000
        /*0040*/ 	.short	0x0002
        /*0042*/ 	.short	0x0010
        /*0044*/ 	.byte	0x00, 0xf5, 0x21, 0x00


	//----- nvinfo : EIATTR_KPARAM_INFO
	.align		4
.L_239:
        /*0048*/ 	.byte	0x04, 0x17
        /*004a*/ 	.short	(.L_241 - .L_240)
.L_240:
        /*004c*/ 	.word	0x00000000
        /*0050*/ 	.short	0x0001
        /*0052*/ 	.short	0x0008
        /*0054*/ 	.byte	0x00, 0xf5, 0x21, 0x00


	//----- nvinfo : EIATTR_KPARAM_INFO
	.align		4
.L_241:
        /*0058*/ 	.byte	0x04, 0x17
        /*005a*/ 	.short	(.L_243 - .L_242)
.L_242:
        /*005c*/ 	.word	0x00000000
        /*0060*/ 	.short	0x0000
        /*0062*/ 	.short	0x0000
        /*0064*/ 	.byte	0x00, 0xf5, 0x21, 0x00


	//----- nvinfo : EIATTR_SPARSE_MMA_MASK
	.align		4
.L_243:
        /*0068*/ 	.byte	0x03, 0x50
        /*006a*/ 	.short	0x0000


	//----- nvinfo : EIATTR_MAXREG_COUNT
	.align		4
        /*006c*/ 	.byte	0x03, 0x1b
        /*006e*/ 	.short	0x00ff


	//----- nvinfo : EIATTR_MERCURY_ISA_VERSION
	.align		4
        /*0070*/ 	.byte	0x03, 0x5f
        /*0072*/ 	.short	0x0101


	//----- nvinfo : EIATTR_INT_WARP_WIDE_INSTR_OFFSETS
	.align		4
        /*0074*/ 	.byte	0x04, 0x31
        /*0076*/ 	.short	(.L_245 - .L_244)


	//   ....[0]....
.L_244:
        /*0078*/ 	.word	0x00006760


	//   ....[1]....
        /*007c*/ 	.word	0x00006870


	//----- nvinfo : EIATTR_VRC_CTA_INIT_COUNT
	.align		4
.L_245:
        /*0080*/ 	.byte	0x02, 0x4a
	.zero		1
	.zero		1


	//----- nvinfo : EIATTR_EXIT_INSTR_OFFSETS
	.align		4
        /*0084*/ 	.byte	0x04, 0x1c
        /*0086*/ 	.short	(.L_247 - .L_246)


	//   ....[0]....
.L_246:
        /*0088*/ 	.word	0x00006da0


	//----- nvinfo : EIATTR_CBANK_PARAM_SIZE
	.align		4
.L_247:
        /*008c*/ 	.byte	0x03, 0x19
        /*008e*/ 	.short	0x0030


	//----- nvinfo : EIATTR_PARAM_CBANK
	.align		4
        /*0090*/ 	.byte	0x04, 0x0a
        /*0092*/ 	.short	(.L_249 - .L_248)
	.align		4
.L_248:
        /*0094*/ 	.word	index@(.nv.constant0._Z4InitItLj3EEvPiPAmlmlmlT0_T0_T0_T0__T_PjS4_S3_S4_)
        /*0098*/ 	.short	0x0380
        /*009a*/ 	.short	0x0030


	//----- nvinfo : EIATTR_SW_WAR
	.align		4
.L_249:
        /*009c*/ 	.byte	0x04, 0x36
        /*009e*/ 	.short	(.L_251 - .L_250)
.L_250:
        /*00a0*/ 	.word	0x00000008
.L_251:


//--------------------- .nv.info._Z6SearchIhLj2EEvjPAmlmlmlT0_T0_T0_T0__T_PjS3_S2_S3_S3_ --------------------------
	.section	.nv.info._Z6SearchIhLj2EEvjPAmlmlmlT0_T0_T0_T0__T_PjS3_S2_S3_S3_,"",@"SHT_CUDA_INFO"
	.sectionflags	@""
	.align	4


	//----- nvinfo : EIATTR_CUDA_API_VERSION
	.align		4
        /*0000*/ 	.byte	0x04, 0x37
        /*0002*/ 	.short	(.L_253 - .L_252)
.L_252:
        /*0004*/ 	.word	0x00000082


	//----- nvinfo : EIATTR_KPARAM_INFO
	.align		4
.L_253:
        /*0008*/ 	.byte	0x04, 0x17
        /*000a*/ 	.short	(.L_255 - .L_254)
.L_254:
        /*000c*/ 	.word	0x00000000
        /*0010*/ 	.short	0x0006
        /*0012*/ 	.short	0x0030
        /*0014*/ 	.byte	0x00, 0xf5, 0x21, 0x00


	//----- nvinfo : EIATTR_KPARAM_INFO
	.align		4
.L_255:
        /*0018*/ 	.byte	0x04, 0x17
        /*001a*/ 	.short	(.L_257 - .L_256)
.L_256:
        /*001c*/ 	.word	0x00000000
        /*0020*/ 	.short	0x0005
        /*0022*/ 	.short	0x0028
        /*0024*/ 	.byte	0x00, 0xf5, 0x21, 0x00


	//----- nvinfo : EIATTR_KPARAM_INFO
	.align		4
.L_257:
        /*0028*/ 	.byte	0x04, 0x17
        /*002a*/ 	.short	(.L_259 - .L_258)
.L_258:
        /*002c*/ 	.word	0x00000000
        /*0030*/ 	.short	0x0004
        /*0032*/ 	.short	0x0020
        /*0034*/ 	.byte	0x00, 0xf5, 0x21, 0x00


	//----- nvinfo : EIATTR_KPARAM_INFO
	.align		4
.L_259:
        /*0038*/ 	.byte	0x04, 0x17
        /*003a*/ 	.short	(.L_261 - .L_260)
.L_260:
        /*003c*/ 	.word	0x00000000
        /*0040*/ 	.short	0x0003
        /*0042*/ 	.short	0x0018
        /*0044*/ 	.byte	0x00, 0xf5, 0x21, 0x00


	//----- nvinfo : EIATTR_KPARAM_INFO
	.align		4
.L_261:
        /*0048*/ 	.byte	0x04, 0x17
        /*004a*/ 	.short	(.L_263 - .L_262)
.L_262:
        /*004c*/ 	.word	0x00000000
        /*0050*/ 	.short	0x0002
        /*0052*/ 	.short	0x0010
        /*0054*/ 	.byte	0x00, 0xf5, 0x21, 0x00


	//----- nvinfo : EIATTR_KPARAM_INFO
	.align		4
.L_263:
        /*0058*/ 	.byte	0x04, 0x17
        /*005a*/ 	.short	(.L_265 - .L_264)
.L_264:
        /*005c*/ 	.word	0x00000000
        /*0060*/ 	.short	0x0001
        /*0062*/ 	.short	0x0008
        /*0064*/ 	.byte	0x00, 0xf5, 0x21, 0x00


	//----- nvinfo : EIATTR_KPARAM_INFO
	.align		4
.L_265:
        /*0068*/ 	.byte	0x04, 0x17
        /*006a*/ 	.short	(.L_267 - .L_266)
.L_266:
        /*006c*/ 	.word	0x00000000
        /*0070*/ 	.short	0x0000
        /*0072*/ 	.short	0x0000
        /*0074*/ 	.byte	0x00, 0xf0, 0x11, 0x00


	//----- nvinfo : EIATTR_SPARSE_MMA_MASK
	.align		4
.L_267:
        /*0078*/ 	.byte	0x03, 0x50
        /*007a*/ 	.short	0x0000


	//----- nvinfo : EIATTR_MAXREG_COUNT
	.align		4
        /*007c*/ 	.byte	0x03, 0x1b
        /*007e*/ 	.short	0x00ff


	//----- nvinfo : EIATTR_MERCURY_ISA_VERSION
	.align		4
        /*0080*/ 	.byte	0x03, 0x5f
        /*0082*/ 	.short	0x0101


	//----- nvinfo : EIATTR_INT_WARP_WIDE_INSTR_OFFSETS
	.align		4
        /*0084*/ 	.byte	0x04, 0x31
        /*0086*/ 	.short	(.L_269 - .L_268)


	//   ....[0]....
.L_268:
        /*0088*/ 	.word	0x00002bb0


	//   ....[1]....
        /*008c*/ 	.word	0x00002c40


	//----- nvinfo : EIATTR_VRC_CTA_INIT_COUNT
	.align		4
.L_269:
        /*0090*/ 	.byte	0x02, 0x4a
	.zero		1
	.zero		1


	//----- nvinfo : EIATTR_EXIT_INSTR_OFFSETS
	.align		4
        /*0094*/ 	.byte	0x04, 0x1c
        /*0096*/ 	.short	(.L_271 - .L_270)


	//   ....[0]....
.L_270:
        /*0098*/ 	.word	0x00000210


	//   ....[1]....
        /*009c*/ 	.word	0x00000430


	//   ....[2]....
        /*00a0*/ 	.word	0x000005a0


	//   ....[3]....
        /*00a4*/ 	.word	0x00000730


	//   ....[4]....
        /*00a8*/ 	.word	0x000008a0


	//   ....[5]....
        /*00ac*/ 	.word	0x00000a70


	//   ....[6]....
        /*00b0*/ 	.word	0x00000c00


	//   ....[7]....
        /*00b4*/ 	.word	0x00000d80


	//   ....[8]....
        /*00b8*/ 	.word	0x00002930


	//   ....[9]....
        /*00bc*/ 	.word	0x00002b20


	//   ....[10]....
        /*00c0*/ 	.word	0x00003c80


	//----- nvinfo : EIATTR_CRS_STACK_SIZE
	.align		4
.L_271:
        /*00c4*/ 	.byte	0x04, 0x1e
        /*00c6*/ 	.short	(.L_273 - .L_272)
.L_272:
        /*00c8*/ 	.word	0x00000000


	//----- nvinfo : EIATTR_CBANK_PARAM_SIZE
	.align		4
.L_273:
        /*00cc*/ 	.byte	0x03, 0x19
        /*00ce*/ 	.short	0x0038


	//----- nvinfo : EIATTR_PARAM_CBANK
	.align		4
        /*00d0*/ 	.byte	0x04, 0x0a
        /*00d2*/ 	.short	(.L_275 - .L_274)
	.align		4
.L_274:
        /*00d4*/ 	.word	index@(.nv.constant0._Z6SearchIhLj2EEvjPAmlmlmlT0_T0_T0_T0__T_PjS3_S2_S3_S3_)
        /*00d8*/ 	.short	0x0380
        /*00da*/ 	.short	0x0038


	//----- nvinfo : EIATTR_SW_WAR
	.align		4
.L_275:
        /*00dc*/ 	.byte	0x04, 0x36
        /*00de*/ 	.short	(.L_277 - .L_276)
.L_276:
        /*00e0*/ 	.word	0x00000008
.L_277:


//--------------------- .nv.info._Z4InitIhLj2EEvPiPAmlmlmlT0_T0_T0_T0__T_PjS4_S3_S4_ --------------------------
	.section	.nv.info._Z4InitIhLj2EEvPiPAmlmlmlT0_T0_T0_T0__T_PjS4_S3_S4_,"",@"SHT_CUDA_INFO"
	.sectionflags	@""
	.align	4


	//----- nvinfo : EIATTR_CUDA_API_VERSION
	.align		4
        /*0000*/ 	.byte	0x04, 0x37
        /*0002*/ 	.short	(.L_279 - .L_278)
.L_278:
        /*0004*/ 	.word	0x00000082


	//----- nvinfo : EIATTR_KPARAM_INFO
	.align		4
.L_279:
        /*0008*/ 	.byte	0x04, 0x17
        /*000a*/ 	.short	(.L_281 - .L_280)
.L_280:
        /*000c*/ 	.word	0x00000000
        /*0010*/ 	.short	0x0005
        /*0012*/ 	.short	0x0028
        /*0014*/ 	.byte	0x00, 0xf5, 0x21, 0x00


	//----- nvinfo : EIATTR_KPARAM_INFO
	.align		4
.L_281:
        /*0018*/ 	.byte	0x04, 0x17
        /*001a*/ 	.short	(.L_283 - .L_282)
.L_282:
        /*001c*/ 	.word	0x00000000
        /*0020*/ 	.short	0x0004
        /*0022*/ 	.short	0x0020
        /*0024*/ 	.byte	0x00, 0xf5, 0x21, 0x00


	//----- nvinfo : EIATTR_KPARAM_INFO
	.align		4
.L_283:
        /*0028*/ 	.byte	0x04, 0x17
        /*002a*/ 	.short	(.L_285 - .L_284)
.L_284:
        /*002c*/ 	.word	0x00000000
        /*0030*/ 	.short	0x0003
        /*0032*/ 	.short	0x0018
        /*0034*/ 	.byte	0x00, 0xf5, 0x21, 0x00


	//----- nvinfo : EIATTR_KPARAM_INFO
	.align		4
.L_285:
        /*0038*/ 	.byte	0x04, 0x17
        /*003a*/ 	.short	(.L_287 - .L_286)
.L_286:
        /*003c*/ 	.word	0x00000000
        /*0040*/ 	.short	0x0002
        /*0042*/ 	.short	0x0010
        /*0044*/ 	.byte	0x00, 0xf5, 0x21, 0x00


	//----- nvinfo : EIATTR_KPARAM_INFO
	.align		4
.L_287:
        /*0048*/ 	.byte	0x04, 0x17
        /*004a*/ 	.short	(.L_289 - .L_288)
.L_288:
        /*004c*/ 	.word	0x00000000
        /*0050*/ 	.short	0x0001
        /*0052*/ 	.short	0x0008
        /*0054*/ 	.byte	0x00, 0xf5, 0x21, 0x00


	//----- nvinfo : EIATTR_KPARAM_INFO
	.align		4
.L_289:
        /*0058*/ 	.byte	0x04, 0x17
        /*005a*/ 	.short	(.L_291 - .L_290)
.L_290:
        /*005c*/ 	.word	0x00000000
        /*0060*/ 	.short	0x0000
        /*0062*/ 	.short	0x0000
        /*0064*/ 	.byte	0x00, 0xf5, 0x21, 0x00


	//----- nvinfo : EIATTR_SPARSE_MMA_MASK
	.align		4
.L_291:
        /*0068*/ 	.byte	0x03, 0x50
        /*006a*/ 	.short	0x0000


	//----- nvinfo : EIATTR_MAXREG_COUNT
	.align		4
        /*006c*/ 	.byte	0x03, 0x1b
        /*006e*/ 	.short	0x00ff


	//----- nvinfo : EIATTR_MERCURY_ISA_VERSION
	.align		4
        /*0070*/ 	.byte	0x03, 0x5f
        /*0072*/ 	.short	0x0101


	//----- nvinfo : EIATTR_INT_WARP_WIDE_INSTR_OFFSETS
	.align		4
        /*0074*/ 	.byte	0x04, 0x31
        /*0076*/ 	.short	(.L_293 - .L_292)


	//   ....[0]....
.L_292:
        /*0078*/ 	.word	0x00006660


	//   ....[1]....
        /*007c*/ 	.word	0x000066e0


	//----- nvinfo : EIATTR_VRC_CTA_INIT_COUNT
	.align		4
.L_293:
        /*0080*/ 	.byte	0x02, 0x4a
	.zero		1
	.zero		1


	//----- nvinfo : EIATTR_EXIT_INSTR_OFFSETS
	.align		4
        /*0084*/ 	.byte	0x04, 0x1c
        /*0086*/ 	.short	(.L_295 - .L_294)


	//   ....[0]....
.L_294:
        /*0088*/ 	.word	0x00007960


	//----- nvinfo : EIATTR_CBANK_PARAM_SIZE
	.align		4
.L_295:
        /*008c*/ 	.byte	0x03, 0x19
        /*008e*/ 	.short	0x0030


	//----- nvinfo : EIATTR_PARAM_CBANK
	.align		4
        /*0090*/ 	.byte	0x04, 0x0a
        /*0092*/ 	.short	(.L_297 - .L_296)
	.align		4
.L_296:
        /*0094*/ 	.word	index@(.nv.constant0._Z4InitIhLj2EEvPiPAmlmlmlT0_T0_T0_T0__T_PjS4_S3_S4_)
        /*0098*/ 	.short	0x0380
        /*009a*/ 	.short	0x0030


	//----- nvinfo : EIATTR_SW_WAR
	.align		4
.L_297:
        /*009c*/ 	.byte	0x04, 0x36
        /*009e*/ 	.short	(.L_299 - .L_298)
.L_298:
        /*00a0*/ 	.word	0x00000008
.L_299:


//--------------------- .nv.callgraph             --------------------------
	.section	.nv.callgraph,"",@"SHT_CUDA_CALLGRAPH"
	.align	4
	.sectionentsize	8
	.align		4
        /*0000*/ 	.word	0x00000000
	.align		4
        /*0004*/ 	.word	0xffffffff
	.align		4
        /*0008*/ 	.word	0x00000000
	.align		4
        /*000c*/ 	.word	0xfffffffe
	.align		4
        /*0010*/ 	.word	0x00000000
	.align		4
        /*0014*/ 	.word	0xfffffffd
	.align		4
        /*0018*/ 	.word	0x00000000
	.align		4
        /*001c*/ 	.word	0xfffffffc


//--------------------- .text._Z6SearchIyLj6EEvjPAmlmlmlT0_T0_T0_T0__T_PjS3_S2_S3_S3_ --------------------------
	.section	.text._Z6SearchIyLj6EEvjPAmlmlmlT0_T0_T0_T0__T_PjS3_S2_S3_S3_,"ax",@progbits
	.align	128
        .global         _Z6SearchIyLj6EEvjPAmlmlmlT0_T0_T0_T0__T_PjS3_S2_S3_S3_
        .type           _Z6SearchIyLj6EEvjPAmlmlmlT0_T0_T0_T0__T_PjS3_S2_S3_S3_,@function
        .size           _Z6SearchIyLj6EEvjPAmlmlmlT0_T0_T0_T0__T_PjS3_S2_S3_S3_,(.L_x_1370 - _Z6SearchIyLj6EEvjPAmlmlmlT0_T0_T0_T0__T_PjS3_S2_S3_S3_)
        .other          _Z6SearchIyLj6EEvjPAmlmlmlT0_T0_T0_T0__T_PjS3_S2_S3_S3_,@"STO_CUDA_ENTRY STV_DEFAULT"
_Z6SearchIyLj6EEvjPAmlmlmlT0_T0_T0_T0__T_PjS3_S2_S3_S3_:
.text._Z6SearchIyLj6EEvjPAmlmlmlT0_T0_T0_T0__T_PjS3_S2_S3_S3_:
[----:B------:R-:W0:Y:S01]  /*0000*/  LDC R1, c[0x0][0x37c] ;  /* 0x0000df00ff017b82 */ /* 0x000e220000000800 */
[----:B------:R-:W1:Y:S07]  /*0010*/  S2R R3, SR_TID.X ;  /* 0x0000000000037919 */ /* 0x000e6e0000002100 */
[----:B------:R-:W1:Y:S01]  /*0020*/  S2UR UR4, SR_CTAID.X ;  /* 0x00000000000479c3 */ /* 0x000e620000002500 */
[----:B------:R-:W2:Y:S01]  /*0030*/  LDCU UR5, c[0x0][0x380] ;  /* 0x00007000ff0577ac */ /* 0x000ea20008000800 */
[----:B0-----:R-:W-:-:S05]  /*0040*/  VIADD R1, R1, 0xfffffe70 ;  /* 0xfffffe7001017836 */ /* 0x001fca0000000000 */
[----:B------:R0:W-:Y:S01]  /*0050*/  STL.128 [R1], RZ ;  /* 0x000000ff01007387 */ /* 0x0001e20000100c00 */
[----:B------:R-:W1:Y:S03]  /*0060*/  LDC R0, c[0x0][0x370] ;  /* 0x0000dc00ff007b82 */ /* 0x000e660000000800 */
[----:B------:R0:W-:Y:S04]  /*0070*/  STL.128 [R1+0x10], RZ ;  /* 0x000010ff01007387 */ /* 0x0001e80000100c00 */
[----:B------:R0:W-:Y:S04]  /*0080*/  STL.128 [R1+0x20], RZ ;  /* 0x000020ff01007387 */ /* 0x0001e80000100c00 */
[----:B------:R0:W-:Y:S04]  /*0090*/  STL.128 [R1+0x30], RZ ;  /* 0x000030ff01007387 */ /* 0x0001e80000100c00 */
[----:B------:R0:W-:Y:S04]  /*00a0*/  STL.128 [R1+0x40], RZ ;  /* 0x000040ff01007387 */ /* 0x0001e80000100c00 */
[----:B------:R0:W-:Y:S04]  /*00b0*/  STL.128 [R1+0x50], RZ ;  /* 0x000050ff01007387 */ /* 0x0001e80000100c00 */
[----:B------:R0:W-:Y:S01]  /*00c0*/  STL.128 [R1+0x60], RZ ;  /* 0x000060ff01007387 */ /* 0x0001e20000100c00 */
[----:B-1----:R-:W-:-:S03]  /*00d0*/  IMAD R0, R0, UR4, R3 ;  /* 0x0000000400007c24 */ /* 0x002fc6000f8e0203 */
[----:B------:R0:W-:Y:S02]  /*00e0*/  STL.128 [R1+0x70], RZ ;  /* 0x000070ff01007387 */ /* 0x0001e40000100c00 */
[----:B--2---:R-:W-:Y:S02]  /*00f0*/  ISETP.GE.U32.AND P0, PT, R0, UR5, PT ;  /* 0x0000000500007c0c */ /* 0x004fe4000bf06070 */
[----:B------:R0:W-:Y:S04]  /*0100*/  STL.128 [R1+0x80], RZ ;  /* 0x000080ff01007387 */ /* 0x0001e80000100c00 */
        /* <DEDUP_REMOVED lines=15> */
[----:B------:R0:W-:Y:S01]  /*0200*/  STL.128 [R1+0x180], RZ ;  /* 0x000180ff01007387 */ /* 0x0001e20000100c00 */
[----:B------:R-:W-:Y:S05]  /*0210*/  @P0 EXIT ;  /* 0x000000000000094d */ /* 0x000fea0003800000 */
[----:B------:R-:W1:Y:S01]  /*0220*/  LDC.64 R6, c[0x0][0x3a8] ;  /* 0x0000ea00ff067b82 */ /* 0x000e620000000a00 */
[----:B------:R-:W2:Y:S07]  /*0230*/  LDCU.64 UR4, c[0x0][0x358] ;  /* 0x00006b00ff0477ac */ /* 0x000eae0008000a00 */
[----:B------:R-:W3:Y:S01]  /*0240*/  LDC.64 R2, c[0x0][0x3a0] ;  /* 0x0000e800ff027b82 */ /* 0x000ee20000000a00 */
[----:B-1----:R-:W-:-:S06]  /*0250*/  IMAD.WIDE.U32 R6, R0, 0x4, R6 ;  /* 0x0000000400067825 */ /* 0x002fcc00078e0006 */
[----:B--2---:R-:W2:Y:S01]  /*0260*/  LDG.E R6, desc[UR4][R6.64] ;  /* 0x0000000406067981 */ /* 0x004ea2000c1e1900 */
[----:B------:R-:W-:Y:S01]  /*0270*/  BSSY.RECONVERGENT B0, `(.L_x_0) ;  /* 0x000094f000007945 */ /* 0x000fe20003800200 */
[----:B------:R-:W-:Y:S02]  /*0280*/  IMAD.MOV.U32 R4, RZ, RZ, R1 ;  /* 0x000000ffff047224 */ /* 0x000fe400078e0001 */
[----:B------:R-:W-:Y:S02]  /*0290*/  IMAD.MOV.U32 R8, RZ, RZ, 0x1 ;  /* 0x00000001ff087424 */ /* 0x000fe400078e00ff */
[----:B---3--:R-:W-:Y:S01]  /*02a0*/  IMAD.WIDE.U32 R2, R0, 0x2880, R2 ;  /* 0x0000288000027825 */ /* 0x008fe200078e0002 */
[----:B--2---:R1:W-:Y:S06]  /*02b0*/  STL [R1], R6 ;  /* 0x0000000601007387 */ /* 0x0043ec0000100800 */
.L_x_286:
[----:B------:R-:W-:-:S04]  /*02c0*/  VIADD R5, R8, 0xffffffff ;  /* 0xffffffff08057836 */ /* 0x000fc80000000000 */
[----:B------:R-:W-:-:S05]  /*02d0*/  IMAD R18, R5, 0x4, R4 ;  /* 0x0000000405127824 */ /* 0x000fca00078e0204 */
[----:B------:R-:W2:Y:S02]  /*02e0*/  LDL R11, [R18] ;  /* 0x00000000120b7983 */ /* 0x000ea40000100800 */
[C---:B--2---:R-:W-:Y:S01]  /*02f0*/  IMAD.HI.U32 R7, R11.reuse, 0x38e38e39, RZ ;  /* 0x38e38e390b077827 */ /* 0x044fe200078e00ff */
[----:B------:R-:W-:-:S03]  /*0300*/  ISETP.GE.U32.AND P0, PT, R11, 0x24, PT ;  /* 0x000000240b00780c */ /* 0x000fc60003f06070 */
[----:B------:R-:W-:Y:S01]  /*0310*/  IMAD.WIDE.U32 R20, R11, 0x8, R2 ;  /* 0x000000080b147825 */ /* 0x000fe200078e0002 */
[----:B------:R-:W-:-:S04]  /*0320*/  SHF.R.U32.HI R7, RZ, 0x3, R7 ;  /* 0x00000003ff077819 */ /* 0x000fc80000011607 */
[----:B-1----:R1:W2:Y:S01]  /*0330*/  LDG.E R6, desc[UR4][R20.64] ;  /* 0x0000000414067981 */ /* 0x0022a2000c1e1900 */
[----:B------:R-:W-:-:S04]  /*0340*/  IMAD R10, R7, 0x24, RZ ;  /* 0x00000024070a7824 */ /* 0x000fc800078e02ff */
[----:B------:R-:W-:-:S04]  /*0350*/  IMAD.IADD R9, R11, 0x1, -R10 ;  /* 0x000000010b097824 */ /* 0x000fc800078e0a0a */
[----:B------:R-:W-:Y:S02]  /*0360*/  VIADD R19, R9, 0x24 ;  /* 0x0000002409137836 */ /* 0x000fe40000000000 */
[----:B------:R-:W-:-:S04]  /*0370*/  @P0 IMAD.MOV R19, RZ, RZ, R9 ;  /* 0x000000ffff130224 */ /* 0x000fc800078e0209 */
[----:B------:R-:W-:-:S05]  /*0380*/  IMAD.WIDE.U32 R14, R19, 0x8, R2 ;  /* 0x00000008130e7825 */ /* 0x000fca00078e0002 */
[----:B------:R-:W2:Y:S01]  /*0390*/  LDG.E.64 R12, desc[UR4][R14.64] ;  /* 0x000000040e0c7981 */ /* 0x000ea2000c1e1b00 */
[----:B------:R-:W-:-:S05]  /*03a0*/  PRMT R16, R9, 0x9910, RZ ;  /* 0x0000991009107816 */ /* 0x000fca00000000ff */
[----:B------:R-:W-:-:S05]  /*03b0*/  IMAD R16, R16, 0x2b, RZ ;  /* 0x0000002b10107824 */ /* 0x000fca00078e02ff */
[----:B------:R-:W-:-:S04]  /*03c0*/  LOP3.LUT R16, R16, 0xffff, RZ, 0xc0, !PT ;  /* 0x0000ffff10107812 */ /* 0x000fc800078ec0ff */
[----:B------:R-:W-:-:S04]  /*03d0*/  SHF.R.U32.HI R17, RZ, 0x8, R16 ;  /* 0x00000008ff117819 */ /* 0x000fc80000011610 */
[----:B-1----:R-:W-:Y:S01]  /*03e0*/  PRMT R20, R17, 0x9910, RZ ;  /* 0x0000991011147816 */ /* 0x002fe200000000ff */
[----:B------:R-:W-:-:S04]  /*03f0*/  IMAD.MOV.U32 R17, RZ, RZ, RZ ;  /* 0x000000ffff117224 */ /* 0x000fc800078e00ff */
[----:B------:R-:W-:-:S04]  /*0400*/  IMAD R20, R20, 0x6, RZ ;  /* 0x0000000614147824 */ /* 0x000fc800078e02ff */
[----:B------:R-:W-:Y:S01]  /*0410*/  IMAD.MOV R22, RZ, RZ, -R20 ;  /* 0x000000ffff167224 */ /* 0x000fe200078e0a14 */
[----:B------:R-:W-:Y:S01]  /*0420*/  BSSY.RECONVERGENT B1, `(.L_x_1) ;  /* 0x0000013000017945 */ /* 0x000fe20003800200 */
[----:B------:R-:W-:-:S03]  /*0430*/  IMAD.HI.U32 R20, R7, 0x2aaaaaab, RZ ;  /* 0x2aaaaaab07147827 */ /* 0x000fc600078e00ff */
[----:B------:R-:W-:Y:S01]  /*0440*/  PRMT R22, R22, 0x7710, RZ ;  /* 0x0000771016167816 */ /* 0x000fe200000000ff */
[----:B------:R-:W-:-:S04]  /*0450*/  IMAD R7, R20, -0x6, R7 ;  /* 0xfffffffa14077824 */ /* 0x000fc800078e0207 */
[----:B------:R-:W-:Y:S01]  /*0460*/  IMAD.IADD R25, R9, 0x1, R22 ;  /* 0x0000000109197824 */ /* 0x000fe200078e0216 */
[----:B--2---:R-:W-:-:S04]  /*0470*/  LOP3.LUT R16, R12, R6, RZ, 0x30, !PT ;  /* 0x000000060c107212 */ /* 0x004fc800078e30ff */
[----:B------:R-:W1:Y:S01]  /*0480*/  POPC R23, R16 ;  /* 0x0000001000177309 */ /* 0x000e620000000000 */
[----:B------:R2:W-:Y:S01]  /*0490*/  STG.E.64 desc[UR4][R14.64], R16 ;  /* 0x000000100e007986 */ /* 0x0005e2000c101b04 */
[----:B-1----:R-:W-:-:S13]  /*04a0*/  ISETP.NE.AND P0, PT, R23, 0x1, PT ;  /* 0x000000011700780c */ /* 0x002fda0003f05270 */
[----:B--2---:R-:W-:Y:S05]  /*04b0*/  @!P0 BRA `(.L_x_2) ;  /* 0x00000000000c8947 */ /* 0x004fea0003800000 */
[----:B------:R-:W-:-:S13]  /*04c0*/  ISETP.NE.AND P0, PT, R23, RZ, PT ;  /* 0x000000ff1700720c */ /* 0x000fda0003f05270 */
[----:B------:R-:W-:Y:S05]  /*04d0*/  @!P0 EXIT ;  /* 0x000000000000894d */ /* 0x000fea0003800000 */
[----:B------:R-:W-:Y:S05]  /*04e0*/  BRA `(.L_x_3) ;  /* 0x0000000000187947 */ /* 0x000fea0003800000 */
.L_x_2:
[----:B------:R-:W-:-:S04]  /*04f0*/  IADD3 R15, P1, PT, R12, -0x1, RZ ;  /* 0xffffffff0c0f7810 */ /* 0x000fc80007f3e0ff */
[----:B------:R-:W-:Y:S02]  /*0500*/  LOP3.LUT P0, RZ, R12, R15, RZ, 0xc0, !PT ;  /* 0x0000000f0cff7212 */ /* 0x000fe4000780c0ff */
[----:B------:R-:W-:-:S04]  /*0510*/  IADD3.X R12, PT, PT, R13, -0x1, RZ, P1, !PT ;  /* 0xffffffff0d0c7810 */ /* 0x000fc80000ffe4ff */
[----:B------:R-:W-:-:S13]  /*0520*/  LOP3.LUT P0, RZ, R13, R12, RZ, 0xc0, P0 ;  /* 0x0000000c0dff7212 */ /* 0x000fda000000c0ff */
[----:B------:R1:W-:Y:S01]  /*0530*/  @P0 STL [R18], R19 ;  /* 0x0000001312000387 */ /* 0x0003e20000100800 */
[----:B------:R-:W-:-:S07]  /*0540*/  @P0 IMAD.MOV.U32 R5, RZ, RZ, R8 ;  /* 0x000000ffff050224 */ /* 0x000fce00078e0008 */
.L_x_3:
[----:B------:R-:W-:Y:S05]  /*0550*/  BSYNC.RECONVERGENT B1 ;  /* 0x0000000000017941 */ /* 0x000fea0003800200 */
.L_x_1:
[----:B------:R-:W-:Y:S01]  /*0560*/  ISETP.NE.AND P0, PT, R9, RZ, PT ;  /* 0x000000ff0900720c */ /* 0x000fe20003f05270 */
[----:B------:R-:W-:-:S04]  /*0570*/  VIADD R8, R10, 0x1 ;  /* 0x000000010a087836 */ /* 0x000fc80000000000 */
[----:B-1----:R-:W-:-:S08]  /*0580*/  IMAD.MOV.U32 R19, RZ, RZ, R8 ;  /* 0x000000ffff137224 */ /* 0x002fd000078e0008 */
[----:B------:R-:W-:-:S04]  /*0590*/  @P0 IMAD.MOV R19, RZ, RZ, R10 ;  /* 0x000000ffff130224 */ /* 0x000fc800078e020a */
[----:B------:R-:W-:-:S05]  /*05a0*/  IMAD.WIDE.U32 R14, R19, 0x8, R2 ;  /* 0x00000008130e7825 */ /* 0x000fca00078e0002 */
[----:B------:R-:W2:Y:S01]  /*05b0*/  LDG.E.64 R12, desc[UR4][R14.64] ;  /* 0x000000040e0c7981 */ /* 0x000ea2000c1e1b00 */
[----:B------:R-:W-:Y:S01]  /*05c0*/  IMAD.MOV.U32 R17, RZ, RZ, RZ ;  /* 0x000000ffff117224 */ /* 0x000fe200078e00ff */
[----:B------:R-:W-:Y:S01]  /*05d0*/  BSSY.RECONVERGENT B1, `(.L_x_4) ;  /* 0x0000011000017945 */ /* 0x000fe20003800200 */
        /* <DEDUP_REMOVED lines=8> */
.L_x_5:
[----:B------:R-:W-:-:S04]  /*0660*/  IADD3 R15, P1, PT, R12, -0x1, RZ ;  /* 0xffffffff0c0f7810 */ /* 0x000fc80007f3e0ff */
[----:B------:R-:W-:Y:S02]  /*0670*/  LOP3.LUT P0, RZ, R12, R15, RZ, 0xc0, !PT ;  /* 0x0000000f0cff7212 */ /* 0x000fe4000780c0ff */
[----:B------:R-:W-:-:S04]  /*0680*/  IADD3.X R12, PT, PT, R13, -0x1, RZ, P1, !PT ;  /* 0xffffffff0d0c7810 */ /* 0x000fc80000ffe4ff */
[----:B------:R-:W-:-:S13]  /*0690*/  LOP3.LUT P0, RZ, R13, R12, RZ, 0xc0, P0 ;  /* 0x0000000c0dff7212 */ /* 0x000fda000000c0ff */
[C---:B------:R-:W-:Y:S02]  /*06a0*/  @P0 IMAD R14, R5.reuse, 0x4, R4 ;  /* 0x00000004050e0824 */ /* 0x040fe400078e0204 */
[----:B------:R-:W-:-:S03]  /*06b0*/  @P0 VIADD R12, R5, 0x1 ;  /* 0x00000001050c0836 */ /* 0x000fc60000000000 */
[----:B------:R1:W-:Y:S01]  /*06c0*/  @P0 STL [R14], R19 ;  /* 0x000000130e000387 */ /* 0x0003e20000100800 */
[----:B------:R-:W-:-:S07]  /*06d0*/  @P0 IMAD.MOV.U32 R5, RZ, RZ, R12 ;  /* 0x000000ffff050224 */ /* 0x000fce00078e000c */
.L_x_6:
[----:B------:R-:W-:Y:S05]  /*06e0*/  BSYNC.RECONVERGENT B1 ;  /* 0x0000000000017941 */ /* 0x000fea0003800200 */
.L_x_4:
[----:B------:R-:W-:Y:S01]  /*06f0*/  ISETP.GE.U32.AND P0, PT, R11, 0x48, PT ;  /* 0x000000480b00780c */ /* 0x000fe20003f06070 */
[----:B-1----:R-:W-:-:S12]  /*0700*/  VIADD R19, R9, 0x48 ;  /* 0x0000004809137836 */ /* 0x002fd80000000000 */
[----:B------:R-:W-:-:S04]  /*0710*/  @P0 VIADD R19, R9, 0x24 ;  /* 0x0000002409130836 */ /* 0x000fc80000000000 */
        /* <DEDUP_REMOVED lines=12> */
.L_x_8:
        /* <DEDUP_REMOVED lines=8> */
.L_x_9:
[----:B------:R-:W-:Y:S05]  /*0860*/  BSYNC.RECONVERGENT B1 ;  /* 0x0000000000017941 */ /* 0x000fea0003800200 */
.L_x_7:
[----:B------:R-:W-:-:S04]  /*0870*/  ISETP.GE.U32.AND P1, PT, R9, 0x2, PT ;  /* 0x000000020900780c */ /* 0x000fc80003f26070 */
[----:B------:R-:W-:-:S04]  /*0880*/  SEL R13, RZ, 0x1, P1 ;  /* 0x00000001ff0d7807 */ /* 0x000fc80000800000 */
[----:B------:R-:W-:-:S05]  /*0890*/  IADD3 R13, P0, PT, R10, R13, RZ ;  /* 0x0000000d0a0d7210 */ /* 0x000fca0007f1e0ff */
[----:B------:R-:W-:Y:S01]  /*08a0*/  IMAD.X R12, RZ, RZ, RZ, P0 ;  /* 0x000000ffff0c7224 */ /* 0x000fe200000e06ff */
[----:B-1----:R-:W-:-:S04]  /*08b0*/  LEA R14, P0, R13, R2, 0x3 ;  /* 0x000000020d0e7211 */ /* 0x002fc800078018ff */
[----:B------:R-:W-:-:S05]  /*08c0*/  LEA.HI.X R15, R13, R3, R12, 0x3, P0 ;  /* 0x000000030d0f7211 */ /* 0x000fca00000f1c0c */
        /* <DEDUP_REMOVED lines=11> */
.L_x_11:
[----:B------:R-:W-:-:S04]  /*0980*/  IADD3 R15, P2, PT, R12, -0x1, RZ ;  /* 0xffffffff0c0f7810 */ /* 0x000fc80007f5e0ff */
[----:B------:R-:W-:Y:S02]  /*0990*/  LOP3.LUT P0, RZ, R12, R15, RZ, 0xc0, !PT ;  /* 0x0000000f0cff7212 */ /* 0x000fe4000780c0ff */
[C---:B------:R-:W-:Y:S02]  /*09a0*/  IADD3.X R12, PT, PT, R13.reuse, -0x1, RZ, P2, !PT ;  /* 0xffffffff0d0c7810 */ /* 0x040fe400017fe4ff */
[----:B------:R-:W-:Y:S02]  /*09b0*/  PLOP3.LUT P2, PT, PT, PT, PT, 0x8, 0x80 ;  /* 0x000000000080781c */ /* 0x000fe40003f4e170 */
[----:B------:R-:W-:-:S13]  /*09c0*/  LOP3.LUT P0, RZ, R13, R12, RZ, 0xc0, P0 ;  /* 0x0000000c0dff7212 */ /* 0x000fda000000c0ff */
[----:B------:R-:W-:Y:S01]  /*09d0*/  @P0 PLOP3.LUT P2, PT, P1, PT, PT, 0x80, 0x8 ;  /* 0x000000000008081c */ /* 0x000fe20000f4f070 */
[----:B------:R-:W-:Y:S02]  /*09e0*/  @P0 IMAD.MOV.U32 R12, RZ, RZ, R8 ;  /* 0x000000ffff0c0224 */ /* 0x000fe400078e0008 */
[C---:B------:R-:W-:Y:S02]  /*09f0*/  @P0 IMAD R15, R5.reuse, 0x4, R4 ;  /* 0x00000004050f0824 */ /* 0x040fe400078e0204 */
[----:B------:R-:W-:-:S04]  /*0a00*/  @P0 VIADD R13, R5, 0x1 ;  /* 0x00000001050d0836 */ /* 0x000fc80000000000 */
[----:B------:R-:W-:-:S04]  /*0a10*/  @P0 IMAD.MOV.U32 R5, RZ, RZ, R13 ;  /* 0x000000ffff050224 */ /* 0x000fc800078e000d */
[----:B------:R-:W-:-:S04]  /*0a20*/  @P2 IMAD.MOV R12, RZ, RZ, R10 ;  /* 0x000000ffff0c2224 */ /* 0x000fc800078e020a */
[----:B------:R-:W-:-:S05]  /*0a30*/  @P0 VIADD R12, R12, 0x1 ;  /* 0x000000010c0c0836 */ /* 0x000fca0000000000 */
[----:B------:R1:W-:Y:S02]  /*0a40*/  @P0 STL [R15], R12 ;  /* 0x0000000c0f000387 */ /* 0x0003e40000100800 */
.L_x_12:
[----:B------:R-:W-:Y:S05]  /*0a50*/  BSYNC.RECONVERGENT B1 ;  /* 0x0000000000017941 */ /* 0x000fea0003800200 */
.L_x_10:
[----:B------:R-:W-:Y:S01]  /*0a60*/  ISETP.GE.U32.AND P0, PT, R11, 0x6c, PT ;  /* 0x0000006c0b00780c */ /* 0x000fe20003f06070 */
[----:B------:R-:W-:-:S12]  /*0a70*/  VIADD R19, R9, 0x6c ;  /* 0x0000006c09137836 */ /* 0x000fd80000000000 */
[----:B------:R-:W-:-:S04]  /*0a80*/  @P0 VIADD R19, R9, 0x48 ;  /* 0x0000004809130836 */ /* 0x000fc80000000000 */
[----:B-1----:R-:W-:-:S05]  /*0a90*/  IMAD.WIDE.U32 R14, R19, 0x8, R2 ;  /* 0x00000008130e7825 */ /* 0x002fca00078e0002 */
        /* <DEDUP_REMOVED lines=11> */
.L_x_14:
        /* <DEDUP_REMOVED lines=8> */
.L_x_15:
[----:B------:R-:W-:Y:S05]  /*0bd0*/  BSYNC.RECONVERGENT B1 ;  /* 0x0000000000017941 */ /* 0x000fea0003800200 */
.L_x_13:
        /* <DEDUP_REMOVED lines=17> */
.L_x_17:
        /* <DEDUP_REMOVED lines=13> */
.L_x_18:
[----:B------:R-:W-:Y:S05]  /*0dc0*/  BSYNC.RECONVERGENT B1 ;  /* 0x0000000000017941 */ /* 0x000fea0003800200 */
.L_x_16:
        /* <DEDUP_REMOVED lines=15> */
.L_x_20:
        /* <DEDUP_REMOVED lines=8> */
.L_x_21:
[----:B------:R-:W-:Y:S05]  /*0f40*/  BSYNC.RECONVERGENT B1 ;  /* 0x0000000000017941 */ /* 0x000fea0003800200 */
.L_x_19:
[----:B------:R-:W-:Y:S01]  /*0f50*/  ISETP.GE.U32.AND P0, PT, R9, 0x4, PT ;  /* 0x000000040900780c */ /* 0x000fe20003f06070 */
[----:B------:R-:W-:-:S12]  /*0f60*/  IMAD.MOV.U32 R12, RZ, RZ, R8 ;  /* 0x000000ffff0c7224 */ /* 0x000fd800078e0008 */
[----:B------:R-:W-:-:S04]  /*0f70*/  @P0 IMAD.MOV R12, RZ, RZ, R10 ;  /* 0x000000ffff0c0224 */ /* 0x000fc800078e020a */
[----:B-1----:R-:W-:-:S04]  /*0f80*/  VIADD R19, R12, 0x3 ;  /* 0x000000030c137836 */ /* 0x002fc80000000000 */
        /* <DEDUP_REMOVED lines=12> */
.L_x_23:
        /* <DEDUP_REMOVED lines=8> */
.L_x_24:
[----:B------:R-:W-:Y:S05]  /*10d0*/  BSYNC.RECONVERGENT B1 ;  /* 0x0000000000017941 */ /* 0x000fea0003800200 */
.L_x_22:
        /* <DEDUP_REMOVED lines=15> */
.L_x_26:
        /* <DEDUP_REMOVED lines=8> */
.L_x_27:
[----:B------:R-:W-:Y:S05]  /*1250*/  BSYNC.RECONVERGENT B1 ;  /* 0x0000000000017941 */ /* 0x000fea0003800200 */
.L_x_25:
        /* <DEDUP_REMOVED lines=16> */
.L_x_29:
        /* <DEDUP_REMOVED lines=8> */
.L_x_30:
[----:B------:R-:W-:Y:S05]  /*13e0*/  BSYNC.RECONVERGENT B1 ;  /* 0x0000000000017941 */ /* 0x000fea0003800200 */
.L_x_28:
        /* <DEDUP_REMOVED lines=15> */
.L_x_32:
        /* <DEDUP_REMOVED lines=8> */
.L_x_33:
[----:B------:R-:W-:Y:S05]  /*1560*/  BSYNC.RECONVERGENT B1 ;  /* 0x0000000000017941 */ /* 0x000fea0003800200 */
.L_x_31:
        /* <DEDUP_REMOVED lines=16> */
.L_x_35:
        /* <DEDUP_REMOVED lines=8> */
.L_x_36:
[----:B------:R-:W-:Y:S05]  /*16f0*/  BSYNC.RECONVERGENT B1 ;  /* 0x0000000000017941 */ /* 0x000fea0003800200 */
.L_x_34:
        /* <DEDUP_REMOVED lines=15> */
.L_x_38:
        /* <DEDUP_REMOVED lines=8> */
.L_x_39:
[----:B------:R-:W-:Y:S05]  /*1870*/  BSYNC.RECONVERGENT B1 ;  /* 0x0000000000017941 */ /* 0x000fea0003800200 */
.L_x_37:
        /* <DEDUP_REMOVED lines=16> */
.L_x_41:
        /* <DEDUP_REMOVED lines=8> */
.L_x_42:
[----:B------:R-:W-:Y:S05]  /*1a00*/  BSYNC.RECONVERGENT B1 ;  /* 0x0000000000017941 */ /* 0x000fea0003800200 */
.L_x_40:
        /* <DEDUP_REMOVED lines=15> */
.L_x_44:
        /* <DEDUP_REMOVED lines=8> */
.L_x_45:
[----:B------:R-:W-:Y:S05]  /*1b80*/  BSYNC.RECONVERGENT B1 ;  /* 0x0000000000017941 */ /* 0x000fea0003800200 */
.L_x_43:
        /* <DEDUP_REMOVED lines=16> */
.L_x_47:
        /* <DEDUP_REMOVED lines=8> */
.L_x_48:
[----:B------:R-:W-:Y:S05]  /*1d10*/  BSYNC.RECONVERGENT B1 ;  /* 0x0000000000017941 */ /* 0x000fea0003800200 */
.L_x_46:
        /* <DEDUP_REMOVED lines=15> */
.L_x_50:
        /* <DEDUP_REMOVED lines=8> */
.L_x_51:
[----:B------:R-:W-:Y:S05]  /*1e90*/  BSYNC.RECONVERGENT B1 ;  /* 0x0000000000017941 */ /* 0x000fea0003800200 */
.L_x_49:
        /* <DEDUP_REMOVED lines=16> */
.L_x_53:
        /* <DEDUP_REMOVED lines=8> */
.L_x_54:
[----:B------:R-:W-:Y:S05]  /*2020*/  BSYNC.RECONVERGENT B1 ;  /* 0x0000000000017941 */ /* 0x000fea0003800200 */
.L_x_52:
        /* <DEDUP_REMOVED lines=15> */
.L_x_56:
        /* <DEDUP_REMOVED lines=8> */
.L_x_57:
[----:B------:R-:W-:Y:S05]  /*21a0*/  BSYNC.RECONVERGENT B1 ;  /* 0x0000000000017941 */ /* 0x000fea0003800200 */
.L_x_55:
        /* <DEDUP_REMOVED lines=16> */
.L_x_59:
        /* <DEDUP_REMOVED lines=8> */
.L_x_60:
[----:B------:R-:W-:Y:S05]  /*2330*/  BSYNC.RECONVERGENT B1 ;  /* 0x0000000000017941 */ /* 0x000fea0003800200 */
.L_x_58:
        /* <DEDUP_REMOVED lines=15> */
.L_x_62:
        /* <DEDUP_REMOVED lines=8> */
.L_x_63:
[----:B------:R-:W-:Y:S05]  /*24b0*/  BSYNC.RECONVERGENT B1 ;  /* 0x0000000000017941 */ /* 0x000fea0003800200 */
.L_x_61:
        /* <DEDUP_REMOVED lines=16> */
.L_x_65:
        /* <DEDUP_REMOVED lines=8> */
.L_x_66:
[----:B------:R-:W-:Y:S05]  /*2640*/  BSYNC.RECONVERGENT B1 ;  /* 0x0000000000017941 */ /* 0x000fea0003800200 */
.L_x_64:
        /* <DEDUP_REMOVED lines=15> */
.L_x_68:
        /* <DEDUP_REMOVED lines=8> */
.L_x_69:
[----:B------:R-:W-:Y:S05]  /*27c0*/  BSYNC.RECONVERGENT B1 ;  /* 0x0000000000017941 */ /* 0x000fea0003800200 */
.L_x_67:
        /* <DEDUP_REMOVED lines=16> */
.L_x_71:
        /* <DEDUP_REMOVED lines=8> */
.L_x_72:
[----:B------:R-:W-:Y:S05]  /*2950*/  BSYNC.RECONVERGENT B1 ;  /* 0x0000000000017941 */ /* 0x000fea0003800200 */
.L_x_70:
        /* <DEDUP_REMOVED lines=15> */
.L_x_74:
        /* <DEDUP_REMOVED lines=8> */
.L_x_75:
[----:B------:R-:W-:Y:S05]  /*2ad0*/  BSYNC.RECONVERGENT B1 ;  /* 0x0000000000017941 */ /* 0x000fea0003800200 */
.L_x_73:
        /* <DEDUP_REMOVED lines=16> */
.L_x_77:
        /* <DEDUP_REMOVED lines=8> */
.L_x_78:
[----:B------:R-:W-:Y:S05]  /*2c60*/  BSYNC.RECONVERGENT B1 ;  /* 0x0000000000017941 */ /* 0x000fea0003800200 */
.L_x_76:
        /* <DEDUP_REMOVED lines=15> */
.L_x_80:
        /* <DEDUP_REMOVED lines=8> */
.L_x_81:
[----:B------:R-:W-:Y:S05]  /*2de0*/  BSYNC.RECONVERGENT B1 ;  /* 0x0000000000017941 */ /* 0x000fea0003800200 */
.L_x_79:
        /* <DEDUP_REMOVED lines=16> */
.L_x_83:
        /* <DEDUP_REMOVED lines=8> */
.L_x_84:
[----:B------:R-:W-:Y:S05]  /*2f70*/  BSYNC.RECONVERGENT B1 ;  /* 0x0000000000017941 */ /* 0x000fea0003800200 */
.L_x_82:
        /* <DEDUP_REMOVED lines=15> */
.L_x_86:
        /* <DEDUP_REMOVED lines=8> */
.L_x_87:
[----:B------:R-:W-:Y:S05]  /*30f0*/  BSYNC.RECONVERGENT B1 ;  /* 0x0000000000017941 */ /* 0x000fea0003800200 */
.L_x_85:
        /* <DEDUP_REMOVED lines=16> */
.L_x_89:
        /* <DEDUP_REMOVED lines=8> */
.L_x_90:
[----:B------:R-:W-:Y:S05]  /*3280*/  BSYNC.RECONVERGENT B1 ;  /* 0x0000000000017941 */ /* 0x000fea0003800200 */
.L_x_88:
        /* <DEDUP_REMOVED lines=15> */
.L_x_92:
        /* <DEDUP_REMOVED lines=8> */
.L_x_93:
[----:B------:R-:W-:Y:S05]  /*3400*/  BSYNC.RECONVERGENT B1 ;  /* 0x0000000000017941 */ /* 0x000fea0003800200 */
.L_x_91:
        /* <DEDUP_REMOVED lines=16> */
.L_x_95:
        /* <DEDUP_REMOVED lines=8> */
.L_x_96:
[----:B------:R-:W-:Y:S05]  /*3590*/  BSYNC.RECONVERGENT B1 ;  /* 0x0000000000017941 */ /* 0x000fea0003800200 */
.L_x_94:
        /* <DEDUP_REMOVED lines=15> */
.L_x_98:
        /* <DEDUP_REMOVED lines=8> */
.L_x_99:
[----:B------:R-:W-:Y:S05]  /*3710*/  BSYNC.RECONVERGENT B1 ;  /* 0x0000000000017941 */ /* 0x000fea0003800200 */
.L_x_97:
        /* <DEDUP_REMOVED lines=16> */
.L_x_101:
        /* <DEDUP_REMOVED lines=8> */
.L_x_102:
[----:B------:R-:W-:Y:S05]  /*38a0*/  BSYNC.RECONVERGENT B1 ;  /* 0x0000000000017941 */ /* 0x000fea0003800200 */
.L_x_100:
        /* <DEDUP_REMOVED lines=15> */
.L_x_104:
        /* <DEDUP_REMOVED lines=8> */
.L_x_105:
[----:B------:R-:W-:Y:S05]  /*3a20*/  BSYNC.RECONVERGENT B1 ;  /* 0x0000000000017941 */ /* 0x000fea0003800200 */
.L_x_103:
        /* <DEDUP_REMOVED lines=16> */
.L_x_107:
        /* <DEDUP_REMOVED lines=8> */
.L_x_108:
[----:B------:R-:W-:Y:S05]  /*3bb0*/  BSYNC.RECONVERGENT B1 ;  /* 0x0000000000017941 */ /* 0x000fea0003800200 */
.L_x_106:
        /* <DEDUP_REMOVED lines=15> */
.L_x_110:
        /* <DEDUP_REMOVED lines=8> */
.L_x_111:
[----:B------:R-:W-:Y:S05]  /*3d30*/  BSYNC.RECONVERGENT B1 ;  /* 0x0000000000017941 */ /* 0x000fea0003800200 */
.L_x_109:
        /* <DEDUP_REMOVED lines=16> */
.L_x_113:
        /* <DEDUP_REMOVED lines=8> */
.L_x_114:
[----:B------:R-:W-:Y:S05]  /*3ec0*/  BSYNC.RECONVERGENT B1 ;  /* 0x0000000000017941 */ /* 0x000fea0003800200 */
.L_x_112:
        /* <DEDUP_REMOVED lines=15> */
.L_x_116:
        /* <DEDUP_REMOVED lines=8> */
.L_x_117:
[----:B------:R-:W-:Y:S05]  /*4040*/  BSYNC.RECONVERGENT B1 ;  /* 0x0000000000017941 */ /* 0x000fea0003800200 */
.L_x_115:
        /* <DEDUP_REMOVED lines=16> */
.L_x_119:
        /* <DEDUP_REMOVED lines=8> */
.L_x_120:
[----:B------:R-:W-:Y:S05]  /*41d0*/  BSYNC.RECONVERGENT B1 ;  /* 0x0000000000017941 */ /* 0x000fea0003800200 */
.L_x_118:
        /* <DEDUP_REMOVED lines=15> */
.L_x_122:
        /* <DEDUP_REMOVED lines=8> */
.L_x_123:
[----:B------:R-:W-:Y:S05]  /*4350*/  BSYNC.RECONVERGENT B1 ;  /* 0x0000000000017941 */ /* 0x000fea0003800200 */
.L_x_121:
        /* <DEDUP_REMOVED lines=16> */
.L_x_125:
        /* <DEDUP_REMOVED lines=8> */
.L_x_126:
[----:B------:R-:W-:Y:S05]  /*44e0*/  BSYNC.RECONVERGENT B1 ;  /* 0x0000000000017941 */ /* 0x000fea0003800200 */
.L_x_124:
        /* <DEDUP_REMOVED lines=15> */
.L_x_128:
        /* <DEDUP_REMOVED lines=8> */
.L_x_129:
[----:B------:R-:W-:Y:S05]  /*4660*/  BSYNC.RECONVERGENT B1 ;  /* 0x0000000000017941 */ /* 0x000fea0003800200 */
.L_x_127:
        /* <DEDUP_REMOVED lines=16> */
.L_x_131:
        /* <DEDUP_REMOVED lines=8> */
.L_x_132:
[----:B------:R-:W-:Y:S05]  /*47f0*/  BSYNC.RECONVERGENT B1 ;  /* 0x0000000000017941 */ /* 0x000fea0003800200 */
.L_x_130:
        /* <DEDUP_REMOVED lines=15> */
.L_x_134:
        /* <DEDUP_REMOVED lines=8> */
.L_x_135:
[----:B------:R-:W-:Y:S05]  /*4970*/  BSYNC.RECONVERGENT B1 ;  /* 0x0000000000017941 */ /* 0x000fea0003800200 */
.L_x_133:
        /* <DEDUP_REMOVED lines=16> */
.L_x_137:
        /* <DEDUP_REMOVED lines=8> */
.L_x_138:
[----:B------:R-:W-:Y:S05]  /*4b00*/  BSYNC.RECONVERGENT B1 ;  /* 0x0000000000017941 */ /* 0x000fea0003800200 */
.L_x_136:
        /* <DEDUP_REMOVED lines=15> */
.L_x_140:
        /* <DEDUP_REMOVED lines=8> */
.L_x_141:
[----:B------:R-:W-:Y:S05]  /*4c80*/  BSYNC.RECONVERGENT B1 ;  /* 0x0000000000017941 */ /* 0x000fea0003800200 */
.L_x_139:
        /* <DEDUP_REMOVED lines=16> */
.L_x_143:
        /* <DEDUP_REMOVED lines=8> */
.L_x_144:
[----:B------:R-:W-:Y:S05]  /*4e10*/  BSYNC.RECONVERGENT B1 ;  /* 0x0000000000017941 */ /* 0x000fea0003800200 */
.L_x_142:
        /* <DEDUP_REMOVED lines=15> */
.L_x_146:
        /* <DEDUP_REMOVED lines=8> */
.L_x_147:
[----:B------:R-:W-:Y:S05]  /*4f90*/  BSYNC.RECONVERGENT B1 ;  /* 0x0000000000017941 */ /* 0x000fea0003800200 */
.L_x_145:
        /* <DEDUP_REMOVED lines=16> */
.L_x_149:
        /* <DEDUP_REMOVED lines=8> */
.L_x_150:
[----:B------:R-:W-:Y:S05]  /*5120*/  BSYNC.RECONVERGENT B1 ;  /* 0x0000000000017941 */ /* 0x000fea0003800200 */
.L_x_148:
        /* <DEDUP_REMOVED lines=15> */
.L_x_152:
        /* <DEDUP_REMOVED lines=8> */
.L_x_153:
[----:B------:R-:W-:Y:S05]  /*52a0*/  BSYNC.RECONVERGENT B1 ;  /* 0x0000000000017941 */ /* 0x000fea0003800200 */
.L_x_151:
        /* <DEDUP_REMOVED lines=16> */
.L_x_155:
        /* <DEDUP_REMOVED lines=8> */
.L_x_156:
[----:B------:R-:W-:Y:S05]  /*5430*/  BSYNC.RECONVERGENT B1 ;  /* 0x0000000000017941 */ /* 0x000fea0003800200 */
.L_x_154:
        /* <DEDUP_REMOVED lines=15> */
.L_x_158:
        /* <DEDUP_REMOVED lines=8> */
.L_x_159:
[----:B------:R-:W-:Y:S05]  /*55b0*/  BSYNC.RECONVERGENT B1 ;  /* 0x0000000000017941 */ /* 0x000fea0003800200 */
.L_x_157:
        /* <DEDUP_REMOVED lines=16> */
.L_x_161:
        /* <DEDUP_REMOVED lines=8> */
.L_x_162:
[----:B------:R-:W-:Y:S05]  /*5740*/  BSYNC.RECONVERGENT B1 ;  /* 0x0000000000017941 */ /* 0x000fea0003800200 */
.L_x_160:
        /* <DEDUP_REMOVED lines=15> */
.L_x_164:
        /* <DEDUP_REMOVED lines=8> */
.L_x_165:
[----:B------:R-:W-:Y:S05]  /*58c0*/  BSYNC.RECONVERGENT B1 ;  /* 0x0000000000017941 */ /* 0x000fea0003800200 */
.L_x_163:
        /* <DEDUP_REMOVED lines=16> */
.L_x_167:
        /* <DEDUP_REMOVED lines=8> */
.L_x_168:
[----:B------:R-:W-:Y:S05]  /*5a50*/  BSYNC.RECONVERGENT B1 ;  /* 0x0000000000017941 */ /* 0x000fea0003800200 */
.L_x_166:
        /* <DEDUP_REMOVED lines=15> */
.L_x_170:
        /* <DEDUP_REMOVED lines=8> */
.L_x_171:
[----:B------:R-:W-:Y:S05]  /*5bd0*/  BSYNC.RECONVERGENT B1 ;  /* 0x0000000000017941 */ /* 0x000fea0003800200 */
.L_x_169:
        /* <DEDUP_REMOVED lines=16> */
.L_x_173:
        /* <DEDUP_REMOVED lines=8> */
.L_x_174:
[----:B------:R-:W-:Y:S05]  /*5d60*/  BSYNC.RECONVERGENT B1 ;  /* 0x0000000000017941 */ /* 0x000fea0003800200 */
.L_x_172:
        /* <DEDUP_REMOVED lines=15> */
.L_x_176:
        /* <DEDUP_REMOVED lines=8> */
.L_x_177:
[----:B------:R-:W-:Y:S05]  /*5ee0*/  BSYNC.RECONVERGENT B1 ;  /* 0x0000000000017941 */ /* 0x000fea0003800200 */
.L_x_175:
        /* <DEDUP_REMOVED lines=16> */
.L_x_179:
        /* <DEDUP_REMOVED lines=8> */
.L_x_180:
[----:B------:R-:W-:Y:S05]  /*6070*/  BSYNC.RECONVERGENT B1 ;  /* 0x0000000000017941 */ /* 0x000fea0003800200 */
.L_x_178:
        /* <DEDUP_REMOVED lines=15> */
.L_x_182:
        /* <DEDUP_REMOVED lines=8> */
.L_x_183:
[----:B------:R-:W-:Y:S05]  /*61f0*/  BSYNC.RECONVERGENT B1 ;  /* 0x0000000000017941 */ /* 0x000fea0003800200 */
.L_x_181:
        /* <DEDUP_REMOVED lines=16> */
.L_x_185:
        /* <DEDUP_REMOVED lines=8> */
.L_x_186:
[----:B------:R-:W-:Y:S05]  /*6380*/  BSYNC.RECONVERGENT B1 ;  /* 0x0000000000017941 */ /* 0x000fea0003800200 */
.L_x_184:
        /* <DEDUP_REMOVED lines=15> */
.L_x_188:
        /* <DEDUP_REMOVED lines=8> */
.L_x_189:
[----:B------:R-:W-:Y:S05]  /*6500*/  BSYNC.RECONVERGENT B1 ;  /* 0x0000000000017941 */ /* 0x000fea0003800200 */
.L_x_187:
        /* <DEDUP_REMOVED lines=16> */
.L_x_191:
        /* <DEDUP_REMOVED lines=8> */
.L_x_192:
[----:B------:R-:W-:Y:S05]  /*6690*/  BSYNC.RECONVERGENT B1 ;  /* 0x0000000000017941 */ /* 0x000fea0003800200 */
.L_x_190:
        /* <DEDUP_REMOVED lines=15> */
.L_x_194:
        /* <DEDUP_REMOVED lines=8> */
.L_x_195:
[----:B------:R-:W-:Y:S05]  /*6810*/  BSYNC.RECONVERGENT B1 ;  /* 0x0000000000017941 */ /* 0x000fea0003800200 */
.L_x_193:
        /* <DEDUP_REMOVED lines=16> */
.L_x_197:
        /* <DEDUP_REMOVED lines=8> */
.L_x_198:
[----:B------:R-:W-:Y:S05]  /*69a0*/  BSYNC.RECONVERGENT B1 ;  /* 0x0000000000017941 */ /* 0x000fea0003800200 */
.L_x_196:
        /* <DEDUP_REMOVED lines=15> */
.L_x_200:
        /* <DEDUP_REMOVED lines=8> */
.L_x_201:
[----:B------:R-:W-:Y:S05]  /*6b20*/  BSYNC.RECONVERGENT B1 ;  /* 0x0000000000017941 */ /* 0x000fea0003800200 */
.L_x_199:
        /* <DEDUP_REMOVED lines=16> */
.L_x_203:
        /* <DEDUP_REMOVED lines=8> */
.L_x_204:
[----:B------:R-:W-:Y:S05]  /*6cb0*/  BSYNC.RECONVERGENT B1 ;  /* 0x0000000000017941 */ /* 0x000fea0003800200 */
.L_x_202:
        /* <DEDUP_REMOVED lines=15> */
.L_x_206:
        /* <DEDUP_REMOVED lines=8> */
.L_x_207:
[----:B------:R-:W-:Y:S05]  /*6e30*/  BSYNC.RECONVERGENT B1 ;  /* 0x0000000000017941 */ /* 0x000fea0003800200 */
.L_x_205:
[----:B------:R-:W-:-:S13]  /*6e40*/  ISETP.GE.U32.AND P0, PT, R9, 0x23, PT ;  /* 0x000000230900780c */ /* 0x000fda0003f06070 */
        /* <DEDUP_REMOVED lines=14> */
.L_x_209:
        /* <DEDUP_REMOVED lines=8> */
.L_x_210:
[----:B------:R-:W-:Y:S05]  /*6fb0*/  BSYNC.RECONVERGENT B1 ;  /* 0x0000000000017941 */ /* 0x000fea0003800200 */
.L_x_208:
[----:B------:R-:W-:Y:S02]  /*6fc0*/  SHF.R.U32.HI R11, RZ, 0x3, R11 ;  /* 0x00000003ff0b7819 */ /* 0x000fe4000001160b */
[----:B------:R-:W-:Y:S02]  /*6fd0*/  ISETP.NE.AND P0, PT, R7, RZ, PT ;  /* 0x000000ff0700720c */ /* 0x000fe40003f05270 */
[----:B-1----:R-:W-:Y:S01]  /*6fe0*/  LOP3.LUT R10, R25, 0xff, RZ, 0xc0, !PT ;  /* 0x000000ff190a7812 */ /* 0x002fe200078ec0ff */
[----:B------:R-:W-:Y:S01]  /*6ff0*/  IMAD.HI.U32 R8, R11, 0x97b425f, RZ ;  /* 0x097b425f0b087827 */ /* 0x000fe200078e00ff */
[----:B------:R-:W-:Y:S02]  /*7000*/  SEL R11, RZ, 0x1, P0 ;  /* 0x00000001ff0b7807 */ /* 0x000fe40000000000 */
[----:B------:R-:W-:Y:S01]  /*7010*/  LOP3.LUT P0, RZ, R25, 0xff, RZ, 0xc0, !PT ;  /* 0x000000ff19ff7812 */ /* 0x000fe2000780c0ff */
[----:B------:R-:W-:Y:S02]  /*7020*/  IMAD R8, R8, 0x6, RZ ;  /* 0x0000000608087824 */ /* 0x000fe400078e02ff */
[----:B------:R-:W-:-:S02]  /*7030*/  IMAD.IADD R9, R9, 0x1, -R10 ;  /* 0x0000000109097824 */ /* 0x000fc400078e0a0a */
[----:B------:R-:W-:-:S04]  /*7040*/  IMAD.IADD R10, R8, 0x1, R11 ;  /* 0x00000001080a7824 */ /* 0x000fc800078e020b */
[----:B------:R-:W-:Y:S01]  /*7050*/  IMAD R21, R10, 0x24, R9 ;  /* 0x000000240a157824 */ /* 0x000fe200078e0209 */
[----:B------:R-:W-:-:S05]  /*7060*/  SEL R10, RZ, 0x1, P0 ;  /* 0x00000001ff0a7807 */ /* 0x000fca0000000000 */
[----:B------:R-:W-:-:S04]  /*7070*/  IMAD.IADD R19, R21, 0x1, R10 ;  /* 0x0000000115137824 */ /* 0x000fc800078e020a */
[----:B------:R-:W-:-:S05]  /*7080*/  IMAD.WIDE.U32 R14, R19, 0x8, R2 ;  /* 0x00000008130e7825 */ /* 0x000fca00078e0002 */
[----:B------:R-:W2:Y:S01]  /*7090*/  LDG.E.64 R12, desc[UR4][R14.64] ;  /* 0x000000040e0c7981 */ /* 0x000ea2000c1e1b00 */
[----:B------:R-:W-:Y:S01]  /*70a0*/  IMAD.MOV.U32 R17, RZ, RZ, RZ ;  /* 0x000000ffff117224 */ /* 0x000fe200078e00ff */
[----:B------:R-:W-:Y:S01]  /*70b0*/  BSSY.RECONVERGENT B1, `(.L_x_211) ;  /* 0x0000012000017945 */ /* 0x000fe20003800200 */
[----:B------:R-:W-:Y:S02]  /*70c0*/  LOP3.LUT R25, R25, 0xff, RZ, 0xc0, !PT ;  /* 0x000000ff19197812 */ /* 0x000fe400078ec0ff */
        /* <DEDUP_REMOVED lines=8> */
.L_x_212:
        /* <DEDUP_REMOVED lines=8> */
.L_x_213:
[----:B------:R-:W-:Y:S05]  /*71d0*/  BSYNC.RECONVERGENT B1 ;  /* 0x0000000000017941 */ /* 0x000fea0003800200 */
.L_x_211:
[----:B------:R-:W-:-:S04]  /*71e0*/  ISETP.GE.U32.AND P0, PT, R25, 0x2, PT ;  /* 0x000000021900780c */ /* 0x000fc80003f06070 */
[----:B------:R-:W-:-:S04]  /*71f0*/  SEL R11, RZ, 0x1, P0 ;  /* 0x00000001ff0b7807 */ /* 0x000fc80000000000 */
[----:B-1----:R-:W-:-:S05]  /*7200*/  IADD3 R19, PT, PT, R21, 0x1, R11 ;  /* 0x0000000115137810 */ /* 0x002fca0007ffe00b */
        /* <DEDUP_REMOVED lines=12> */
.L_x_215:
        /* <DEDUP_REMOVED lines=8> */
.L_x_216:
[----:B------:R-:W-:Y:S05]  /*7350*/  BSYNC.RECONVERGENT B1 ;  /* 0x0000000000017941 */ /* 0x000fea0003800200 */
.L_x_214:
[----:B------:R-:W-:-:S04]  /*7360*/  ISETP.GE.U32.AND P0, PT, R25, 0x3, PT ;  /* 0x000000031900780c */ /* 0x000fc80003f06070 */
[----:B------:R-:W-:-:S04]  /*7370*/  SEL R12, RZ, 0x1, P0 ;  /* 0x00000001ff0c7807 */ /* 0x000fc80000000000 */
[----:B------:R-:W-:-:S05]  /*7380*/  IADD3 R23, PT, PT, R21, 0x2, R12 ;  /* 0x0000000215177810 */ /* 0x000fca0007ffe00c */
        /* <DEDUP_REMOVED lines=12> */
.L_x_218:
        /* <DEDUP_REMOVED lines=8> */
.L_x_219:
[----:B------:R-:W-:Y:S05]  /*74d0*/  BSYNC.RECONVERGENT B1 ;  /* 0x0000000000017941 */ /* 0x000fea0003800200 */
.L_x_217:
        /* <DEDUP_REMOVED lines=15> */
.L_x_221:
        /* <DEDUP_REMOVED lines=8> */
.L_x_222:
[----:B------:R-:W-:Y:S05]  /*7650*/  BSYNC.RECONVERGENT B1 ;  /* 0x0000000000017941 */ /* 0x000fea0003800200 */
.L_x_220:
[----:B------:R-:W-:-:S04]  /*7660*/  ISETP.GE.U32.AND P0, PT, R25, 0x5, PT ;  /* 0x000000051900780c */ /* 0x000fc80003f06070 */
[----:B------:R-:W-:-:S04]  /*7670*/  SEL R20, RZ, 0x1, P0 ;  /* 0x00000001ff147807 */ /* 0x000fc80000000000 */
[----:B------:R-:W-:-:S05]  /*7680*/  IADD3 R21, PT, PT, R21, 0x4, R20 ;  /* 0x0000000415157810 */ /* 0x000fca0007ffe014 */
[----:B------:R-:W-:-:S05]  /*7690*/  IMAD.WIDE.U32 R18, R21, 0x8, R2 ;  /* 0x0000000815127825 */ /* 0x000fca00078e0002 */
[----:B------:R-:W1:Y:S01]  /*76a0*/  LDG.E.64 R14, desc[UR4][R18.64] ;  /* 0x00000004120e7981 */ /* 0x000e62000c1e1b00 */
[----:B------:R-:W-:Y:S01]  /*76b0*/  IMAD.MOV.U32 R17, RZ, RZ, RZ ;  /* 0x000000ffff117224 */ /* 0x000fe200078e00ff */
[----:B------:R-:W-:Y:S01]  /*76c0*/  BSSY.RECONVERGENT B1, `(.L_x_223) ;  /* 0x0000011000017945 */ /* 0x000fe20003800200 */
[----:B-1----:R-:W-:-:S04]  /*76d0*/  LOP3.LUT R16, R14, R6, RZ, 0x30, !PT ;  /* 0x000000060e107212 */ /* 0x002fc800078e30ff */
[----:B------:R-:W1:Y:S01]  /*76e0*/  POPC R22, R16 ;  /* 0x0000001000167309 */ /* 0x000e620000000000 */
[----:B------:R2:W-:Y:S01]  /*76f0*/  STG.E.64 desc[UR4][R18.64], R16 ;  /* 0x0000001012007986 */ /* 0x0005e2000c101b04 */
[----:B-1----:R-:W-:-:S13]  /*7700*/  ISETP.NE.AND P0, PT, R22, 0x1, PT ;  /* 0x000000011600780c */ /* 0x002fda0003f05270 */
[----:B--2---:R-:W-:Y:S05]  /*7710*/  @!P0 BRA `(.L_x_224) ;  /* 0x00000000000c8947 */ /* 0x004fea0003800000 */
[----:B------:R-:W-:-:S13]  /*7720*/  ISETP.NE.AND P0, PT, R22, RZ, PT ;  /* 0x000000ff1600720c */ /* 0x000fda0003f05270 */
[----:B------:R-:W-:Y:S05]  /*7730*/  @!P0 EXIT ;  /* 0x000000000000894d */ /* 0x000fea0003800000 */
[----:B------:R-:W-:Y:S05]  /*7740*/  BRA `(.L_x_225) ;  /* 0x0000000000207947 */ /* 0x000fea0003800000 */
.L_x_224:
        /* <DEDUP_REMOVED lines=8> */
.L_x_225:
[----:B------:R-:W-:Y:S05]  /*77d0*/  BSYNC.RECONVERGENT B1 ;  /* 0x0000000000017941 */ /* 0x000fea0003800200 */
.L_x_223:
[----:B------:R-:W-:Y:S01]  /*77e0*/  ISETP.GE.U32.AND P0, PT, R7, 0x2, PT ;  /* 0x000000020700780c */ /* 0x000fe20003f06070 */
[----:B-1----:R-:W-:-:S04]  /*77f0*/  VIADD R21, R8, 0x1 ;  /* 0x0000000108157836 */ /* 0x002fc80000000000 */
[----:B------:R-:W-:-:S08]  /*7800*/  IMAD.MOV.U32 R14, RZ, RZ, R21 ;  /* 0x000000ffff0e7224 */ /* 0x000fd000078e0015 */
[----:B------:R-:W-:-:S04]  /*7810*/  @P0 IMAD.MOV R14, RZ, RZ, R8 ;  /* 0x000000ffff0e0224 */ /* 0x000fc800078e0208 */
[----:B------:R-:W-:-:S04]  /*7820*/  IMAD R27, R14, 0x24, R9 ;  /* 0x000000240e1b7824 */ /* 0x000fc800078e0209 */
[----:B------:R-:W-:-:S04]  /*7830*/  VIADD R26, R27, 0x24 ;  /* 0x000000241b1a7836 */ /* 0x000fc80000000000 */
[----:B------:R-:W-:-:S04]  /*7840*/  IMAD.IADD R23, R10, 0x1, R26 ;  /* 0x000000010a177824 */ /* 0x000fc800078e021a */
        /* <DEDUP_REMOVED lines=12> */
.L_x_227:
        /* <DEDUP_REMOVED lines=8> */
.L_x_228:
[----:B------:R-:W-:Y:S05]  /*7990*/  BSYNC.RECONVERGENT B1 ;  /* 0x0000000000017941 */ /* 0x000fea0003800200 */
.L_x_226:
[----:B------:R-:W-:-:S04]  /*79a0*/  ISETP.GE.U32.AND P0, PT, R25, 0x2, PT ;  /* 0x000000021900780c */ /* 0x000fc80003f06070 */
[----:B------:R-:W-:-:S04]  /*79b0*/  SEL R22, RZ, 0x1, P0 ;  /* 0x00000001ff167807 */ /* 0x000fc80000000000 */
[----:B------:R-:W-:-:S05]  /*79c0*/  IADD3 R15, P0, PT, R26, R22, RZ ;  /* 0x000000161a0f7210 */ /* 0x000fca0007f1e0ff */
[----:B------:R-:W-:Y:S01]  /*79d0*/  IMAD.X R14, RZ, RZ, RZ, P0 ;  /* 0x000000ffff0e7224 */ /* 0x000fe200000e06ff */
[----:B------:R-:W-:-:S04]  /*79e0*/  LEA R18, P0, R15, R2, 0x3 ;  /* 0x000000020f127211 */ /* 0x000fc800078018ff */
[----:B------:R-:W-:-:S05]  /*79f0*/  LEA.HI.X R19, R15, R3, R14, 0x3, P0 ;  /* 0x000000030f137211 */ /* 0x000fca00000f1c0e */
        /* <DEDUP_REMOVED lines=11> */
.L_x_230:
[----:B------:R-:W-:-:S04]  /*7ab0*/  IADD3 R17, P1, PT, R14, -0x1, RZ ;  /* 0xffffffff0e117810 */ /* 0x000fc80007f3e0ff */
[----:B------:R-:W-:Y:S02]  /*7ac0*/  LOP3.LUT P0, RZ, R14, R17, RZ, 0xc0, !PT ;  /* 0x000000110eff7212 */ /* 0x000fe4000780c0ff */
[----:B------:R-:W-:-:S04]  /*7ad0*/  IADD3.X R14, PT, PT, R15, -0x1, RZ, P1, !PT ;  /* 0xffffffff0f0e7810 */ /* 0x000fc80000ffe4ff */
[----:B------:R-:W-:-:S13]  /*7ae0*/  LOP3.LUT P0, RZ, R15, R14, RZ, 0xc0, P0 ;  /* 0x0000000e0fff7212 */ /* 0x000fda000000c0ff */
[C---:B------:R-:W-:Y:S01]  /*7af0*/  @P0 IMAD R17, R5.reuse, 0x4, R4 ;  /* 0x0000000405110824 */ /* 0x040fe200078e0204 */
[----:B------:R-:W-:Y:S01]  /*7b00*/  @P0 IADD3 R14, PT, PT, R26, 0x1, R11 ;  /* 0x000000011a0e0810 */ /* 0x000fe20007ffe00b */
[----:B------:R-:W-:-:S04]  /*7b10*/  @P0 VIADD R15, R5, 0x1 ;  /* 0x00000001050f0836 */ /* 0x000fc80000000000 */
[----:B------:R1:W-:Y:S01]  /*7b20*/  @P0 STL [R17], R14 ;  /* 0x0000000e11000387 */ /* 0x0003e20000100800 */
[----:B------:R-:W-:-:S07]  /*7b30*/  @P0 IMAD.MOV.U32 R5, RZ, RZ, R15 ;  /* 0x000000ffff050224 */ /* 0x000fce00078e000f */
.L_x_231:
[----:B------:R-:W-:Y:S05]  /*7b40*/  BSYNC.RECONVERGENT B1 ;  /* 0x0000000000017941 */ /* 0x000fea0003800200 */
.L_x_229:
[----:B------:R-:W-:-:S04]  /*7b50*/  ISETP.GE.U32.AND P0, PT, R25, 0x3, PT ;  /* 0x000000031900780c */ /* 0x000fc80003f06070 */
[----:B------:R-:W-:-:S04]  /*7b60*/  SEL R23, RZ, 0x1, P0 ;  /* 0x00000001ff177807 */ /* 0x000fc80000000000 */
[----:B------:R-:W-:-:S05]  /*7b70*/  IADD3 R15, P0, PT, R26, R23, RZ ;  /* 0x000000171a0f7210 */ /* 0x000fca0007f1e0ff */
[----:B-1----:R-:W-:Y:S01]  /*7b80*/  IMAD.X R14, RZ, RZ, RZ, P0 ;  /* 0x000000ffff0e7224 */ /* 0x002fe200000e06ff */
[----:B------:R-:W-:-:S04]  /*7b90*/  LEA R18, P0, R15, R2, 0x3 ;  /* 0x000000020f127211 */ /* 0x000fc800078018ff */
        /* <DEDUP_REMOVED lines=12> */
.L_x_233:
        /* <DEDUP_REMOVED lines=9> */
.L_x_234:
[----:B------:R-:W-:Y:S05]  /*7cf0*/  BSYNC.RECONVERGENT B1 ;  /* 0x0000000000017941 */ /* 0x000fea0003800200 */
.L_x_232:
        /* <DEDUP_REMOVED lines=17> */
.L_x_236:
        /* <DEDUP_REMOVED lines=9> */
.L_x_237:
[----:B------:R-:W-:Y:S05]  /*7ea0*/  BSYNC.RECONVERGENT B1 ;  /* 0x0000000000017941 */ /* 0x000fea0003800200 */
.L_x_235:
        /* <DEDUP_REMOVED lines=17> */
.L_x_239:
[----:B------:R-:W-:-:S04]  /*7fc0*/  IADD3 R17, P1, PT, R14, -0x1, RZ ;  /* 0xffffffff0e117810 */ /* 0x000fc80007f3e0ff */
[----:B------:R-:W-:Y:S02]  /*7fd0*/  LOP3.LUT P0, RZ, R14, R17, RZ, 0xc0, !PT ;  /* 0x000000110eff7212 */ /* 0x000fe4000780c0ff */
[----:B------:R-:W-:-:S04]  /*7fe0*/  IADD3.X R14, PT, PT, R15, -0x1, RZ, P1, !PT ;  /* 0xffffffff0f0e7810 */ /* 0x000fc80000ffe4ff */
[----:B------:R-:W-:-:S13]  /*7ff0*/  LOP3.LUT P0, RZ, R15, R14, RZ, 0xc0, P0 ;  /* 0x0000000e0fff7212 */ /* 0x000fda000000c0ff */
[----:B------:R-:W-:Y:S01]  /*8000*/  @P0 IADD3 R27, PT, PT, R20, 0x28, R27 ;  /* 0x00000028141b0810 */ /* 0x000fe20007ffe01b */
[C---:B------:R-:W-:Y:S02]  /*8010*/  @P0 IMAD R16, R5.reuse, 0x4, R4 ;  /* 0x0000000405100824 */ /* 0x040fe400078e0204 */
[----:B------:R-:W-:-:S03]  /*8020*/  @P0 VIADD R14, R5, 0x1 ;  /* 0x00000001050e0836 */ /* 0x000fc60000000000 */
[----:B------:R1:W-:Y:S01]  /*8030*/  @P0 STL [R16], R27 ;  /* 0x0000001b10000387 */ /* 0x0003e20000100800 */
[----:B------:R-:W-:-:S07]  /*8040*/  @P0 IMAD.MOV.U32 R5, RZ, RZ, R14 ;  /* 0x000000ffff050224 */ /* 0x000fce00078e000e */
.L_x_240:
[----:B------:R-:W-:Y:S05]  /*8050*/  BSYNC.RECONVERGENT B1 ;  /* 0x0000000000017941 */ /* 0x000fea0003800200 */
.L_x_238:
[----:B------:R-:W-:Y:S01]  /*8060*/  ISETP.GE.U32.AND P0, PT, R7, 0x3, PT ;  /* 0x000000030700780c */ /* 0x000fe20003f06070 */
[----:B------:R-:W-:-:S12]  /*8070*/  IMAD.MOV.U32 R14, RZ, RZ, R21 ;  /* 0x000000ffff0e7224 */ /* 0x000fd800078e0015 */
[----:B------:R-:W-:-:S04]  /*8080*/  @P0 IMAD.MOV R14, RZ, RZ, R8 ;  /* 0x000000ffff0e0224 */ /* 0x000fc800078e0208 */
[----:B-1----:R-:W-:-:S04]  /*8090*/  IMAD R27, R14, 0x24, R9 ;  /* 0x000000240e1b7824 */ /* 0x002fc800078e0209 */
        /* <DEDUP_REMOVED lines=14> */
.L_x_242:
        /* <DEDUP_REMOVED lines=8> */
.L_x_243:
[----:B------:R-:W-:Y:S05]  /*8200*/  BSYNC.RECONVERGENT B1 ;  /* 0x0000000000017941 */ /* 0x000fea0003800200 */
.L_x_241:
        /* <DEDUP_REMOVED lines=15> */
.L_x_245:
        /* <DEDUP_REMOVED lines=9> */
.L_x_246:
[----:B------:R-:W-:Y:S05]  /*8390*/  BSYNC.RECONVERGENT B1 ;  /* 0x0000000000017941 */ /* 0x000fea0003800200 */
.L_x_244:
        /* <DEDUP_REMOVED lines=15> */
.L_x_248:
        /* <DEDUP_REMOVED lines=9> */
.L_x_249:
[----:B------:R-:W-:Y:S05]  /*8520*/  BSYNC.RECONVERGENT B1 ;  /* 0x0000000000017941 */ /* 0x000fea0003800200 */
.L_x_247:
        /* <DEDUP_REMOVED lines=15> */
.L_x_251:
        /* <DEDUP_REMOVED lines=9> */
.L_x_252:
[----:B------:R-:W-:Y:S05]  /*86b0*/  BSYNC.RECONVERGENT B1 ;  /* 0x0000000000017941 */ /* 0x000fea0003800200 */
.L_x_250:
        /* <DEDUP_REMOVED lines=15> */
.L_x_254:
        /* <DEDUP_REMOVED lines=9> */
.L_x_255:
[----:B------:R-:W-:Y:S05]  /*8840*/  BSYNC.RECONVERGENT B1 ;  /* 0x0000000000017941 */ /* 0x000fea0003800200 */
.L_x_253:
[----:B------:R-:W-:Y:S01]  /*8850*/  ISETP.GE.U32.AND P0, PT, R7, 0x4, PT ;  /* 0x000000040700780c */ /* 0x000fe20003f06070 */
[----:B------:R-:W-:-:S12]  /*8860*/  IMAD.MOV.U32 R14, RZ, RZ, R21 ;  /* 0x000000ffff0e7224 */ /* 0x000fd800078e0015 */
[----:B------:R-:W-:-:S04]  /*8870*/  @P0 IMAD.MOV R14, RZ, RZ, R8 ;  /* 0x000000ffff0e0224 */ /* 0x000fc800078e0208 */
[----:B------:R-:W-:-:S04]  /*8880*/  IMAD R25, R14, 0x24, R9 ;  /* 0x000000240e197824 */ /* 0x000fc800078e0209 */
[----:B------:R-:W-:-:S04]  /*8890*/  VIADD R25, R25, 0x6c ;  /* 0x0000006c19197836 */ /* 0x000fc80000000000 */
[----:B-1----:R-:W-:-:S04]  /*88a0*/  IMAD.IADD R27, R10, 0x1, R25 ;  /* 0x000000010a1b7824 */ /* 0x002fc800078e0219 */
        /* <DEDUP_REMOVED lines=12> */
.L_x_257:
        /* <DEDUP_REMOVED lines=8> */
.L_x_258:
[----:B------:R-:W-:Y:S05]  /*89f0*/  BSYNC.RECONVERGENT B1 ;  /* 0x0000000000017941 */ /* 0x000fea0003800200 */
.L_x_256:
        /* <DEDUP_REMOVED lines=15> */
.L_x_260:
[----:B------:R-:W-:-:S04]  /*8af0*/  IADD3 R17, P1, PT, R14, -0x1, RZ ;  /* 0xffffffff0e117810 */ /* 0x000fc80007f3e0ff */
[----:B------:R-:W-:Y:S02]  /*8b00*/  LOP3.LUT P0, RZ, R14, R17, RZ, 0xc0, !PT ;  /* 0x000000110eff7212 */ /* 0x000fe4000780c0ff */
[----:B------:R-:W-:-:S04]  /*8b10*/  IADD3.X R14, PT, PT, R15, -0x1, RZ, P1, !PT ;  /* 0xffffffff0f0e7810 */ /* 0x000fc80000ffe4ff */
[----:B------:R-:W-:-:S13]  /*8b20*/  LOP3.LUT P0, RZ, R15, R14, RZ, 0xc0, P0 ;  /* 0x0000000e0fff7212 */ /* 0x000fda000000c0ff */
[----:B------:R-:W-:Y:S01]  /*8b30*/  @P0 IMAD R17, R5, 0x4, R4 ;  /* 0x0000000405110824 */ /* 0x000fe200078e0204 */
[----:B------:R-:W-:Y:S01]  /*8b40*/  @P0 IADD3 R14, PT, PT, R25, 0x1, R11 ;  /* 0x00000001190e0810 */ /* 0x000fe20007ffe00b */
[----:B------:R-:W-:-:S04]  /*8b50*/  @P0 VIADD R15, R5, 0x1 ;  /* 0x00000001050f0836 */ /* 0x000fc80000000000 */
[----:B------:R1:W-:Y:S01]  /*8b60*/  @P0 STL [R17], R14 ;  /* 0x0000000e11000387 */ /* 0x0003e20000100800 */
[----:B------:R-:W-:-:S07]  /*8b70*/  @P0 IMAD.MOV.U32 R5, RZ, RZ, R15 ;  /* 0x000000ffff050224 */ /* 0x000fce00078e000f */
.L_x_261:
[----:B------:R-:W-:Y:S05]  /*8b80*/  BSYNC.RECONVERGENT B1 ;  /* 0x0000000000017941 */ /* 0x000fea0003800200 */
.L_x_259:
        /* <DEDUP_REMOVED lines=15> */
.L_x_263:
        /* <DEDUP_REMOVED lines=9> */
.L_x_264:
[----:B------:R-:W-:Y:S05]  /*8d10*/  BSYNC.RECONVERGENT B1 ;  /* 0x0000000000017941 */ /* 0x000fea0003800200 */
.L_x_262:
        /* <DEDUP_REMOVED lines=15> */
.L_x_266:
        /* <DEDUP_REMOVED lines=9> */
.L_x_267:
[----:B------:R-:W-:Y:S05]  /*8ea0*/  BSYNC.RECONVERGENT B1 ;  /* 0x0000000000017941 */ /* 0x000fea0003800200 */
.L_x_265:
[----:B------:R-:W-:-:S05]  /*8eb0*/  IADD3 R25, PT, PT, R25, 0x4, R20 ;  /* 0x0000000419197810 */ /* 0x000fca0007ffe014 */
[----:B------:R-:W-:-:S05]  /*8ec0*/  IMAD.WIDE.U32 R18, R25, 0x8, R2 ;  /* 0x0000000819127825 */ /* 0x000fca00078e0002 */
[----:B-1----:R-:W2:Y:S01]  /*8ed0*/  LDG.E.64 R14, desc[UR4][R18.64] ;  /* 0x00000004120e7981 */ /* 0x002ea2000c1e1b00 */
        /* <DEDUP_REMOVED lines=10> */
.L_x_269:
        /* <DEDUP_REMOVED lines=8> */
.L_x_270:
[----:B------:R-:W-:Y:S05]  /*9000*/  BSYNC.RECONVERGENT B1 ;  /* 0x0000000000017941 */ /* 0x000fea0003800200 */
.L_x_268:
[----:B------:R-:W-:-:S13]  /*9010*/  ISETP.GE.U32.AND P0, PT, R7, 0x5, PT ;  /* 0x000000050700780c */ /* 0x000fda0003f06070 */
[----:B------:R-:W-:-:S04]  /*9020*/  @P0 IMAD.MOV R21, RZ, RZ, R8 ;  /* 0x000000ffff150224 */ /* 0x000fc800078e0208 */
[----:B------:R-:W-:-:S04]  /*9030*/  IMAD R7, R21, 0x24, R9 ;  /* 0x0000002415077824 */ /* 0x000fc800078e0209 */
[----:B------:R-:W-:-:S04]  /*9040*/  VIADD R7, R7, 0x90 ;  /* 0x0000009007077836 */ /* 0x000fc80000000000 */
[----:B------:R-:W-:-:S04]  /*9050*/  IMAD.IADD R19, R10, 0x1, R7 ;  /* 0x000000010a137824 */ /* 0x000fc800078e0207 */
        /* <DEDUP_REMOVED lines=12> */
.L_x_272:
        /* <DEDUP_REMOVED lines=8> */
.L_x_273:
[----:B------:R-:W-:Y:S05]  /*91a0*/  BSYNC.RECONVERGENT B1 ;  /* 0x0000000000017941 */ /* 0x000fea0003800200 */
.L_x_271:
        /* <DEDUP_REMOVED lines=13> */
.L_x_275:
        /* <DEDUP_REMOVED lines=8> */
.L_x_276:
[----:B------:R-:W-:Y:S05]  /*9300*/  BSYNC.RECONVERGENT B1 ;  /* 0x0000000000017941 */ /* 0x000fea0003800200 */
.L_x_274:
        /* <DEDUP_REMOVED lines=13> */
.L_x_278:
        /* <DEDUP_REMOVED lines=8> */
.L_x_279:
[----:B------:R-:W-:Y:S05]  /*9460*/  BSYNC.RECONVERGENT B1 ;  /* 0x0000000000017941 */ /* 0x000fea0003800200 */
.L_x_277:
        /* <DEDUP_REMOVED lines=13> */
.L_x_281:
        /* <DEDUP_REMOVED lines=8> */
.L_x_282:
[----:B------:R-:W-:Y:S05]  /*95c0*/  BSYNC.RECONVERGENT B1 ;  /* 0x0000000000017941 */ /* 0x000fea0003800200 */
.L_x_280:
        /* <DEDUP_REMOVED lines=12> */
[----:B------:R-:W-:Y:S01]  /*9690*/  IMAD.MOV.U32 R8, RZ, RZ, R5 ;  /* 0x000000ffff087224 */ /* 0x000fe200078e0005 */
[----:B------:R-:W-:Y:S06]  /*96a0*/  BRA `(.L_x_285) ;  /* 0x0000000000207947 */ /* 0x000fec0003800000 */
.L_x_284:
[----:B------:R-:W-:Y:S01]  /*96b0*/  IADD3 R7, P1, PT, R10, -0x1, RZ ;  /* 0xffffffff0a077810 */ /* 0x000fe20007f3e0ff */
[----:B------:R-:W-:-:S03]  /*96c0*/  IMAD.MOV.U32 R8, RZ, RZ, R5 ;  /* 0x000000ffff087224 */ /* 0x000fc600078e0005 */
[----:B------:R-:W-:Y:S02]  /*96d0*/  LOP3.LUT P0, RZ, R10, R7, RZ, 0xc0, !PT ;  /* 0x000000070aff7212 */ /* 0x000fe4000780c0ff */
[----:B------:R-:W-:-:S04]  /*96e0*/  IADD3.X R7, PT, PT, R11, -0x1, RZ, P1, !PT ;  /* 0xffffffff0b077810 */ /* 0x000fc80000ffe4ff */
[----:B------:R-:W-:-:S13]  /*96f0*/  LOP3.LUT P0, RZ, R11, R7, RZ, 0xc0, P0 ;  /* 0x000000070bff7212 */ /* 0x000fda000000c0ff */
[C---:B------:R-:W-:Y:S02]  /*9700*/  @P0 IMAD R6, R5.reuse, 0x4, R4 ;  /* 0x0000000405060824 */ /* 0x040fe400078e0204 */
[----:B------:R-:W-:-:S03]  /*9710*/  @P0 VIADD R8, R5, 0x1 ;  /* 0x0000000105080836 */ /* 0x000fc60000000000 */
[----:B------:R1:W-:Y:S04]  /*9720*/  @P0 STL [R6], R13 ;  /* 0x0000000d06000387 */ /* 0x0003e80000100800 */
.L_x_285:
[----:B------:R-:W-:Y:S05]  /*9730*/  BSYNC.RECONVERGENT B1 ;  /* 0x0000000000017941 */ /* 0x000fea0003800200 */
.L_x_283:
[----:B------:R-:W-:-:S13]  /*9740*/  ISETP.NE.AND P0, PT, R8, RZ, PT ;  /* 0x000000ff0800720c */ /* 0x000fda0003f05270 */
[----:B------:R-:W-:Y:S05]  /*9750*/  @P0 BRA `(.L_x_286) ;  /* 0xffffff6800d80947 */ /* 0x000fea000383ffff */
[----:B------:R-:W-:Y:S05]  /*9760*/  BSYNC.RECONVERGENT B0 ;  /* 0x0000000000007941 */ /* 0x000fea0003800200 */
.L_x_0:
[----:B------:R-:W-:Y:S01]  /*9770*/  BSSY.RECONVERGENT B0, `(.L_x_287) ;  /* 0x0000079000007945 */ /* 0x000fe20003800200 */
[----:B------:R-:W-:-:S07]  /*9780*/  IMAD.MOV.U32 R11, RZ, RZ, RZ ;  /* 0x000000ffff0b7224 */ /* 0x000fce00078e00ff */
.L_x_289:
[----:B-1----:R-:W-:-:S05]  /*9790*/  IMAD.WIDE.U32 R6, R11, 0x8, R2 ;  /* 0x000000080b067825 */ /* 0x002fca00078e0002 */
[----:B------:R-:W2:Y:S02]  /*97a0*/  LDG.E.64 R8, desc[UR4][R6.64] ;  /* 0x0000000406087981 */ /* 0x000ea4000c1e1b00 */
[----:B--2---:R-:W-:Y:S08]  /*97b0*/  POPC R4, R8 ;  /* 0x0000000800047309 */ /* 0x004ff00000000000 */
[----:B------:R-:W1:Y:S02]  /*97c0*/  POPC R5, R9 ;  /* 0x0000000900057309 */ /* 0x000e640000000000 */
[----:B-1----:R-:W-:-:S02]  /*97d0*/  IMAD.IADD R4, R4, 0x1, R5 ;  /* 0x0000000104047824 */ /* 0x002fc400078e0205 */
[----:B------:R-:W-:-:S03]  /*97e0*/  IMAD.MOV.U32 R5, RZ, RZ, R11 ;  /* 0x000000ffff057224 */ /* 0x000fc600078e000b */
[----:B------:R-:W-:-:S13]  /*97f0*/  ISETP.GE.U32.AND P0, PT, R4, 0x2, PT ;  /* 0x000000020400780c */ /* 0x000fda0003f06070 */
[----:B------:R-:W-:Y:S05]  /*9800*/  @P0 BRA `(.L_x_288) ;  /* 0x0000000400bc0947 */ /* 0x000fea0003800000 */
[----:B------:R-:W2:Y:S02]  /*9810*/  LDG.E.64 R8, desc[UR4][R6.64+0x8] ;  /* 0x0000080406087981 */ /* 0x000ea4000c1e1b00 */
[----:B--2---:R-:W-:Y:S08]  /*9820*/  POPC R4, R8 ;  /* 0x0000000800047309 */ /* 0x004ff00000000000 */
[----:B------:R-:W1:Y:S02]  /*9830*/  POPC R5, R9 ;  /* 0x0000000900057309 */ /* 0x000e640000000000 */
[----:B-1----:R-:W-:-:S02]  /*9840*/  IMAD.IADD R4, R4, 0x1, R5 ;  /* 0x0000000104047824 */ /* 0x002fc400078e0205 */
[----:B------:R-:W-:-:S03]  /*9850*/  VIADD R5, R11, 0x1 ;  /* 0x000000010b057836 */ /* 0x000fc60000000000 */
[----:B------:R-:W-:-:S13]  /*9860*/  ISETP.GT.U32.AND P0, PT, R4, 0x1, PT ;  /* 0x000000010400780c */ /* 0x000fda0003f04070 */
        /* <DEDUP_REMOVED lines=99> */
[----:B------:R-:W-:-:S05]  /*9ea0*/  VIADD R11, R11, 0x10 ;  /* 0x000000100b0b7836 */ /* 0x000fca0000000000 */
[----:B------:R-:W-:-:S13]  /*9eb0*/  ISETP.NE.AND P0, PT, R11, 0x510, PT ;  /* 0x000005100b00780c */ /* 0x000fda0003f05270 */
[----:B------:R-:W-:Y:S05]  /*9ec0*/  @P0 BRA `(.L_x_289) ;  /* 0xfffffff800300947 */ /* 0x000fea000383ffff */
[----:B------:R-:W1:Y:S02]  /*9ed0*/  LDC.64 R2, c[0x0][0x3b0] ;  /* 0x0000ec00ff027b82 */ /* 0x000e640000000a00 */
[----:B-1----:R-:W-:Y:S01]  /*9ee0*/  STG.E desc[UR4][R2.64], R0 ;  /* 0x0000000002007986 */ /* 0x002fe2000c101904 */
[----:B------:R-:W-:Y:S05]  /*9ef0*/  EXIT ;  /* 0x000000000000794d */ /* 0x000fea0003800000 */
.L_x_288:
[----:B------:R-:W-:Y:S05]  /*9f00*/  BSYNC.RECONVERGENT B0 ;  /* 0x0000000000007941 */ /* 0x000fea0003800200 */
.L_x_287:
[----:B------:R-:W-:-:S04]  /*9f10*/  ISETP.NE.U32.AND P0, PT, R8, RZ, PT ;  /* 0x000000ff0800720c */ /* 0x000fc80003f05070 */
[----:B------:R-:W-:-:S13]  /*9f20*/  ISETP.NE.AND.EX P0, PT, R9, RZ, PT, P0 ;  /* 0x000000ff0900720c */ /* 0x000fda0003f05300 */
[----:B------:R-:W-:Y:S05]  /*9f30*/  @!P0 EXIT ;  /* 0x000000000000894d */ /* 0x000fea0003800000 */
[----:B------:R-:W1:Y:S01]  /*9f40*/  LDC.64 R6, c[0x0][0x3a0] ;  /* 0x0000e800ff067b82 */ /* 0x000e620000000a00 */
[----:B------:R-:W-:-:S04]  /*9f50*/  IMAD.WIDE.U32 R10, R5, 0x8, R2 ;  /* 0x00000008050a7825 */ /* 0x000fc800078e0002 */
[----:B------:R-:W-:Y:S02]  /*9f60*/  IMAD.MOV R2, RZ, RZ, -R5 ;  /* 0x000000ffff027224 */ /* 0x000fe400078e0a05 */
[----:B------:R-:W-:Y:S01]  /*9f70*/  IMAD.MOV.U32 R3, RZ, RZ, RZ ;  /* 0x000000ffff037224 */ /* 0x000fe200078e00ff */
[----:B------:R-:W2:Y:S08]  /*9f80*/  LDC.64 R8, c[0x0][0x388] ;  /* 0x0000e200ff087b82 */ /* 0x000eb00000000a00 */
[----:B------:R-:W3:Y:S01]  /*9f90*/  LDC.64 R12, c[0x0][0x388] ;  /* 0x0000e200ff0c7b82 */ /* 0x000ee20000000a00 */
[----:B-1----:R-:W-:-:S03]  /*9fa0*/  IMAD.WIDE.U32 R6, R0, 0x2880, R6 ;  /* 0x0000288000067825 */ /* 0x002fc600078e0006 */
[----:B------:R-:W-:Y:S02]  /*9fb0*/  IADD3 R6, P1, PT, R6, 0x10, RZ ;  /* 0x0000001006067810 */ /* 0x000fe40007f3e0ff */
[----:B--2---:R-:W-:-:S03]  /*9fc0*/  IADD3 R8, P0, PT, R8, 0x10, RZ ;  /* 0x0000001008087810 */ /* 0x004fc60007f1e0ff */
[----:B------:R-:W-:Y:S02]  /*9fd0*/  IMAD.X R0, RZ, RZ, R7, P1 ;  /* 0x000000ffff007224 */ /* 0x000fe400008e0607 */
[----:B------:R-:W-:Y:S02]  /*9fe0*/  IMAD.X R9, RZ, RZ, R9, P0 ;  /* 0x000000ffff097224 */ /* 0x000fe400000e0609 */
[----:B---3--:R-:W-:-:S07]  /*9ff0*/  IMAD.WIDE.U32 R12, R5, 0x8, R12 ;  /* 0x00000008050c7825 */ /* 0x008fce00078e000c */
.L_x_301:
[----:B------:R-:W1:Y:S01]  /*a000*/  S2R R15, SR_LANEID ;  /* 0x00000000000f7919 */ /* 0x000e620000000000 */
[----:B------:R-:W-:Y:S01]  /*a010*/  VOTEU.ANY UR6, UPT, PT ;  /* 0x0000000000067886 */ /* 0x000fe200038e0100 */
[----:B------:R-:W2:Y:S01]  /*a020*/  LDC.64 R16, c[0x0][0x398] ;  /* 0x0000e600ff107b82 */ /* 0x000ea20000000a00 */
[----:B------:R-:W1:Y:S08]  /*a030*/  FLO.U32 R20, UR6 ;  /* 0x0000000600147d00 */ /* 0x000e7000080e0000 */
[----:B------:R-:W2:Y:S01]  /*a040*/  POPC R7, UR6 ;  /* 0x0000000600077d09 */ /* 0x000ea20008000000 */
[----:B-1----:R-:W-:Y:S01]  /*a050*/  ISETP.EQ.U32.AND P0, PT, R20, R15, PT ;  /* 0x0000000f1400720c */ /* 0x002fe20003f02070 */
[----:B------:R-:W1:Y:S01]  /*a060*/  S2R R18, SR_LTMASK ;  /* 0x0000000000127919 */ /* 0x000e620000003900 */
[----:B------:R-:W3:Y:S11]  /*a070*/  LDC.64 R14, c[0x0][0x390] ;  /* 0x0000e400ff0e7b82 */ /* 0x000ef60000000a00 */
[----:B--2---:R2:W4:Y:S01]  /*a080*/  @P0 ATOMG.E.ADD.STRONG.GPU PT, R17, desc[UR4][R16.64], R7 ;  /* 0x80000007101109a8 */ /* 0x00452200081ef104 */
[----:B------:R-:W-:Y:S01]  /*a090*/  BSSY.RECONVERGENT B0, `(.L_x_290) ;  /* 0x00000a7000007945 */ /* 0x000fe20003800200 */
[----:B------:R-:W-:-:S02]  /*a0a0*/  IMAD.MOV.U32 R23, RZ, RZ, R0 ;  /* 0x000000ffff177224 */ /* 0x000fc400078e0000 */
[----:B------:R-:W-:Y:S02]  /*a0b0*/  IMAD.MOV.U32 R24, RZ, RZ, R2 ;  /* 0x000000ffff187224 */ /* 0x000fe400078e0002 */
[----:B--2---:R-:W-:Y:S01]  /*a0c0*/  IMAD.MOV.U32 R7, RZ, RZ, RZ ;  /* 0x000000ffff077224 */ /* 0x004fe200078e00ff */
[----:B-1----:R-:W-:-:S06]  /*a0d0*/  LOP3.LUT R22, R18, UR6, RZ, 0xc0, !PT ;  /* 0x0000000612167c12 */ /* 0x002fcc000f8ec0ff */
[----:B------:R-:W1:Y:S01]  /*a0e0*/  POPC R22, R22 ;  /* 0x0000001600167309 */ /* 0x000e620000000000 */
[----:B----4-:R2:W1:Y:S02]  /*a0f0*/  SHFL.IDX PT, R21, R17, R20, 0x1f ;  /* 0x00001f1411157589 */ /* 0x01046400000e0000 */
[----:B--2---:R-:W-:Y:S02]  /*a100*/  IMAD.MOV.U32 R20, RZ, RZ, R6 ;  /* 0x000000ffff147224 */ /* 0x004fe400078e0006 */
[----:B-1----:R-:W-:-:S04]  /*a110*/  IMAD.IADD R21, R21, 0x1, R22 ;  /* 0x0000000115157824 */ /* 0x002fc800078e0216 */
[----:B---3--:R-:W-:-:S04]  /*a120*/  IMAD.WIDE.U32 R18, R21, 0x4, R14 ;  /* 0x0000000415127825 */ /* 0x008fc800078e000e */
[C---:B------:R-:W-:Y:S01]  /*a130*/  IMAD.WIDE.U32 R14, R21.reuse, 0x2880, R8 ;  /* 0x00002880150e7825 */ /* 0x040fe200078e0008 */
[----:B------:R1:W-:Y:S03]  /*a140*/  STG.E desc[UR4][R18.64], R5 ;  /* 0x0000000512007986 */ /* 0x0003e6000c101904 */
[----:B------:R-:W-:Y:S02]  /*a150*/  IMAD.MOV.U32 R25, RZ, RZ, R14 ;  /* 0x000000ffff197224 */ /* 0x000fe400078e000e */
[----:B------:R-:W-:Y:S02]  /*a160*/  IMAD.MOV.U32 R26, RZ, RZ, R15 ;  /* 0x000000ffff1a7224 */ /* 0x000fe400078e000f */
[----:B------:R-:W-:-:S07]  /*a170*/  IMAD.WIDE.U32 R14, R21, 0x2880, R12 ;  /* 0x00002880150e7825 */ /* 0x000fce00078e000c */
.L_x_300:
[----:B------:R-:W-:Y:S01]  /*a180*/  ISETP.NE.AND P0, PT, R24, RZ, PT ;  /* 0x000000ff1800720c */ /* 0x000fe20003f05270 */
[----:B------:R-:W-:Y:S01]  /*a190*/  BSSY.RECONVERGENT B1, `(.L_x_291) ;  /* 0x0000025000017945 */ /* 0x000fe20003800200 */
[----:B------:R-:W-:Y:S02]  /*a1a0*/  IMAD.MOV.U32 R16, RZ, RZ, R25 ;  /* 0x000000ffff107224 */ /* 0x000fe400078e0019 */
[----:B------:R-:W-:Y:S02]  /*a1b0*/  IMAD.MOV.U32 R17, RZ, RZ, R26 ;  /* 0x000000ffff117224 */ /* 0x000fe400078e001a */
[----:B-1----:R-:W-:Y:S02]  /*a1c0*/  IMAD.MOV.U32 R18, RZ, RZ, R20 ;  /* 0x000000ffff127224 */ /* 0x002fe400078e0014 */
[----:B------:R-:W-:-:S05]  /*a1d0*/  IMAD.MOV.U32 R19, RZ, RZ, R23 ;  /* 0x000000ffff137224 */ /* 0x000fca00078e0017 */
[----:B------:R-:W-:Y:S05]  /*a1e0*/  @P0 BRA `(.L_x_292) ;  /* 0x0000000000740947 */ /* 0x000fea0003800000 */
[----:B------:R-:W2:Y:S01]  /*a1f0*/  LDG.E.64 R20, desc[UR4][R10.64] ;  /* 0x000000040a147981 */ /* 0x000ea2000c1e1b00 */
[----:B------:R-:W-:Y:S02]  /*a200*/  IMAD.MOV.U32 R27, RZ, RZ, -0x2 ;  /* 0xfffffffeff1b7424 */ /* 0x000fe400078e00ff */
[----:B------:R-:W-:Y:S01]  /*a210*/  IMAD.MOV.U32 R26, RZ, RZ, -0x1 ;  /* 0xffffffffff1a7424 */ /* 0x000fe200078e00ff */
[----:B--2---:R-:W-:-:S05]  /*a220*/  IADD3 R23, P0, PT, RZ, -R20, RZ ;  /* 0x80000014ff177210 */ /* 0x004fca0007f1e0ff */
[----:B------:R-:W-:-:S05]  /*a230*/  IMAD.X R25, RZ, RZ, ~R21, P0 ;  /* 0x000000ffff197224 */ /* 0x000fca00000e0e15 */
[----:B------:R-:W-:-:S04]  /*a240*/  LOP3.LUT R25, R21, R25, RZ, 0xc0, !PT ;  /* 0x0000001915197212 */ /* 0x000fc800078ec0ff */
[----:B------:R-:W-:-:S13]  /*a250*/  ISETP.NE.U32.AND P0, PT, R25, RZ, PT ;  /* 0x000000ff1900720c */ /* 0x000fda0003f05070 */
[----:B------:R-:W-:-:S04]  /*a260*/  @!P0 LOP3.LUT R25, R20, R23, RZ, 0xc0, !PT ;  /* 0x0000001714198212 */ /* 0x000fc800078ec0ff */
[----:B------:R-:W1:Y:S02]  /*a270*/  FLO.U32 R20, R25 ;  /* 0x0000001900147300 */ /* 0x000e6400000e0000 */
[C---:B-1----:R-:W-:Y:S02]  /*a280*/  IADD3 R21, PT, PT, -R20.reuse, 0x1f, RZ ;  /* 0x0000001f14157810 */ /* 0x042fe40007ffe1ff */
[----:B------:R-:W-:-:S03]  /*a290*/  IADD3 R20, PT, PT, -R20, 0x3f, RZ ;  /* 0x0000003f14147810 */ /* 0x000fc60007ffe1ff */
[----:B------:R-:W-:Y:S02]  /*a2a0*/  @P0 IMAD.MOV R20, RZ, RZ, R21 ;  /* 0x000000ffff140224 */ /* 0x000fe400078e0215 */
[----:B------:R-:W-:-:S03]  /*a2b0*/  IMAD.MOV.U32 R21, RZ, RZ, 0x1 ;  /* 0x00000001ff157424 */ /* 0x000fc600078e00ff */
[----:B------:R-:W-:-:S04]  /*a2c0*/  IADD3 R20, PT, PT, -R20, 0x3f, RZ ;  /* 0x0000003f14147810 */ /* 0x000fc80007ffe1ff */
[CC--:B------:R-:W-:Y:S02]  /*a2d0*/  SHF.L.U64.HI R23, R21.reuse, R20.reuse, RZ ;  /* 0x0000001415177219 */ /* 0x0c0fe400000102ff */
[----:B------:R-:W-:Y:S01]  /*a2e0*/  SHF.L.U32 R22, R21, R20, RZ ;  /* 0x0000001415167219 */ /* 0x000fe200000006ff */
[----:B------:R-:W-:Y:S01]  /*a2f0*/  IMAD.MOV R21, RZ, RZ, -R20 ;  /* 0x000000ffff157224 */ /* 0x000fe200078e0a14 */
[----:B------:R-:W-:-:S03]  /*a300*/  LOP3.LUT R20, R20, 0x3f, RZ, 0xc0, !PT ;  /* 0x0000003f14147812 */ /* 0x000fc600078ec0ff */
[----:B------:R1:W-:Y:S01]  /*a310*/  STG.E.64 desc[UR4][R14.64], R22 ;  /* 0x000000160e007986 */ /* 0x0003e2000c101b04 */
[----:B------:R-:W-:Y:S02]  /*a320*/  LOP3.LUT R21, R21, 0x3f, RZ, 0xc0, !PT ;  /* 0x0000003f15157812 */ /* 0x000fe400078ec0ff */
[CC--:B------:R-:W-:Y:S02]  /*a330*/  SHF.L.U64.HI R25, R27.reuse, R20.reuse, 0xffffffff ;  /* 0xffffffff1b197419 */ /* 0x0c0fe40000010214 */
[C---:B------:R-:W-:Y:S02]  /*a340*/  SHF.L.U32 R28, R27.reuse, R20, RZ ;  /* 0x000000141b1c7219 */ /* 0x040fe400000006ff */
[-C--:B------:R-:W-:Y:S02]  /*a350*/  SHF.R.U64 R27, R27, R21.reuse, 0xffffffff ;  /* 0xffffffff1b1b7419 */ /* 0x080fe40000001215 */
[----:B------:R-:W-:Y:S02]  /*a360*/  SHF.R.U32.HI R26, RZ, R21, R26 ;  /* 0x00000015ff1a7219 */ /* 0x000fe4000001161a */
[----:B------:R-:W2:Y:S02]  /*a370*/  LDG.E.64 R20, desc[UR4][R10.64] ;  /* 0x000000040a147981 */ /* 0x000ea4000c1e1b00 */
[----:B--2---:R-:W-:-:S02]  /*a380*/  LOP3.LUT R20, R20, R28, R27, 0xe0, !PT ;  /* 0x0000001c14147212 */ /* 0x004fc400078ee01b */
[----:B------:R-:W-:-:S05]  /*a390*/  LOP3.LUT R21, R21, R25, R26, 0xe0, !PT ;  /* 0x0000001915157212 */ /* 0x000fca00078ee01a */
[----:B------:R1:W-:Y:S01]  /*a3a0*/  STG.E.64 desc[UR4][R10.64], R20 ;  /* 0x000000140a007986 */ /* 0x0003e2000c101b04 */
[----:B------:R-:W-:Y:S05]  /*a3b0*/  BRA `(.L_x_293) ;  /* 0x0000000000087947 */ /* 0x000fea0003800000 */
.L_x_292:
[----:B------:R-:W2:Y:S04]  /*a3c0*/  LDG.E.64 R20, desc[UR4][R18.64+-0x10] ;  /* 0xfffff00412147981 */ /* 0x000ea8000c1e1b00 */
[----:B--2---:R2:W-:Y:S02]  /*a3d0*/  STG.E.64 desc[UR4][R16.64+-0x10], R20 ;  /* 0xfffff01410007986 */ /* 0x0045e4000c101b04 */
.L_x_293:
[----:B------:R-:W-:Y:S05]  /*a3e0*/  BSYNC.RECONVERGENT B1 ;  /* 0x0000000000017941 */ /* 0x000fea0003800200 */
.L_x_291:
[----:B-12---:R-:W-:-:S05]  /*a3f0*/  VIADD R20, R7, 0x1 ;  /* 0x0000000107147836 */ /* 0x006fca0000000000 */
[----:B------:R-:W-:-:S13]  /*a400*/  ISETP.NE.AND P1, PT, R20, R5, PT ;  /* 0x000000051400720c */ /* 0x000fda0003f25270 */
[----:B------:R-:W2:Y:S01]  /*a410*/  @P1 LDG.E.64 R20, desc[UR4][R18.64+-0x8] ;  /* 0xfffff80412141981 */ /* 0x000ea2000c1e1b00 */
[----:B------:R-:W-:Y:S01]  /*a420*/  VIADD R22, R7, 0x2 ;  /* 0x0000000207167836 */ /* 0x000fe20000000000 */
[----:B------:R-:W-:Y:S04]  /*a430*/  BSSY.RECONVERGENT B1, `(.L_x_294) ;  /* 0x0000020000017945 */ /* 0x000fe80003800200 */
[----:B------:R-:W-:Y:S01]  /*a440*/  ISETP.NE.AND P0, PT, R22, R5, PT ;  /* 0x000000051600720c */ /* 0x000fe20003f05270 */
[----:B--2---:R1:W-:Y:S01]  /*a450*/  @P1 STG.E.64 desc[UR4][R16.64+-0x8], R20 ;  /* 0xfffff81410001986 */ /* 0x0043e2000c101b04 */
[----:B------:R-:W-:Y:S11]  /*a460*/  @P1 BRA `(.L_x_295) ;  /* 0x0000000000701947 */ /* 0x000ff60003800000 */
[----:B-1----:R-:W2:Y:S01]  /*a470*/  LDG.E.64 R20, desc[UR4][R10.64] ;  /* 0x000000040a147981 */ /* 0x002ea2000c1e1b00 */
        /* <DEDUP_REMOVED lines=23> */
[----:B------:R-:W3:Y:S02]  /*a5f0*/  LDG.E.64 R20, desc[UR4][R10.64] ;  /* 0x000000040a147981 */ /* 0x000ee4000c1e1b00 */
[----:B---3--:R-:W-:-:S02]  /*a600*/  LOP3.LUT R20, R20, R28, R27, 0xe0, !PT ;  /* 0x0000001c14147212 */ /* 0x008fc400078ee01b */
[----:B------:R-:W-:-:S05]  /*a610*/  LOP3.LUT R21, R21, R25, R26, 0xe0, !PT ;  /* 0x0000001915157212 */ /* 0x000fca00078ee01a */
[----:B------:R2:W-:Y:S02]  /*a620*/  STG.E.64 desc[UR4][R10.64], R20 ;  /* 0x000000140a007986 */ /* 0x0005e4000c101b04 */
.L_x_295:
[----:B------:R-:W-:Y:S05]  /*a630*/  BSYNC.RECONVERGENT B1 ;  /* 0x0000000000017941 */ /* 0x000fea0003800200 */
.L_x_294:
[----:B-12---:R-:W2:Y:S01]  /*a640*/  @P0 LDG.E.64 R20, desc[UR4][R18.64] ;  /* 0x0000000412140981 */ /* 0x006ea2000c1e1b00 */
        /* <DEDUP_REMOVED lines=12> */
[----:B------:R-:W-:Y:S01]  /*a710*/  @!P0 LOP3.LUT R23, R20, R25, RZ, 0xc0, !PT ;  /* 0x0000001914178212 */ /* 0x000fe200078ec0ff */
[----:B------:R-:W-:-:S03]  /*a720*/  IMAD.MOV.U32 R25, RZ, RZ, 0x1 ;  /* 0x00000001ff197424 */ /* 0x000fc600078e00ff */
[----:B------:R-:W1:Y:S02]  /*a730*/  FLO.U32 R20, R23 ;  /* 0x0000001700147300 */ /* 0x000e6400000e0000 */
[C---:B-1----:R-:W-:Y:S02]  /*a740*/  IADD3 R21, PT, PT, -R20.reuse, 0x1f, RZ ;  /* 0x0000001f14157810 */ /* 0x042fe40007ffe1ff */
[----:B------:R-:W-:-:S03]  /*a750*/  IADD3 R20, PT, PT, -R20, 0x3f, RZ ;  /* 0x0000003f14147810 */ /* 0x000fc60007ffe1ff */
[----:B------:R-:W-:-:S05]  /*a760*/  @P0 IMAD.MOV R20, RZ, RZ, R21 ;  /* 0x000000ffff140224 */ /* 0x000fca00078e0215 */
        /* <DEDUP_REMOVED lines=15> */
.L_x_297:
[----:B------:R-:W-:Y:S05]  /*a860*/  BSYNC.RECONVERGENT B1 ;  /* 0x0000000000017941 */ /* 0x000fea0003800200 */
.L_x_296:
[----:B-12---:R-:W2:Y:S01]  /*a870*/  @P1 LDG.E.64 R20, desc[UR4][R18.64+0x8] ;  /* 0x0000080412141981 */ /* 0x006ea2000c1e1b00 */
[----:B------:R-:W-:Y:S03]  /*a880*/  BSSY.RECONVERGENT B1, `(.L_x_298) ;  /* 0x000001f000017945 */ /* 0x000fe60003800200 */
[----:B--2---:R1:W-:Y:S01]  /*a890*/  @P1 STG.E.64 desc[UR4][R16.64+0x8], R20 ;  /* 0x0000081410001986 */ /* 0x0043e2000c101b04 */
[----:B------:R-:W-:Y:S05]  /*a8a0*/  @P1 BRA `(.L_x_299) ;  /* 0x0000000000701947 */ /* 0x000fea0003800000 */
        /* <DEDUP_REMOVED lines=28> */
.L_x_299:
[----:B------:R-:W-:Y:S05]  /*aa70*/  BSYNC.RECONVERGENT B1 ;  /* 0x0000000000017941 */ /* 0x000fea0003800200 */
.L_x_298:
[----:B------:R-:W-:Y:S01]  /*aa80*/  VIADD R7, R7, 0x4 ;  /* 0x0000000407077836 */ /* 0x000fe20000000000 */
[----:B------:R-:W-:Y:S01]  /*aa90*/  IADD3 R25, P1, PT, R16, 0x20, RZ ;  /* 0x0000002010197810 */ /* 0x000fe20007f3e0ff */
[----:B------:R-:W-:Y:S01]  /*aaa0*/  VIADD R24, R24, 0x4 ;  /* 0x0000000418187836 */ /* 0x000fe20000000000 */
[----:B-12---:R-:W-:Y:S02]  /*aab0*/  IADD3 R20, P2, PT, R18, 0x20, RZ ;  /* 0x0000002012147810 */ /* 0x006fe40007f5e0ff */
[----:B------:R-:W-:Y:S01]  /*aac0*/  ISETP.NE.AND P0, PT, R7, 0x510, PT ;  /* 0x000005100700780c */ /* 0x000fe20003f05270 */
[----:B------:R-:W-:Y:S02]  /*aad0*/  IMAD.X R26, RZ, RZ, R17, P1 ;  /* 0x000000ffff1a7224 */ /* 0x000fe400008e0611 */
[----:B------:R-:W-:-:S10]  /*aae0*/  IMAD.X R23, RZ, RZ, R19, P2 ;  /* 0x000000ffff177224 */ /* 0x000fd400010e0613 */
[----:B------:R-:W-:Y:S05]  /*aaf0*/  @P0 BRA `(.L_x_300) ;  /* 0xfffffff400a00947 */ /* 0x000fea000383ffff */
[----:B------:R-:W-:Y:S05]  /*ab00*/  BSYNC.RECONVERGENT B0 ;  /* 0x0000000000007941 */ /* 0x000fea0003800200 */
.L_x_290:
[----:B------:R-:W-:-:S05]  /*ab10*/  VIADD R3, R3, 0x1 ;  /* 0x0000000103037836 */ /* 0x000fca0000000000 */
[----:B------:R-:W-:-:S13]  /*ab20*/  ISETP.NE.AND P0, PT, R3, R4, PT ;  /* 0x000000040300720c */ /* 0x000fda0003f05270 */
[----:B------:R-:W-:Y:S05]  /*ab30*/  @!P0 EXIT ;  /* 0x000000000000894d */ /* 0x000fea0003800000 */
[----:B------:R-:W-:Y:S05]  /*ab40*/  BRA `(.L_x_301) ;  /* 0xfffffff4002c7947 */ /* 0x000fea000383ffff */
.L_x_302:
[----:B------:R-:W-:-:S00]  /*ab50*/  BRA `(.L_x_302) ;  /* 0xfffffffc00fc7947 */ /* 0x000fc0000383ffff */
[----:B------:R-:W-:-:S00]  /*ab60*/  NOP ;  /* 0x0000000000007918 */ /* 0x000fc00000000000 */
        /* <DEDUP_REMOVED lines=9> */
.L_x_1370:


//--------------------- .text._Z4InitIyLj6EEvPiPAmlmlmlT0_T0_T0_T0__T_PjS4_S3_S4_ --------------------------
	.section	.text._Z4InitIyLj6EEvPiPAmlmlmlT0_T0_T0_T0__T_PjS4_S3_S4_,"ax",@progbits
	.align	128
        .global         _Z4InitIyLj6EEvPiPAmlmlmlT0_T0_T0_T0__T_PjS4_S3_S4_
        .type           _Z4InitIyLj6EEvPiPAmlmlmlT0_T0_T0_T0__T_PjS4_S3_S4_,@function
        .size           _Z4InitIyLj6EEvPiPAmlmlmlT0_T0_T0_T0__T_PjS4_S3_S4_,(.L_x_1371 - _Z4InitIyLj6EEvPiPAmlmlmlT0_T0_T0_T0__T_PjS4_S3_S4_)
        .other          _Z4InitIyLj6EEvPiPAmlmlmlT0_T0_T0_T0__T_PjS4_S3_S4_,@"STO_CUDA_ENTRY STV_DEFAULT"
_Z4InitIyLj6EEvPiPAmlmlmlT0_T0_T0_T0__T_PjS4_S3_S4_:
.text._Z4InitIyLj6EEvPiPAmlmlmlT0_T0_T0_T0__T_PjS4_S3_S4_:
[----:B------:R-:W0:Y:S02]  /*0000*/  LDC R1, c[0x0][0x37c] ;  /* 0x0000df00ff017b82 */ /* 0x000e240000000800 */
[----:B0-----:R-:W-:-:S06]  /*0010*/  VIADD R1, R1, 0xffffebc0 ;  /* 0xffffebc001017836 */ /* 0x001fcc0000000000 */
[----:B------:R-:W0:Y:S01]  /*0020*/  LDC.64 R2, c[0x0][0x398] ;  /* 0x0000e600ff027b82 */ /* 0x000e220000000a00 */
[----:B------:R-:W0:Y:S01]  /*0030*/  LDCU.64 UR12, c[0x0][0x358] ;  /* 0x00006b00ff0c77ac */ /* 0x000e220008000a00 */
[----:B------:R-:W-:Y:S01]  /*0040*/  IMAD.MOV.U32 R27, RZ, RZ, R1 ;  /* 0x000000ffff1b7224 */ /* 0x000fe200078e0001 */
[----:B------:R-:W-:Y:S04]  /*0050*/  STL.128 [R1], RZ ;  /* 0x000000ff01007387 */ /* 0x000fe80000100c00 */
[----:B------:R-:W-:Y:S01]  /*0060*/  STL.128 [R1+0x10], RZ ;  /* 0x000010ff01007387 */ /* 0x000fe20000100c00 */
[----:B------:R-:W1:Y:S03]  /*0070*/  LDC.64 R4, c[0x0][0x3a0] ;  /* 0x0000e800ff047b82 */ /* 0x000e660000000a00 */
[----:B------:R-:W-:Y:S04]  /*0080*/  STL.128 [R1+0x20], RZ ;  /* 0x000020ff01007387 */ /* 0x000fe80000100c00 */
[----:B------:R-:W-:Y:S01]  /*0090*/  STL.128 [R1+0x30], RZ ;  /* 0x000030ff01007387 */ /* 0x000fe20000100c00 */
[----:B------:R-:W2:Y:S03]  /*00a0*/  LDC.64 R6, c[0x0][0x380] ;  /* 0x0000e000ff067b82 */ /* 0x000ea60000000a00 */
[----:B------:R-:W-:Y:S04]  /*00b0*/  STL.128 [R1+0x40], RZ ;  /* 0x000040ff01007387 */ /* 0x000fe80000100c00 */
        /* <DEDUP_REMOVED lines=319> */
[----:B0-----:R0:W-:Y:S02]  /*14b0*/  STG.E desc[UR12][R2.64], RZ ;  /* 0x000000ff02007986 */ /* 0x0011e4000c10190c */
[----:B012---:R-:W-:-:S07]  /*14c0*/  CS2R R2, SRZ ;  /* 0x0000000000027805 */ /* 0x007fce000001ff00 */
.L_x_305:
[----:B01----:R-:W-:-:S05]  /*14d0*/  IMAD.WIDE.U32 R10, R3, 0x4, R6 ;  /* 0x00000004030a7825 */ /* 0x003fca00078e0006 */
[----:B------:R-:W2:Y:S01]  /*14e0*/  LDG.E R0, desc[UR12][R10.64] ;  /* 0x0000000c0a007981 */ /* 0x000ea2000c1e1900 */
[----:B------:R-:W-:Y:S01]  /*14f0*/  IMAD.WIDE.U32 R8, R3, 0x8, R4 ;  /* 0x0000000803087825 */ /* 0x000fe200078e0004 */
[----:B--2---:R-:W-:-:S13]  /*1500*/  ISETP.NE.AND P1, PT, R0, RZ, PT ;  /* 0x000000ff0000720c */ /* 0x004fda0003f25270 */
[----:B------:R-:W-:Y:S02]  /*1510*/  @P1 VIADD R0, R0, 0xffffffff ;  /* 0xffffffff00001836 */ /* 0x000fe40000000000 */
[----:B------:R-:W-:Y:S02]  /*1520*/  @P1 IMAD.MOV.U32 R15, RZ, RZ, 0x1 ;  /* 0x00000001ff0f1424 */ /* 0x000fe400078e00ff */
[----:B------:R-:W-:Y:S02]  /*1530*/  @!P1 IMAD.MOV.U32 R16, RZ, RZ, -0x1 ;  /* 0xffffffffff109424 */ /* 0x000fe400078e00ff */
[----:B------:R-:W-:Y:S01]  /*1540*/  @!P1 IMAD.MOV.U32 R17, RZ, RZ, 0xf ;  /* 0x0000000fff119424 */ /* 0x000fe200078e00ff */
[CC--:B------:R-:W-:Y:S02]  /*1550*/  @P1 SHF.L.U64.HI R13, R15.reuse, R0.reuse, RZ ;  /* 0x000000000f0d1219 */ /* 0x0c0fe400000102ff */
[----:B------:R-:W-:Y:S02]  /*1560*/  @P1 SHF.L.U32 R12, R15, R0, RZ ;  /* 0x000000000f0c1219 */ /* 0x000fe400000006ff */
[----:B------:R0:W-:Y:S04]  /*1570*/  @!P1 STG.E.64 desc[UR12][R8.64], R16 ;  /* 0x0000001008009986 */ /* 0x0001e8000c101b0c */
[----:B------:R1:W-:Y:S04]  /*1580*/  @P1 STG.E.64 desc[UR12][R8.64], R12 ;  /* 0x0000000c08001986 */ /* 0x0003e8000c101b0c */
[----:B------:R-:W2:Y:S02]  /*1590*/  LDG.E R0, desc[UR12][R10.64+0x4] ;  /* 0x0000040c0a007981 */ /* 0x000ea4000c1e1900 */
[----:B--2---:R-:W-:-:S13]  /*15a0*/  ISETP.NE.AND P2, PT, R0, RZ, PT ;  /* 0x000000ff0000720c */ /* 0x004fda0003f45270 */
[----:B------:R-:W-:Y:S02]  /*15b0*/  @P2 VIADD R0, R0, 0xffffffff ;  /* 0xffffffff00002836 */ /* 0x000fe40000000000 */
[----:B------:R-:W-:Y:S02]  /*15c0*/  @P2 IMAD.MOV.U32 R19, RZ, RZ, 0x1 ;  /* 0x00000001ff132424 */ /* 0x000fe400078e00ff */
[----:B------:R-:W-:-:S03]  /*15d0*/  @!P2 IMAD.MOV.U32 R18, RZ, RZ, -0x1 ;  /* 0xffffffffff12a424 */ /* 0x000fc600078e00ff */
[CC--:B------:R-:W-:Y:S02]  /*15e0*/  @P2 SHF.L.U64.HI R15, R19.reuse, R0.reuse, RZ ;  /* 0x00000000130f2219 */ /* 0x0c0fe400000102ff */
[----:B------:R-:W-:Y:S01]  /*15f0*/  @P2 SHF.L.U32 R14, R19, R0, RZ ;  /* 0x00000000130e2219 */ /* 0x000fe200000006ff */
[----:B------:R-:W-:-:S04]  /*1600*/  @!P2 IMAD.MOV.U32 R19, RZ, RZ, 0xf ;  /* 0x0000000fff13a424 */ /* 0x000fc800078e00ff */
[----:B------:R-:W-:Y:S04]  /*1610*/  @P2 STG.E.64 desc[UR12][R8.64+0x8], R14 ;  /* 0x0000080e08002986 */ /* 0x000fe8000c101b0c */
[----:B------:R2:W-:Y:S04]  /*1620*/  @!P2 STG.E.64 desc[UR12][R8.64+0x8], R18 ;  /* 0x000008120800a986 */ /* 0x0005e8000c101b0c */
[----:B------:R-:W3:Y:S02]  /*1630*/  LDG.E R0, desc[UR12][R10.64+0x8] ;  /* 0x0000080c0a007981 */ /* 0x000ee4000c1e1900 */
[----:B---3--:R-:W-:-:S13]  /*1640*/  ISETP.NE.AND P3, PT, R0, RZ, PT ;  /* 0x000000ff0000720c */ /* 0x008fda0003f65270 */
[----:B------:R-:W-:Y:S02]  /*1650*/  @P3 VIADD R0, R0, 0xffffffff ;  /* 0xffffffff00003836 */ /* 0x000fe40000000000 */
[----:B0-----:R-:W-:Y:S02]  /*1660*/  @P3 IMAD.MOV.U32 R17, RZ, RZ, 0x1 ;  /* 0x00000001ff113424 */ /* 0x001fe400078e00ff */
[----:B------:R-:W-:-:S03]  /*1670*/  @!P3 IMAD.MOV.U32 R16, RZ, RZ, -0x1 ;  /* 0xffffffffff10b424 */ /* 0x000fc600078e00ff */
[CC--:B-1----:R-:W-:Y:S02]  /*1680*/  @P3 SHF.L.U64.HI R13, R17.reuse, R0.reuse, RZ ;  /* 0x00000000110d3219 */ /* 0x0c2fe400000102ff */
[----:B------:R-:W-:Y:S01]  /*1690*/  @P3 SHF.L.U32 R12, R17, R0, RZ ;  /* 0x00000000110c3219 */ /* 0x000fe200000006ff */
[----:B------:R-:W-:-:S04]  /*16a0*/  @!P3 IMAD.MOV.U32 R17, RZ, RZ, 0xf ;  /* 0x0000000fff11b424 */ /* 0x000fc800078e00ff */
[----:B------:R-:W-:Y:S04]  /*16b0*/  @P3 STG.E.64 desc[UR12][R8.64+0x10], R12 ;  /* 0x0000100c08003986 */ /* 0x000fe8000c101b0c */
[----:B------:R0:W-:Y:S04]  /*16c0*/  @!P3 STG.E.64 desc[UR12][R8.64+0x10], R16 ;  /* 0x000010100800b986 */ /* 0x0001e8000c101b0c */
[----:B------:R-:W3:Y:S02]  /*16d0*/  LDG.E R0, desc[UR12][R10.64+0xc] ;  /* 0x00000c0c0a007981 */ /* 0x000ee4000c1e1900 */
[----:B---3--:R-:W-:-:S13]  /*16e0*/  ISETP.NE.AND P4, PT, R0, RZ, PT ;  /* 0x000000ff0000720c */ /* 0x008fda0003f85270 */
[----:B------:R-:W-:Y:S02]  /*16f0*/  @P4 VIADD R0, R0, 0xffffffff ;  /* 0xffffffff00004836 */ /* 0x000fe40000000000 */
[----:B--2---:R-:W-:Y:S02]  /*1700*/  @P4 IMAD.MOV.U32 R19, RZ, RZ, 0x1 ;  /* 0x00000001ff134424 */ /* 0x004fe400078e00ff */
[----:B------:R-:W-:-:S03]  /*1710*/  @!P4 IMAD.MOV.U32 R18, RZ, RZ, -0x1 ;  /* 0xffffffffff12c424 */ /* 0x000fc600078e00ff */
[CC--:B------:R-:W-:Y:S02]  /*1720*/  @P4 SHF.L.U64.HI R15, R19.reuse, R0.reuse, RZ ;  /* 0x00000000130f4219 */ /* 0x0c0fe400000102ff */
[----:B------:R-:W-:Y:S01]  /*1730*/  @P4 SHF.L.U32 R14, R19, R0, RZ ;  /* 0x00000000130e4219 */ /* 0x000fe200000006ff */
[----:B------:R-:W-:-:S04]  /*1740*/  @!P4 IMAD.MOV.U32 R19, RZ, RZ, 0xf ;  /* 0x0000000fff13c424 */ /* 0x000fc800078e00ff */
[----:B------:R-:W-:Y:S04]  /*1750*/  @P4 STG.E.64 desc[UR12][R8.64+0x18], R14 ;  /* 0x0000180e08004986 */ /* 0x000fe8000c101b0c */
[----:B------:R1:W-:Y:S04]  /*1760*/  @!P4 STG.E.64 desc[UR12][R8.64+0x18], R18 ;  /* 0x000018120800c986 */ /* 0x0003e8000c101b0c */
[----:B------:R-:W2:Y:S02]  /*1770*/  LDG.E R0, desc[UR12][R10.64+0x10] ;  /* 0x0000100c0a007981 */ /* 0x000ea4000c1e1900 */
[----:B--2---:R-:W-:-:S13]  /*1780*/  ISETP.NE.AND P5, PT, R0, RZ, PT ;  /* 0x000000ff0000720c */ /* 0x004fda0003fa5270 */
[----:B------:R-:W-:Y:S02]  /*1790*/  @P5 VIADD R0, R0, 0xffffffff ;  /* 0xffffffff00005836 */ /* 0x000fe40000000000 */
[----:B0-----:R-:W-:Y:S02]  /*17a0*/  @P5 IMAD.MOV.U32 R17, RZ, RZ, 0x1 ;  /* 0x00000001ff115424 */ /* 0x001fe400078e00ff */
[----:B------:R-:W-:-:S03]  /*17b0*/  @!P5 IMAD.MOV.U32 R16, RZ, RZ, -0x1 ;  /* 0xffffffffff10d424 */ /* 0x000fc600078e00ff */
[CC--:B------:R-:W-:Y:S02]  /*17c0*/  @P5 SHF.L.U64.HI R13, R17.reuse, R0.reuse, RZ ;  /* 0x00000000110d5219 */ /* 0x0c0fe400000102ff */
[----:B------:R-:W-:Y:S01]  /*17d0*/  @P5 SHF.L.U32 R12, R17, R0, RZ ;  /* 0x00000000110c5219 */ /* 0x000fe200000006ff */
[----:B------:R-:W-:-:S04]  /*17e0*/  @!P5 IMAD.MOV.U32 R17, RZ, RZ, 0xf ;  /* 0x0000000fff11d424 */ /* 0x000fc800078e00ff */
[----:B------:R-:W-:Y:S04]  /*17f0*/  @P5 STG.E.64 desc[UR12][R8.64+0x20], R12 ;  /* 0x0000200c08005986 */ /* 0x000fe8000c101b0c */
[----:B------:R-:W-:Y:S04]  /*1800*/  @!P5 STG.E.64 desc[UR12][R8.64+0x20], R16 ;  /* 0x000020100800d986 */ /* 0x000fe8000c101b0c */
[----:B------:R-:W2:Y:S02]  /*1810*/  LDG.E R0, desc[UR12][R10.64+0x14] ;  /* 0x0000140c0a007981 */ /* 0x000ea4000c1e1900 */
[----:B--2---:R-:W-:-:S13]  /*1820*/  ISETP.NE.AND P6, PT, R0, RZ, PT ;  /* 0x000000ff0000720c */ /* 0x004fda0003fc5270 */
[----:B------:R-:W-:Y:S02]  /*1830*/  @P6 VIADD R0, R0, 0xffffffff ;  /* 0xffffffff00006836 */ /* 0x000fe40000000000 */
[----:B-1----:R-:W-:Y:S02]  /*1840*/  @P6 IMAD.MOV.U32 R19, RZ, RZ, 0x1 ;  /* 0x00000001ff136424 */ /* 0x002fe400078e00ff */
[----:B------:R-:W-:-:S03]  /*1850*/  @!P6 IMAD.MOV.U32 R18, RZ, RZ, -0x1 ;  /* 0xffffffffff12e424 */ /* 0x000fc600078e00ff */
[CC--:B------:R-:W-:Y:S02]  /*1860*/  @P6 SHF.L.U64.HI R15, R19.reuse, R0.reuse, RZ ;  /* 0x00000000130f6219 */ /* 0x0c0fe400000102ff */
[----:B------:R-:W-:Y:S01]  /*1870*/  @P6 SHF.L.U32 R14, R19, R0, RZ ;  /* 0x00000000130e6219 */ /* 0x000fe200000006ff */
[----:B------:R-:W-:-:S04]  /*1880*/  @!P6 IMAD.MOV.U32 R19, RZ, RZ, 0xf ;  /* 0x0000000fff13e424 */ /* 0x000fc800078e00ff */
[----:B------:R0:W-:Y:S04]  /*1890*/  @P6 STG.E.64 desc[UR12][R8.64+0x28], R14 ;  /* 0x0000280e08006986 */ /* 0x0001e8000c101b0c */
[----:B------:R1:W-:Y:S04]  /*18a0*/  @!P6 STG.E.64 desc[UR12][R8.64+0x28], R18 ;  /* 0x000028120800e986 */ /* 0x0003e8000c101b0c */
[----:B------:R-:W2:Y:S01]  /*18b0*/  LDG.E R0, desc[UR12][R10.64+0x18] ;  /* 0x0000180c0a007981 */ /* 0x000ea2000c1e1900 */
[C---:B0-----:R-:W-:Y:S02]  /*18c0*/  @P1 VIADD R14, R2.reuse, 0x1 ;  /* 0x00000001020e1836 */ /* 0x041fe40000000000 */
[----:B-1----:R-:W-:-:S02]  /*18d0*/  @P1 IMAD R18, R2, 0x4, R27 ;  /* 0x0000000402121824 */ /* 0x002fc400078e021b */
[----:B------:R-:W-:Y:S01]  /*18e0*/  @P1 IMAD.MOV.U32 R2, RZ, RZ, R14 ;  /* 0x000000ffff021224 */ /* 0x000fe200078e000e */
[----:B--2---:R-:W-:-:S13]  /*18f0*/  ISETP.NE.AND P0, PT, R0, RZ, PT ;  /* 0x000000ff0000720c */ /* 0x004fda0003f05270 */
[----:B------:R-:W-:Y:S02]  /*1900*/  @P0 VIADD R0, R0, 0xffffffff ;  /* 0xffffffff00000836 */ /* 0x000fe40000000000 */
[----:B------:R-:W-:Y:S02]  /*1910*/  @P0 IMAD.MOV.U32 R17, RZ, RZ, 0x1 ;  /* 0x00000001ff110424 */ /* 0x000fe400078e00ff */
[----:B------:R-:W-:-:S03]  /*1920*/  @!P0 IMAD.MOV.U32 R16, RZ, RZ, -0x1 ;  /* 0xffffffffff108424 */ /* 0x000fc600078e00ff */
[CC--:B------:R-:W-:Y:S02]  /*1930*/  @P0 SHF.L.U64.HI R13, R17.reuse, R0.reuse, RZ ;  /* 0x00000000110d0219 */ /* 0x0c0fe400000102ff */
[----:B------:R-:W-:Y:S01]  /*1940*/  @P0 SHF.L.U32 R12, R17, R0, RZ ;  /* 0x00000000110c0219 */ /* 0x000fe200000006ff */
[----:B------:R-:W-:-:S04]  /*1950*/  @!P0 IMAD.MOV.U32 R17, RZ, RZ, 0xf ;  /* 0x0000000fff118424 */ /* 0x000fc800078e00ff */
[----:B------:R0:W-:Y:S04]  /*1960*/  @P0 STG.E.64 desc[UR12][R8.64+0x30], R12 ;  /* 0x0000300c08000986 */ /* 0x0001e8000c101b0c */
[----:B------:R1:W-:Y:S04]  /*1970*/  @!P0 STG.E.64 desc[UR12][R8.64+0x30], R16 ;  /* 0x0000301008008986 */ /* 0x0003e8000c101b0c */
[----:B------:R2:W3:Y:S01]  /*1980*/  LDG.E R0, desc[UR12][R10.64+0x1c] ;  /* 0x00001c0c0a007981 */ /* 0x0004e2000c1e1900 */
[C---:B------:R-:W-:Y:S02]  /*1990*/  @P2 VIADD R14, R2.reuse, 0x1 ;  /* 0x00000001020e2836 */ /* 0x040fe40000000000 */
[----:B------:R-:W-:Y:S01]  /*19a0*/  @!P2 IMAD.MOV.U32 R14, RZ, RZ, R2 ;  /* 0x000000ffff0ea224 */ /* 0x000fe200078e0002 */
[----:B------:R-:W-:Y:S01]  /*19b0*/  @P1 STL [R18], R3 ;  /* 0x0000000312001387 */ /* 0x000fe20000100800 */
[----:B0-----:R-:W-:-:S02]  /*19c0*/  @P2 IMAD R13, R2, 0x4, R27 ;  /* 0x00000004020d2824 */ /* 0x001fc400078e021b */
[----:B------:R-:W-:Y:S02]  /*19d0*/  @P3 VIADD R20, R14, 0x1 ;  /* 0x000000010e143836 */ /* 0x000fe40000000000 */
[----:B------:R-:W-:Y:S02]  /*19e0*/  @!P3 IMAD.MOV.U32 R20, RZ, RZ, R14 ;  /* 0x000000ffff14b224 */ /* 0x000fe400078e000e */
[----:B------:R-:W-:Y:S02]  /*19f0*/  @P2 VIADD R2, R3, 0x1 ;  /* 0x0000000103022836 */ /* 0x000fe40000000000 */
[C---:B------:R-:W-:Y:S02]  /*1a00*/  @P4 VIADD R22, R20.reuse, 0x1 ;  /* 0x0000000114164836 */ /* 0x040fe40000000000 */
[----:B------:R-:W-:Y:S01]  /*1a10*/  @!P4 IMAD.MOV.U32 R22, RZ, RZ, R20 ;  /* 0x000000ffff16c224 */ /* 0x000fe200078e0014 */
[----:B------:R0:W-:Y:S01]  /*1a20*/  @P2 STL [R13], R2 ;  /* 0x000000020d002387 */ /* 0x0001e20000100800 */
[----:B------:R-:W-:-:S02]  /*1a30*/  @P4 IMAD R15, R20, 0x4, R27 ;  /* 0x00000004140f4824 */ /* 0x000fc400078e021b */
[----:B-1----:R-:W-:Y:S02]  /*1a40*/  @P5 VIADD R16, R22, 0x1 ;  /* 0x0000000116105836 */ /* 0x002fe40000000000 */
[----:B------:R-:W-:Y:S02]  /*1a50*/  @!P5 IMAD.MOV.U32 R16, RZ, RZ, R22 ;  /* 0x000000ffff10d224 */ /* 0x000fe400078e0016 */
[----:B--2---:R-:W-:Y:S02]  /*1a60*/  @P3 IMAD R11, R14, 0x4, R27 ;  /* 0x000000040e0b3824 */ /* 0x004fe400078e021b */
[----:B------:R-:W-:Y:S02]  /*1a70*/  @P6 VIADD R20, R16, 0x1 ;  /* 0x0000000110146836 */ /* 0x000fe40000000000 */
[----:B------:R-:W-:Y:S02]  /*1a80*/  @P3 VIADD R10, R3, 0x2 ;  /* 0x00000002030a3836 */ /* 0x000fe40000000000 */
[----:B------:R-:W-:-:S02]  /*1a90*/  @!P6 IMAD.MOV.U32 R20, RZ, RZ, R16 ;  /* 0x000000ffff14e224 */ /* 0x000fc400078e0010 */
[C---:B------:R-:W-:Y:S01]  /*1aa0*/  @P4 VIADD R12, R3.reuse, 0x3 ;  /* 0x00000003030c4836 */ /* 0x040fe20000000000 */
[----:B------:R1:W-:Y:S01]  /*1ab0*/  @P3 STL [R11], R10 ;  /* 0x0000000a0b003387 */ /* 0x0003e20000100800 */
[--C-:B------:R-:W-:Y:S02]  /*1ac0*/  @P5 IMAD R17, R22, 0x4, R27.reuse ;  /* 0x0000000416115824 */ /* 0x100fe400078e021b */
[C---:B------:R-:W-:Y:S01]  /*1ad0*/  @P5 VIADD R14, R3.reuse, 0x4 ;  /* 0x00000004030e5836 */ /* 0x040fe20000000000 */
[----:B------:R1:W-:Y:S01]  /*1ae0*/  @P4 STL [R15], R12 ;  /* 0x0000000c0f004387 */ /* 0x0003e20000100800 */
[----:B------:R-:W-:Y:S02]  /*1af0*/  @P6 IMAD R19, R16, 0x4, R27 ;  /* 0x0000000410136824 */ /* 0x000fe400078e021b */
[C---:B0-----:R-:W-:Y:S01]  /*1b00*/  @P6 VIADD R2, R3.reuse, 0x5 ;  /* 0x0000000503026836 */ /* 0x041fe20000000000 */
[----:B------:R1:W-:Y:S01]  /*1b10*/  @P5 STL [R17], R14 ;  /* 0x0000000e11005387 */ /* 0x0003e20000100800 */
[----:B------:R-:W-:-:S02]  /*1b20*/  @P0 VIADD R13, R3, 0x6 ;  /* 0x00000006030d0836 */ /* 0x000fc40000000000 */
[C---:B------:R-:W-:Y:S01]  /*1b30*/  @P0 IMAD R16, R20.reuse, 0x4, R27 ;  /* 0x0000000414100824 */ /* 0x040fe200078e021b */
[----:B------:R1:W-:Y:S01]  /*1b40*/  @P6 STL [R19], R2 ;  /* 0x0000000213006387 */ /* 0x0003e20000100800 */
[----:B------:R-:W-:Y:S02]  /*1b50*/  @P0 VIADD R18, R20, 0x1 ;  /* 0x0000000114120836 */ /* 0x000fe40000000000 */
[----:B------:R-:W-:Y:S01]  /*1b60*/  @!P0 IMAD.MOV.U32 R18, RZ, RZ, R20 ;  /* 0x000000ffff128224 */ /* 0x000fe200078e0014 */
[----:B------:R1:W-:Y:S01]  /*1b70*/  @P0 STL [R16], R13 ;  /* 0x0000000d10000387 */ /* 0x0003e20000100800 */
[----:B---3--:R-:W-:-:S13]  /*1b80*/  ISETP.NE.AND P1, PT, R0, RZ, PT ;  /* 0x000000ff0000720c */ /* 0x008fda0003f25270 */
[----:B-1----:R-:W-:Y:S05]  /*1b90*/  @!P1 BRA `(.L_x_303) ;  /* 0x0000000000289947 */ /* 0x002fea0003800000 */
[----:B------:R-:W-:Y:S02]  /*1ba0*/  VIADD R2, R0, 0xffffffff ;  /* 0xffffffff00027836 */ /* 0x000fe40000000000 */
[----:B------:R-:W-:Y:S02]  /*1bb0*/  IMAD.MOV.U32 R15, RZ, RZ, 0x1 ;  /* 0x00000001ff0f7424 */ /* 0x000fe400078e00ff */
[C---:B------:R-:W-:Y:S02]  /*1bc0*/  IMAD R13, R18.reuse, 0x4, R27 ;  /* 0x00000004120d7824 */ /* 0x040fe400078e021b */
[----:B------:R-:W-:Y:S01]  /*1bd0*/  VIADD R0, R3, 0x7 ;  /* 0x0000000703007836 */ /* 0x000fe20000000000 */
[CC--:B------:R-:W-:Y:S02]  /*1be0*/  SHF.L.U64.HI R11, R15.reuse, R2.reuse, RZ ;  /* 0x000000020f0b7219 */ /* 0x0c0fe400000102ff */
[----:B------:R-:W-:Y:S01]  /*1bf0*/  SHF.L.U32 R10, R15, R2, RZ ;  /* 0x000000020f0a7219 */ /* 0x000fe200000006ff */
[----:B------:R-:W-:Y:S01]  /*1c00*/  VIADD R2, R18, 0x1 ;  /* 0x0000000112027836 */ /* 0x000fe20000000000 */
[----:B------:R0:W-:Y:S04]  /*1c10*/  STL [R13], R0 ;  /* 0x000000000d007387 */ /* 0x0001e80000100800 */
[----:B------:R0:W-:Y:S01]  /*1c20*/  STG.E.64 desc[UR12][R8.64+0x38], R10 ;  /* 0x0000380a08007986 */ /* 0x0001e2000c101b0c */
[----:B------:R-:W-:Y:S05]  /*1c30*/  BRA `(.L_x_304) ;  /* 0x0000000000107947 */ /* 0x000fea0003800000 */
.L_x_303:
[----:B------:R-:W-:Y:S02]  /*1c40*/  IMAD.MOV.U32 R10, RZ, RZ, -0x1 ;  /* 0xffffffffff0a7424 */ /* 0x000fe400078e00ff */
[----:B------:R-:W-:Y:S02]  /*1c50*/  IMAD.MOV.U32 R11, RZ, RZ, 0xf ;  /* 0x0000000fff0b7424 */ /* 0x000fe400078e00ff */
[----:B------:R-:W-:-:S03]  /*1c60*/  IMAD.MOV.U32 R2, RZ, RZ, R18 ;  /* 0x000000ffff027224 */ /* 0x000fc600078e0012 */
[----:B------:R1:W-:Y:S04]  /*1c70*/  STG.E.64 desc[UR12][R8.64+0x38], R10 ;  /* 0x0000380a08007986 */ /* 0x0003e8000c101b0c */
.L_x_304:
[----:B------:R-:W-:-:S05]  /*1c80*/  VIADD R3, R3, 0x8 ;  /* 0x0000000803037836 */ /* 0x000fca0000000000 */
[----:B------:R-:W-:-:S13]  /*1c90*/  ISETP.NE.AND P0, PT, R3, 0x510, PT ;  /* 0x000005100300780c */ /* 0x000fda0003f05270 */
[----:B------:R-:W-:Y:S05]  /*1ca0*/  @P0 BRA `(.L_x_305) ;  /* 0xfffffff800080947 */ /* 0x000fea000383ffff */
[----:B------:R-:W-:-:S13]  /*1cb0*/  ISETP.NE.AND P0, PT, R2, RZ, PT ;  /* 0x000000ff0200720c */ /* 0x000fda0003f05270 */
[----:B------:R-:W-:Y:S05]  /*1cc0*/  @!P0 BRA `(.L_x_306) ;  /* 0x0000008800308947 */ /* 0x000fea0003800000 */
.L_x_498:
[----:B0-----:R-:W-:Y:S01]  /*1cd0*/  VIADD R0, R2, 0xffffffff ;  /* 0xffffffff02007836 */ /* 0x001fe20000000000 */
[----:B------:R-:W0:Y:S03]  /*1ce0*/  LDC.64 R4, c[0x0][0x3a0] ;  /* 0x0000e800ff047b82 */ /* 0x000e260000000a00 */
[----:B------:R-:W-:-:S05]  /*1cf0*/  IMAD R3, R0, 0x4, R27 ;  /* 0x0000000400037824 */ /* 0x000fca00078e021b */
[----:B------:R-:W2:Y:S02]  /*1d00*/  LDL R7, [R3] ;  /* 0x0000000003077983 */ /* 0x000ea40000100800 */
[C---:B--2---:R-:W-:Y:S01]  /*1d10*/  IMAD.HI.U32 R12, R7.reuse, 0x38e38e39, RZ ;  /* 0x38e38e39070c7827 */ /* 0x044fe200078e00ff */
[----:B------:R-:W-:-:S03]  /*1d20*/  ISETP.GE.U32.AND P0, PT, R7, 0x24, PT ;  /* 0x000000240700780c */ /* 0x000fc60003f06070 */
[----:B0-----:R-:W-:Y:S01]  /*1d30*/  IMAD.WIDE.U32 R20, R7, 0x8, R4 ;  /* 0x0000000807147825 */ /* 0x001fe200078e0004 */
[----:B------:R-:W-:-:S04]  /*1d40*/  SHF.R.U32.HI R12, RZ, 0x3, R12 ;  /* 0x00000003ff0c7819 */ /* 0x000fc8000001160c */
[----:B------:R-:W2:Y:S01]  /*1d50*/  LDG.E R13, desc[UR12][R20.64] ;  /* 0x0000000c140d7981 */ /* 0x000ea2000c1e1900 */
[----:B------:R-:W-:-:S04]  /*1d60*/  IMAD R6, R12, 0x24, RZ ;  /* 0x000000240c067824 */ /* 0x000fc800078e02ff */
[----:B------:R-:W-:-:S04]  /*1d70*/  IMAD.IADD R16, R7, 0x1, -R6 ;  /* 0x0000000107107824 */ /* 0x000fc800078e0a06 */
[----:B------:R-:W-:Y:S02]  /*1d80*/  VIADD R15, R16, 0x24 ;  /* 0x00000024100f7836 */ /* 0x000fe40000000000 */
[----:B------:R-:W-:-:S04]  /*1d90*/  @P0 IMAD.MOV R15, RZ, RZ, R16 ;  /* 0x000000ffff0f0224 */ /* 0x000fc800078e0210 */
[----:B-1----:R-:W-:-:S05]  /*1da0*/  IMAD.WIDE.U32 R10, R15, 0x8, R4 ;  /* 0x000000080f0a7825 */ /* 0x002fca00078e0004 */
[----:B------:R-:W2:Y:S01]  /*1db0*/  LDG.E.64 R8, desc[UR12][R10.64] ;  /* 0x0000000c0a087981 */ /* 0x000ea2000c1e1b00 */
[----:B------:R-:W-:-:S05]  /*1dc0*/  PRMT R14, R16, 0x9910, RZ ;  /* 0x00009910100e7816 */ /* 0x000fca00000000ff */
[----:B------:R-:W-:-:S05]  /*1dd0*/  IMAD R14, R14, 0x2b, RZ ;  /* 0x0000002b0e0e7824 */ /* 0x000fca00078e02ff */
[----:B------:R-:W-:-:S04]  /*1de0*/  LOP3.LUT R14, R14, 0xffff, RZ, 0xc0, !PT ;  /* 0x0000ffff0e0e7812 */ /* 0x000fc800078ec0ff */
[----:B------:R-:W-:-:S04]  /*1df0*/  SHF.R.U32.HI R14, RZ, 0x8, R14 ;  /* 0x00000008ff0e7819 */ /* 0x000fc8000001160e */
[----:B------:R-:W-:-:S05]  /*1e00*/  PRMT R14, R14, 0x9910, RZ ;  /* 0x000099100e0e7816 */ /* 0x000fca00000000ff */
[----:B------:R-:W-:Y:S02]  /*1e10*/  IMAD R14, R14, 0x6, RZ ;  /* 0x000000060e0e7824 */ /* 0x000fe400078e02ff */
[----:B------:R-:W-:Y:S02]  /*1e20*/  IMAD.MOV.U32 R19, RZ, RZ, RZ ;  /* 0x000000ffff137224 */ /* 0x000fe400078e00ff */
[----:B------:R-:W-:Y:S02]  /*1e30*/  IMAD.MOV R14, RZ, RZ, -R14 ;  /* 0x000000ffff0e7224 */ /* 0x000fe400078e0a0e */
[----:B------:R-:W-:-:S03]  /*1e40*/  IMAD.HI.U32 R17, R12, 0x2aaaaaab, RZ ;  /* 0x2aaaaaab0c117827 */ /* 0x000fc600078e00ff */
[----:B------:R-:W-:Y:S01]  /*1e50*/  PRMT R23, R14, 0x7710, RZ ;  /* 0x000077100e177816 */ /* 0x000fe200000000ff */
[----:B------:R-:W-:Y:S02]  /*1e60*/  IMAD R12, R17, -0x6, R12 ;  /* 0xfffffffa110c7824 */ /* 0x000fe400078e020c */
[----:B------:R-:W-:Y:S02]  /*1e70*/  IMAD.MOV.U32 R14, RZ, RZ, -0x1 ;  /* 0xffffffffff0e7424 */ /* 0x000fe400078e00ff */
[----:B------:R-:W-:Y:S01]  /*1e80*/  IMAD.IADD R23, R16, 0x1, R23 ;  /* 0x0000000110177824 */ /* 0x000fe200078e0217 */
[----:B--2---:R-:W-:-:S04]  /*1e90*/  LOP3.LUT R18, R8, R13, RZ, 0x30, !PT ;  /* 0x0000000d08127212 */ /* 0x004fc800078e30ff */
[----:B------:R-:W0:Y:S01]  /*1ea0*/  POPC R22, R18 ;  /* 0x0000001200167309 */ /* 0x000e220000000000 */
[----:B------:R1:W-:Y:S01]  /*1eb0*/  STG.E.64 desc[UR12][R10.64], R18 ;  /* 0x000000120a007986 */ /* 0x0003e2000c101b0c */
[----:B0-----:R-:W-:-:S13]  /*1ec0*/  ISETP.NE.AND P0, PT, R22, 0x1, PT ;  /* 0x000000011600780c */ /* 0x001fda0003f05270 */
[----:B-1----:R-:W-:Y:S05]  /*1ed0*/  @!P0 BRA `(.L_x_307) ;  /* 0x00000000000c8947 */ /* 0x002fea0003800000 */
[----:B------:R-:W-:-:S13]  /*1ee0*/  ISETP.NE.AND P0, PT, R22, RZ, PT ;  /* 0x000000ff1600720c */ /* 0x000fda0003f05270 */
[----:B------:R-:W-:Y:S05]  /*1ef0*/  @!P0 BRA `(.L_x_308) ;  /* 0x0000009800888947 */ /* 0x000fea0003800000 */
[----:B------:R-:W-:Y:S05]  /*1f00*/  BRA `(.L_x_309) ;  /* 0x0000000000187947 */ /* 0x000fea0003800000 */
.L_x_307:
[----:B------:R-:W-:-:S04]  /*1f10*/  IADD3 R11, P1, PT, R8, -0x1, RZ ;  /* 0xffffffff080b7810 */ /* 0x000fc80007f3e0ff */
[----:B------:R-:W-:Y:S02]  /*1f20*/  LOP3.LUT P0, RZ, R8, R11, RZ, 0xc0, !PT ;  /* 0x0000000b08ff7212 */ /* 0x000fe4000780c0ff */
[----:B------:R-:W-:-:S04]  /*1f30*/  IADD3.X R8, PT, PT, R9, -0x1, RZ, P1, !PT ;  /* 0xffffffff09087810 */ /* 0x000fc80000ffe4ff */
[----:B------:R-:W-:-:S13]  /*1f40*/  LOP3.LUT P0, RZ, R9, R8, RZ, 0xc0, P0 ;  /* 0x0000000809ff7212 */ /* 0x000fda000000c0ff */
[----:B------:R0:W-:Y:S01]  /*1f50*/  @P0 STL [R3], R15 ;  /* 0x0000000f03000387 */ /* 0x0001e20000100800 */
[----:B------:R-:W-:-:S07]  /*1f60*/  @P0 IMAD.MOV.U32 R0, RZ, RZ, R2 ;  /* 0x000000ffff000224 */ /* 0x000fce00078e0002 */
.L_x_309:
[----:B------:R-:W-:Y:S01]  /*1f70*/  ISETP.NE.AND P0, PT, R16, RZ, PT ;  /* 0x000000ff1000720c */ /* 0x000fe20003f05270 */
[----:B0-----:R-:W-:-:S04]  /*1f80*/  VIADD R15, R6, 0x1 ;  /* 0x00000001060f7836 */ /* 0x001fc80000000000 */
[----:B------:R-:W-:-:S08]  /*1f90*/  IMAD.MOV.U32 R17, RZ, RZ, R15 ;  /* 0x000000ffff117224 */ /* 0x000fd000078e000f */
[----:B------:R-:W-:-:S04]  /*1fa0*/  @P0 IMAD.MOV R17, RZ, RZ, R6 ;  /* 0x000000ffff110224 */ /* 0x000fc800078e0206 */
[----:B------:R-:W-:-:S05]  /*1fb0*/  IMAD.WIDE.U32 R8, R17, 0x8, R4 ;  /* 0x0000000811087825 */ /* 0x000fca00078e0004 */
[----:B------:R-:W2:Y:S01]  /*1fc0*/  LDG.E.64 R2, desc[UR12][R8.64] ;  /* 0x0000000c08027981 */ /* 0x000ea2000c1e1b00 */
[----:B------:R-:W-:Y:S01]  /*1fd0*/  IMAD.MOV.U32 R11, RZ, RZ, RZ ;  /* 0x000000ffff0b7224 */ /* 0x000fe200078e00ff */
        /* <DEDUP_REMOVED lines=8> */
.L_x_310:
        /* <DEDUP_REMOVED lines=8> */
.L_x_311:
[----:B------:R-:W-:Y:S01]  /*20e0*/  ISETP.GE.U32.AND P0, PT, R7, 0x48, PT ;  /* 0x000000480700780c */ /* 0x000fe20003f06070 */
[----:B0-----:R-:W-:-:S12]  /*20f0*/  VIADD R17, R16, 0x48 ;  /* 0x0000004810117836 */ /* 0x001fd80000000000 */
[----:B------:R-:W-:-:S04]  /*2100*/  @P0 VIADD R17, R16, 0x24 ;  /* 0x0000002410110836 */ /* 0x000fc80000000000 */
        /* <DEDUP_REMOVED lines=11> */
.L_x_312:
        /* <DEDUP_REMOVED lines=8> */
.L_x_313:
[----:B------:R-:W1:Y:S01]  /*2240*/  LDC.64 R2, c[0x0][0x3a0] ;  /* 0x0000e800ff027b82 */ /* 0x000e620000000a00 */
[----:B------:R-:W-:-:S04]  /*2250*/  ISETP.GE.U32.AND P1, PT, R16, 0x2, PT ;  /* 0x000000021000780c */ /* 0x000fc80003f26070 */
[----:B------:R-:W-:-:S04]  /*2260*/  SEL R9, RZ, 0x1, P1 ;  /* 0x00000001ff097807 */ /* 0x000fc80000800000 */
[----:B0-----:R-:W-:-:S05]  /*2270*/  IADD3 R8, P0, PT, R6, R9, RZ ;  /* 0x0000000906087210 */ /* 0x001fca0007f1e0ff */
[----:B------:R-:W-:Y:S01]  /*2280*/  IMAD.X R9, RZ, RZ, RZ, P0 ;  /* 0x000000ffff097224 */ /* 0x000fe200000e06ff */
[----:B-1----:R-:W-:-:S04]  /*2290*/  LEA R18, P0, R8, R2, 0x3 ;  /* 0x0000000208127211 */ /* 0x002fc800078018ff */
[----:B------:R-:W-:-:S05]  /*22a0*/  LEA.HI.X R19, R8, R3, R9, 0x3, P0 ;  /* 0x0000000308137211 */ /* 0x000fca00000f1c09 */
        /* <DEDUP_REMOVED lines=10> */
.L_x_314:
        /* <DEDUP_REMOVED lines=13> */
.L_x_315:
[----:B------:R-:W-:Y:S01]  /*2420*/  ISETP.GE.U32.AND P0, PT, R7, 0x6c, PT ;  /* 0x0000006c0700780c */ /* 0x000fe20003f06070 */
[----:B------:R-:W-:-:S12]  /*2430*/  VIADD R17, R16, 0x6c ;  /* 0x0000006c10117836 */ /* 0x000fd80000000000 */
[----:B------:R-:W-:-:S04]  /*2440*/  @P0 VIADD R17, R16, 0x48 ;  /* 0x0000004810110836 */ /* 0x000fc80000000000 */
[----:B------:R-:W-:-:S05]  /*2450*/  IMAD.WIDE.U32 R18, R17, 0x8, R4 ;  /* 0x0000000811127825 */ /* 0x000fca00078e0004 */
[----:B0-----:R-:W2:Y:S01]  /*2460*/  LDG.E.64 R8, desc[UR12][R18.64] ;  /* 0x0000000c12087981 */ /* 0x001ea2000c1e1b00 */
        /* <DEDUP_REMOVED lines=9> */
.L_x_316:
        /* <DEDUP_REMOVED lines=8> */
.L_x_317:
[----:B------:R-:W-:-:S04]  /*2580*/  ISETP.GE.U32.AND P1, PT, R16, 0x3, PT ;  /* 0x000000031000780c */ /* 0x000fc80003f26070 */
[----:B------:R-:W-:-:S04]  /*2590*/  SEL R9, RZ, 0x1, P1 ;  /* 0x00000001ff097807 */ /* 0x000fc80000800000 */
[----:B------:R-:W-:-:S05]  /*25a0*/  IADD3 R8, P0, PT, R6, R9, RZ ;  /* 0x0000000906087210 */ /* 0x000fca0007f1e0ff */
[----:B------:R-:W-:Y:S01]  /*25b0*/  IMAD.X R9, RZ, RZ, RZ, P0 ;  /* 0x000000ffff097224 */ /* 0x000fe200000e06ff */
[----:B------:R-:W-:-:S04]  /*25c0*/  LEA R18, P0, R8, R2, 0x3 ;  /* 0x0000000208127211 */ /* 0x000fc800078018ff */
[----:B------:R-:W-:-:S05]  /*25d0*/  LEA.HI.X R19, R8, R3, R9, 0x3, P0 ;  /* 0x0000000308137211 */ /* 0x000fca00000f1c09 */
[----:B------:R-:W0:Y:S01]  /*25e0*/  LDG.E.64 R8, desc[UR12][R18.64+0x10] ;  /* 0x0000100c12087981 */ /* 0x000e22000c1e1b00 */
[----:B------:R-:W-:Y:S01]  /*25f0*/  IMAD.MOV.U32 R11, RZ, RZ, RZ ;  /* 0x000000ffff0b7224 */ /* 0x000fe200078e00ff */
[----:B0-----:R-:W-:-:S04]  /*2600*/  LOP3.LUT R10, R8, R13, RZ, 0x30, !PT ;  /* 0x0000000d080a7212 */ /* 0x001fc800078e30ff */
[----:B------:R-:W0:Y:S01]  /*2610*/  POPC R17, R10 ;  /* 0x0000000a00117309 */ /* 0x000e220000000000 */
[----:B------:R1:W-:Y:S01]  /*2620*/  STG.E.64 desc[UR12][R18.64+0x10], R10 ;  /* 0x0000100a12007986 */ /* 0x0003e2000c101b0c */
[----:B0-----:R-:W-:-:S13]  /*2630*/  ISETP.NE.AND P0, PT, R17, 0x1, PT ;  /* 0x000000011100780c */ /* 0x001fda0003f05270 */
[----:B-1----:R-:W-:Y:S05]  /*2640*/  @!P0 BRA `(.L_x_318) ;  /* 0x00000000000c8947 */ /* 0x002fea0003800000 */
[----:B------:R-:W-:-:S13]  /*2650*/  ISETP.NE.AND P0, PT, R17, RZ, PT ;  /* 0x000000ff1100720c */ /* 0x000fda0003f05270 */
[----:B------:R-:W-:Y:S05]  /*2660*/  @!P0 BRA `(.L_x_308) ;  /* 0x0000009000ac8947 */ /* 0x000fea0003800000 */
[----:B------:R-:W-:Y:S05]  /*2670*/  BRA `(.L_x_319) ;  /* 0x0000000000347947 */ /* 0x000fea0003800000 */
.L_x_318:
        /* <DEDUP_REMOVED lines=13> */
.L_x_319:
        /* <DEDUP_REMOVED lines=14> */
.L_x_320:
        /* <DEDUP_REMOVED lines=8> */
.L_x_321:
[----:B------:R-:W-:Y:S01]  /*28b0*/  ISETP.GE.U32.AND P0, PT, R16, 0x4, PT ;  /* 0x000000041000780c */ /* 0x000fe20003f06070 */
[----:B------:R-:W-:-:S12]  /*28c0*/  IMAD.MOV.U32 R8, RZ, RZ, R15 ;  /* 0x000000ffff087224 */ /* 0x000fd800078e000f */
[----:B------:R-:W-:-:S04]  /*28d0*/  @P0 IMAD.MOV R8, RZ, RZ, R6 ;  /* 0x000000ffff080224 */ /* 0x000fc800078e0206 */
[----:B0-----:R-:W-:-:S04]  /*28e0*/  VIADD R17, R8, 0x3 ;  /* 0x0000000308117836 */ /* 0x001fc80000000000 */
        /* <DEDUP_REMOVED lines=11> */
.L_x_322:
        /* <DEDUP_REMOVED lines=8> */
.L_x_323:
        /* <DEDUP_REMOVED lines=14> */
.L_x_324:
        /* <DEDUP_REMOVED lines=8> */
.L_x_325:
        /* <DEDUP_REMOVED lines=15> */
.L_x_326:
        /* <DEDUP_REMOVED lines=8> */
.L_x_327:
        /* <DEDUP_REMOVED lines=14> */
.L_x_328:
        /* <DEDUP_REMOVED lines=8> */
.L_x_329:
        /* <DEDUP_REMOVED lines=15> */
.L_x_330:
        /* <DEDUP_REMOVED lines=8> */
.L_x_331:
        /* <DEDUP_REMOVED lines=14> */
.L_x_332:
        /* <DEDUP_REMOVED lines=8> */
.L_x_333:
        /* <DEDUP_REMOVED lines=15> */
.L_x_334:
        /* <DEDUP_REMOVED lines=8> */
.L_x_335:
        /* <DEDUP_REMOVED lines=14> */
.L_x_336:
        /* <DEDUP_REMOVED lines=8> */
.L_x_337:
        /* <DEDUP_REMOVED lines=15> */
.L_x_338:
        /* <DEDUP_REMOVED lines=8> */
.L_x_339:
        /* <DEDUP_REMOVED lines=14> */
.L_x_340:
        /* <DEDUP_REMOVED lines=8> */
.L_x_341:
        /* <DEDUP_REMOVED lines=15> */
.L_x_342:
        /* <DEDUP_REMOVED lines=8> */
.L_x_343:
        /* <DEDUP_REMOVED lines=14> */
.L_x_344:
        /* <DEDUP_REMOVED lines=8> */
.L_x_345:
        /* <DEDUP_REMOVED lines=15> */
.L_x_346:
        /* <DEDUP_REMOVED lines=8> */
.L_x_347:
        /* <DEDUP_REMOVED lines=14> */
.L_x_348:
        /* <DEDUP_REMOVED lines=8> */
.L_x_349:
        /* <DEDUP_REMOVED lines=15> */
.L_x_350:
        /* <DEDUP_REMOVED lines=8> */
.L_x_351:
        /* <DEDUP_REMOVED lines=14> */
.L_x_352:
        /* <DEDUP_REMOVED lines=8> */
.L_x_353:
        /* <DEDUP_REMOVED lines=15> */
.L_x_354:
        /* <DEDUP_REMOVED lines=8> */
.L_x_355:
        /* <DEDUP_REMOVED lines=14> */
.L_x_356:
        /* <DEDUP_REMOVED lines=8> */
.L_x_357:
        /* <DEDUP_REMOVED lines=15> */
.L_x_358:
        /* <DEDUP_REMOVED lines=8> */
.L_x_359:
        /* <DEDUP_REMOVED lines=14> */
.L_x_360:
        /* <DEDUP_REMOVED lines=8> */
.L_x_361:
        /* <DEDUP_REMOVED lines=15> */
.L_x_362:
        /* <DEDUP_REMOVED lines=8> */
.L_x_363:
        /* <DEDUP_REMOVED lines=14> */
.L_x_364:
        /* <DEDUP_REMOVED lines=8> */
.L_x_365:
        /* <DEDUP_REMOVED lines=15> */
.L_x_366:
        /* <DEDUP_REMOVED lines=8> */
.L_x_367:
        /* <DEDUP_REMOVED lines=14> */
.L_x_368:
        /* <DEDUP_REMOVED lines=8> */
.L_x_369:
        /* <DEDUP_REMOVED lines=15> */
.L_x_370:
        /* <DEDUP_REMOVED lines=8> */
.L_x_371:
        /* <DEDUP_REMOVED lines=14> */
.L_x_372:
        /* <DEDUP_REMOVED lines=8> */
.L_x_373:
        /* <DEDUP_REMOVED lines=15> */
.L_x_374:
        /* <DEDUP_REMOVED lines=8> */
.L_x_375:
        /* <DEDUP_REMOVED lines=14> */
.L_x_376:
        /* <DEDUP_REMOVED lines=8> */
.L_x_377:
        /* <DEDUP_REMOVED lines=15> */
.L_x_378:
        /* <DEDUP_REMOVED lines=8> */
.L_x_379:
        /* <DEDUP_REMOVED lines=14> */
.L_x_380:
        /* <DEDUP_REMOVED lines=8> */
.L_x_381:
        /* <DEDUP_REMOVED lines=15> */
.L_x_382:
        /* <DEDUP_REMOVED lines=8> */
.L_x_383:
        /* <DEDUP_REMOVED lines=14> */
.L_x_384:
        /* <DEDUP_REMOVED lines=8> */
.L_x_385:
        /* <DEDUP_REMOVED lines=15> */
.L_x_386:
        /* <DEDUP_REMOVED lines=8> */
.L_x_387:
        /* <DEDUP_REMOVED lines=14> */
.L_x_388:
        /* <DEDUP_REMOVED lines=8> */
.L_x_389:
        /* <DEDUP_REMOVED lines=15> */
.L_x_390:
        /* <DEDUP_REMOVED lines=8> */
.L_x_391:
        /* <DEDUP_REMOVED lines=14> */
.L_x_392:
        /* <DEDUP_REMOVED lines=8> */
.L_x_393:
        /* <DEDUP_REMOVED lines=15> */
.L_x_394:
        /* <DEDUP_REMOVED lines=8> */
.L_x_395:
        /* <DEDUP_REMOVED lines=14> */
.L_x_396:
        /* <DEDUP_REMOVED lines=8> */
.L_x_397:
        /* <DEDUP_REMOVED lines=15> */
.L_x_398:
        /* <DEDUP_REMOVED lines=8> */
.L_x_399:
        /* <DEDUP_REMOVED lines=14> */
.L_x_400:
        /* <DEDUP_REMOVED lines=8> */
.L_x_401:
        /* <DEDUP_REMOVED lines=15> */
.L_x_402:
        /* <DEDUP_REMOVED lines=8> */
.L_x_403:
        /* <DEDUP_REMOVED lines=14> */
.L_x_404:
        /* <DEDUP_REMOVED lines=8> */
.L_x_405:
        /* <DEDUP_REMOVED lines=15> */
.L_x_406:
        /* <DEDUP_REMOVED lines=8> */
.L_x_407:
        /* <DEDUP_REMOVED lines=14> */
.L_x_408:
        /* <DEDUP_REMOVED lines=8> */
.L_x_409:
        /* <DEDUP_REMOVED lines=15> */
.L_x_410:
        /* <DEDUP_REMOVED lines=8> */
.L_x_411:
        /* <DEDUP_REMOVED lines=14> */
.L_x_412:
        /* <DEDUP_REMOVED lines=8> */
.L_x_413:
        /* <DEDUP_REMOVED lines=15> */
.L_x_414:
        /* <DEDUP_REMOVED lines=8> */
.L_x_415:
        /* <DEDUP_REMOVED lines=14> */
.L_x_416:
        /* <DEDUP_REMOVED lines=8> */
.L_x_417:
        /* <DEDUP_REMOVED lines=15> */
.L_x_418:
        /* <DEDUP_REMOVED lines=8> */
.L_x_419:
        /* <DEDUP_REMOVED lines=14> */
.L_x_420:
        /* <DEDUP_REMOVED lines=8> */
.L_x_421:
        /* <DEDUP_REMOVED lines=15> */
.L_x_422:
        /* <DEDUP_REMOVED lines=8> */
.L_x_423:
        /* <DEDUP_REMOVED lines=14> */
.L_x_424:
        /* <DEDUP_REMOVED lines=8> */
.L_x_425:
        /* <DEDUP_REMOVED lines=15> */
.L_x_426:
        /* <DEDUP_REMOVED lines=8> */
.L_x_427:
        /* <DEDUP_REMOVED lines=14> */
.L_x_428:
        /* <DEDUP_REMOVED lines=8> */
.L_x_429:
        /* <DEDUP_REMOVED lines=15> */
.L_x_430:
        /* <DEDUP_REMOVED lines=8> */
.L_x_431:
        /* <DEDUP_REMOVED lines=14> */
.L_x_432:
        /* <DEDUP_REMOVED lines=8> */
.L_x_433:
        /* <DEDUP_REMOVED lines=15> */
.L_x_434:
        /* <DEDUP_REMOVED lines=8> */
.L_x_435:
        /* <DEDUP_REMOVED lines=14> */
.L_x_436:
        /* <DEDUP_REMOVED lines=8> */
.L_x_437:
        /* <DEDUP_REMOVED lines=15> */
.L_x_438:
        /* <DEDUP_REMOVED lines=8> */
.L_x_439:
        /* <DEDUP_REMOVED lines=14> */
.L_x_440:
        /* <DEDUP_REMOVED lines=8> */
.L_x_441:
        /* <DEDUP_REMOVED lines=15> */
.L_x_442:
        /* <DEDUP_REMOVED lines=8> */
.L_x_443:
        /* <DEDUP_REMOVED lines=14> */
.L_x_444:
        /* <DEDUP_REMOVED lines=8> */
.L_x_445:
[----:B------:R-:W-:-:S13]  /*7fe0*/  ISETP.GE.U32.AND P0, PT, R16, 0x23, PT ;  /* 0x000000231000780c */ /* 0x000fda0003f06070 */
[----:B------:R-:W-:-:S04]  /*7ff0*/  @P0 IMAD.MOV R15, RZ, RZ, R6 ;  /* 0x000000ffff0f0224 */ /* 0x000fc800078e0206 */
[----:B------:R-:W-:-:S04]  /*8000*/  VIADD R15, R15, 0x22 ;  /* 0x000000220f0f7836 */ /* 0x000fc80000000000 */
[----:B0-----:R-:W-:-:S05]  /*8010*/  IMAD.WIDE.U32 R10, R15, 0x8, R4 ;  /* 0x000000080f0a7825 */ /* 0x001fca00078e0004 */
        /* <DEDUP_REMOVED lines=10> */
.L_x_446:
        /* <DEDUP_REMOVED lines=8> */
.L_x_447:
[----:B------:R-:W-:Y:S02]  /*8140*/  SHF.R.U32.HI R7, RZ, 0x3, R7 ;  /* 0x00000003ff077819 */ /* 0x000fe40000011607 */
[----:B------:R-:W-:Y:S02]  /*8150*/  ISETP.NE.AND P0, PT, R12, RZ, PT ;  /* 0x000000ff0c00720c */ /* 0x000fe40003f05270 */
[----:B------:R-:W-:Y:S01]  /*8160*/  LOP3.LUT R9, R23, 0xff, RZ, 0xc0, !PT ;  /* 0x000000ff17097812 */ /* 0x000fe200078ec0ff */
[----:B------:R-:W-:Y:S01]  /*8170*/  IMAD.HI.U32 R7, R7, 0x97b425f, RZ ;  /* 0x097b425f07077827 */ /* 0x000fe200078e00ff */
[----:B------:R-:W-:Y:S02]  /*8180*/  SEL R6, RZ, 0x1, P0 ;  /* 0x00000001ff067807 */ /* 0x000fe40000000000 */
[----:B------:R-:W-:Y:S01]  /*8190*/  LOP3.LUT P0, RZ, R23, 0xff, RZ, 0xc0, !PT ;  /* 0x000000ff17ff7812 */ /* 0x000fe2000780c0ff */
[----:B0-----:R-:W-:Y:S02]  /*81a0*/  IMAD R15, R7, 0x6, RZ ;  /* 0x00000006070f7824 */ /* 0x001fe400078e02ff */
[----:B------:R-:W-:Y:S01]  /*81b0*/  IMAD.IADD R16, R16, 0x1, -R9 ;  /* 0x0000000110107824 */ /* 0x000fe200078e0a09 */
[----:B------:R-:W-:Y:S01]  /*81c0*/  SEL R17, RZ, 0x1, P0 ;  /* 0x00000001ff117807 */ /* 0x000fe20000000000 */
[----:B------:R-:W-:-:S04]  /*81d0*/  IMAD.IADD R7, R15, 0x1, R6 ;  /* 0x000000010f077824 */ /* 0x000fc800078e0206 */
[----:B------:R-:W-:-:S04]  /*81e0*/  IMAD R22, R7, 0x24, R16 ;  /* 0x0000002407167824 */ /* 0x000fc800078e0210 */
[----:B------:R-:W-:-:S04]  /*81f0*/  IMAD.IADD R19, R22, 0x1, R17 ;  /* 0x0000000116137824 */ /* 0x000fc800078e0211 */
[----:B------:R-:W-:-:S05]  /*8200*/  IMAD.WIDE.U32 R8, R19, 0x8, R4 ;  /* 0x0000000813087825 */ /* 0x000fca00078e0004 */
[----:B------:R-:W2:Y:S01]  /*8210*/  LDG.E.64 R6, desc[UR12][R8.64] ;  /* 0x0000000c08067981 */ /* 0x000ea2000c1e1b00 */
[----:B------:R-:W-:Y:S01]  /*8220*/  IMAD.MOV.U32 R11, RZ, RZ, RZ ;  /* 0x000000ffff0b7224 */ /* 0x000fe200078e00ff */
[----:B------:R-:W-:Y:S02]  /*8230*/  LOP3.LUT R23, R23, 0xff, RZ, 0xc0, !PT ;  /* 0x000000ff17177812 */ /* 0x000fe400078ec0ff */
        /* <DEDUP_REMOVED lines=8> */
.L_x_448:
        /* <DEDUP_REMOVED lines=8> */
.L_x_449:
[----:B------:R-:W-:-:S04]  /*8340*/  ISETP.GE.U32.AND P0, PT, R23, 0x2, PT ;  /* 0x000000021700780c */ /* 0x000fc80003f06070 */
[----:B------:R-:W-:-:S04]  /*8350*/  SEL R18, RZ, 0x1, P0 ;  /* 0x00000001ff127807 */ /* 0x000fc80000000000 */
[----:B0-----:R-:W-:-:S05]  /*8360*/  IADD3 R19, PT, PT, R22, 0x1, R18 ;  /* 0x0000000116137810 */ /* 0x001fca0007ffe012 */
        /* <DEDUP_REMOVED lines=11> */
.L_x_450:
        /* <DEDUP_REMOVED lines=8> */
.L_x_451:
[----:B------:R-:W-:-:S04]  /*84a0*/  ISETP.GE.U32.AND P0, PT, R23, 0x3, PT ;  /* 0x000000031700780c */ /* 0x000fc80003f06070 */
[----:B0-----:R-:W-:-:S04]  /*84b0*/  SEL R19, RZ, 0x1, P0 ;  /* 0x00000001ff137807 */ /* 0x001fc80000000000 */
[----:B------:R-:W-:-:S05]  /*84c0*/  IADD3 R21, PT, PT, R22, 0x2, R19 ;  /* 0x0000000216157810 */ /* 0x000fca0007ffe013 */
        /* <DEDUP_REMOVED lines=11> */
.L_x_452:
        /* <DEDUP_REMOVED lines=8> */
.L_x_453:
        /* <DEDUP_REMOVED lines=14> */
.L_x_454:
        /* <DEDUP_REMOVED lines=8> */
.L_x_455:
        /* <DEDUP_REMOVED lines=14> */
.L_x_456:
        /* <DEDUP_REMOVED lines=8> */
.L_x_457:
[----:B------:R-:W-:Y:S01]  /*88c0*/  ISETP.GE.U32.AND P1, PT, R12, 0x2, PT ;  /* 0x000000020c00780c */ /* 0x000fe20003f26070 */
[----:B------:R-:W-:-:S04]  /*88d0*/  VIADD R22, R15, 0x1 ;  /* 0x000000010f167836 */ /* 0x000fc80000000000 */
[----:B------:R-:W-:-:S08]  /*88e0*/  IMAD.MOV.U32 R7, RZ, RZ, R22 ;  /* 0x000000ffff077224 */ /* 0x000fd000078e0016 */
[----:B------:R-:W-:-:S04]  /*88f0*/  @P1 IMAD.MOV R7, RZ, RZ, R15 ;  /* 0x000000ffff071224 */ /* 0x000fc800078e020f */
[----:B------:R-:W-:-:S04]  /*8900*/  IMAD R24, R7, 0x24, R16 ;  /* 0x0000002407187824 */ /* 0x000fc800078e0210 */
[----:B------:R-:W-:-:S04]  /*8910*/  VIADD R24, R24, 0x24 ;  /* 0x0000002418187836 */ /* 0x000fc80000000000 */
[----:B0-----:R-:W-:-:S04]  /*8920*/  IMAD.IADD R25, R17, 0x1, R24 ;  /* 0x0000000111197824 */ /* 0x001fc800078e0218 */
        /* <DEDUP_REMOVED lines=11> */
.L_x_458:
        /* <DEDUP_REMOVED lines=8> */
.L_x_459:
        /* <DEDUP_REMOVED lines=14> */
.L_x_460:
        /* <DEDUP_REMOVED lines=9> */
.L_x_461:
[----:B0-----:R-:W-:-:S05]  /*8bd0*/  IADD3 R6, P0, PT, R24, R19, RZ ;  /* 0x0000001318067210 */ /* 0x001fca0007f1e0ff */
[----:B------:R-:W-:Y:S01]  /*8be0*/  IMAD.X R7, RZ, RZ, RZ, P0 ;  /* 0x000000ffff077224 */ /* 0x000fe200000e06ff */
[----:B------:R-:W-:-:S04]  /*8bf0*/  LEA R10, P0, R6, R2, 0x3 ;  /* 0x00000002060a7211 */ /* 0x000fc800078018ff */
        /* <DEDUP_REMOVED lines=11> */
.L_x_462:
        /* <DEDUP_REMOVED lines=9> */
.L_x_463:
        /* <DEDUP_REMOVED lines=14> */
.L_x_464:
        /* <DEDUP_REMOVED lines=9> */
.L_x_465:
[----:B------:R-:W-:-:S04]  /*8eb0*/  ISETP.GE.U32.AND P0, PT, R23, 0x5, PT ;  /* 0x000000051700780c */ /* 0x000fc80003f06070 */
[----:B------:R-:W-:-:S04]  /*8ec0*/  SEL R23, RZ, 0x1, P0 ;  /* 0x00000001ff177807 */ /* 0x000fc80000000000 */
[----:B------:R-:W-:-:S05]  /*8ed0*/  IADD3 R24, P0, PT, R24, R23, RZ ;  /* 0x0000001718187210 */ /* 0x000fca0007f1e0ff */
[----:B0-----:R-:W-:Y:S01]  /*8ee0*/  IMAD.X R6, RZ, RZ, RZ, P0 ;  /* 0x000000ffff067224 */ /* 0x001fe200000e06ff */
        /* <DEDUP_REMOVED lines=12> */
.L_x_466:
[----:B------:R-:W-:-:S04]  /*8fb0*/  IADD3 R9, P2, PT, R6, -0x1, RZ ;  /* 0xffffffff06097810 */ /* 0x000fc80007f5e0ff */
[----:B------:R-:W-:Y:S02]  /*8fc0*/  LOP3.LUT P0, RZ, R6, R9, RZ, 0xc0, !PT ;  /* 0x0000000906ff7212 */ /* 0x000fe4000780c0ff */
[----:B------:R-:W-:-:S04]  /*8fd0*/  IADD3.X R6, PT, PT, R7, -0x1, RZ, P2, !PT ;  /* 0xffffffff07067810 */ /* 0x000fc800017fe4ff */
[----:B------:R-:W-:-:S13]  /*8fe0*/  LOP3.LUT P0, RZ, R7, R6, RZ, 0xc0, P0 ;  /* 0x0000000607ff7212 */ /* 0x000fda000000c0ff */
[----:B------:R-:W-:Y:S05]  /*8ff0*/  @!P0 BRA `(.L_x_467) ;  /* 0x00000000001c8947 */ /* 0x000fea0003800000 */
[----:B------:R-:W-:Y:S02]  /*9000*/  IMAD.MOV.U32 R7, RZ, RZ, R22 ;  /* 0x000000ffff077224 */ /* 0x000fe400078e0016 */
[----:B------:R-:W-:-:S04]  /*9010*/  @P1 IMAD.MOV R7, RZ, RZ, R15 ;  /* 0x000000ffff071224 */ /* 0x000fc800078e020f */
[----:B------:R-:W-:Y:S02]  /*9020*/  IMAD R6, R7, 0x24, R16 ;  /* 0x0000002407067824 */ /* 0x000fe400078e0210 */
[C---:B------:R-:W-:Y:S02]  /*9030*/  IMAD R7, R0.reuse, 0x4, R27 ;  /* 0x0000000400077824 */ /* 0x040fe400078e021b */
[----:B------:R-:W-:Y:S01]  /*9040*/  VIADD R0, R0, 0x1 ;  /* 0x0000000100007836 */ /* 0x000fe20000000000 */
[----:B------:R-:W-:-:S05]  /*9050*/  IADD3 R6, PT, PT, R6, 0x28, R21 ;  /* 0x0000002806067810 */ /* 0x000fca0007ffe015 */
[----:B------:R0:W-:Y:S02]  /*9060*/  STL [R7], R6 ;  /* 0x0000000607007387 */ /* 0x0001e40000100800 */
.L_x_467:
[----:B------:R-:W-:Y:S01]  /*9070*/  ISETP.GE.U32.AND P0, PT, R12, 0x3, PT ;  /* 0x000000030c00780c */ /* 0x000fe20003f06070 */
[----:B0-----:R-:W-:-:S12]  /*9080*/  IMAD.MOV.U32 R7, RZ, RZ, R22 ;  /* 0x000000ffff077224 */ /* 0x001fd800078e0016 */
[----:B------:R-:W-:-:S04]  /*9090*/  @P0 IMAD.MOV R7, RZ, RZ, R15 ;  /* 0x000000ffff070224 */ /* 0x000fc800078e020f */
[----:B------:R-:W-:-:S04]  /*90a0*/  IMAD R24, R7, 0x24, R16 ;  /* 0x0000002407187824 */ /* 0x000fc800078e0210 */
[----:B------:R-:W-:-:S04]  /*90b0*/  VIADD R25, R24, 0x48 ;  /* 0x0000004818197836 */ /* 0x000fc80000000000 */
[----:B------:R-:W-:-:S04]  /*90c0*/  IMAD.IADD R29, R17, 0x1, R25 ;  /* 0x00000001111d7824 */ /* 0x000fc800078e0219 */
        /* <DEDUP_REMOVED lines=11> */
.L_x_468:
        /* <DEDUP_REMOVED lines=8> */
.L_x_469:
        /* <DEDUP_REMOVED lines=14> */
.L_x_470:
        /* <DEDUP_REMOVED lines=9> */
.L_x_471:
        /* <DEDUP_REMOVED lines=14> */
.L_x_472:
        /* <DEDUP_REMOVED lines=9> */
.L_x_473:
        /* <DEDUP_REMOVED lines=14> */
.L_x_474:
        /* <DEDUP_REMOVED lines=9> */
.L_x_475:
        /* <DEDUP_REMOVED lines=14> */
.L_x_476:
        /* <DEDUP_REMOVED lines=9> */
.L_x_477:
        /* <DEDUP_REMOVED lines=17> */
.L_x_478:
        /* <DEDUP_REMOVED lines=8> */
.L_x_479:
        /* <DEDUP_REMOVED lines=14> */
.L_x_480:
        /* <DEDUP_REMOVED lines=9> */
.L_x_481:
        /* <DEDUP_REMOVED lines=14> */
.L_x_482:
        /* <DEDUP_REMOVED lines=9> */
.L_x_483:
[----:B0-----:R-:W-:-:S04]  /*9c30*/  IADD3 R6, P0, PT, R23, R20, RZ ;  /* 0x0000001417067210 */ /* 0x001fc80007f1e0ff */
[----:B------:R-:W-:Y:S01]  /*9c40*/  LEA R2, P1, R6, R2, 0x3 ;  /* 0x0000000206027211 */ /* 0x000fe200078218ff */
[----:B------:R-:W-:-:S05]  /*9c50*/  IMAD.X R7, RZ, RZ, RZ, P0 ;  /* 0x000000ffff077224 */ /* 0x000fca00000e06ff */
        /* <DEDUP_REMOVED lines=11> */
.L_x_484:
        /* <DEDUP_REMOVED lines=9> */
.L_x_485:
[----:B------:R-:W-:-:S05]  /*9da0*/  IADD3 R23, PT, PT, R23, 0x4, R21 ;  /* 0x0000000417177810 */ /* 0x000fca0007ffe015 */
        /* <DEDUP_REMOVED lines=11> */
.L_x_486:
        /* <DEDUP_REMOVED lines=8> */
.L_x_487:
[----:B------:R-:W-:-:S13]  /*9ee0*/  ISETP.GE.U32.AND P0, PT, R12, 0x5, PT ;  /* 0x000000050c00780c */ /* 0x000fda0003f06070 */
[----:B------:R-:W-:-:S04]  /*9ef0*/  @P0 IMAD.MOV R22, RZ, RZ, R15 ;  /* 0x000000ffff160224 */ /* 0x000fc800078e020f */
[----:B------:R-:W-:-:S04]  /*9f00*/  IMAD R2, R22, 0x24, R16 ;  /* 0x0000002416027824 */ /* 0x000fc800078e0210 */
[----:B------:R-:W-:-:S04]  /*9f10*/  VIADD R2, R2, 0x90 ;  /* 0x0000009002027836 */ /* 0x000fc80000000000 */
[----:B------:R-:W-:-:S04]  /*9f20*/  IMAD.IADD R17, R17, 0x1, R2 ;  /* 0x0000000111117824 */ /* 0x000fc800078e0202 */
        /* <DEDUP_REMOVED lines=11> */
.L_x_488:
        /* <DEDUP_REMOVED lines=8> */
.L_x_489:
        /* <DEDUP_REMOVED lines=12> */
.L_x_490:
        /* <DEDUP_REMOVED lines=8> */
.L_x_491:
        /* <DEDUP_REMOVED lines=12> */
.L_x_492:
        /* <DEDUP_REMOVED lines=8> */
.L_x_493:
[----:B------:R-:W-:-:S05]  /*a2e0*/  IADD3 R15, PT, PT, R2, 0x3, R20 ;  /* 0x00000003020f7810 */ /* 0x000fca0007ffe014 */
        /* <DEDUP_REMOVED lines=11> */
.L_x_494:
        /* <DEDUP_REMOVED lines=8> */
.L_x_495:
        /* <DEDUP_REMOVED lines=11> */
[----:B------:R-:W-:Y:S01]  /*a4d0*/  IMAD.MOV.U32 R2, RZ, RZ, R0 ;  /* 0x000000ffff027224 */ /* 0x000fe200078e0000 */
[----:B------:R-:W-:Y:S06]  /*a4e0*/  BRA `(.L_x_497) ;  /* 0x0000000000207947 */ /* 0x000fec0003800000 */
.L_x_496:
        /* <DEDUP_REMOVED lines=8> */
.L_x_497:
[----:B------:R-:W-:-:S13]  /*a570*/  ISETP.NE.AND P0, PT, R2, RZ, PT ;  /* 0x000000ff0200720c */ /* 0x000fda0003f05270 */
[----:B------:R-:W-:Y:S05]  /*a580*/  @P0 BRA `(.L_x_498) ;  /* 0xffffff7400d00947 */ /* 0x000fea000383ffff */
.L_x_306:
[----:B01----:R-:W0:Y:S02]  /*a590*/  LDC.64 R8, c[0x0][0x3a0] ;  /* 0x0000e800ff087b82 */ /* 0x003e240000000a00 */
[----:B0-----:R-:W2:Y:S01]  /*a5a0*/  LDG.E.64 R4, desc[UR12][R8.64] ;  /* 0x0000000c08047981 */ /* 0x001ea2000c1e1b00 */
[----:B------:R-:W-:Y:S01]  /*a5b0*/  IMAD.MOV.U32 R2, RZ, RZ, RZ ;  /* 0x000000ffff027224 */ /* 0x000fe200078e00ff */
[----:B--2---:R-:W-:Y:S08]  /*a5c0*/  POPC R0, R4 ;  /* 0x0000000400007309 */ /* 0x004ff00000000000 */
[----:B------:R-:W0:Y:S02]  /*a5d0*/  POPC R3, R5 ;  /* 0x0000000500037309 */ /* 0x000e240000000000 */
[----:B0-----:R-:W-:-:S05]  /*a5e0*/  IMAD.IADD R0, R0, 0x1, R3 ;  /* 0x0000000100007824 */ /* 0x001fca00078e0203 */
[----:B------:R-:W-:-:S13]  /*a5f0*/  ISETP.GE.U32.AND P0, PT, R0, 0x2, PT ;  /* 0x000000020000780c */ /* 0x000fda0003f06070 */
[----:B------:R-:W-:Y:S05]  /*a600*/  @P0 BRA `(.L_x_499) ;  /* 0x0000000400dc0947 */ /* 0x000fea0003800000 */
[----:B------:R-:W0:Y:S01]  /*a610*/  LDC.64 R6, c[0x0][0x3a0] ;  /* 0x0000e800ff067b82 */ /* 0x000e220000000a00 */
[----:B------:R-:W-:-:S07]  /*a620*/  IMAD.MOV.U32 R3, RZ, RZ, RZ ;  /* 0x000000ffff037224 */ /* 0x000fce00078e00ff */
.L_x_500:
[----:B------:R-:W2:Y:S01]  /*a630*/  LDG.E.64 R4, desc[UR12][R8.64+0x8] ;  /* 0x0000080c08047981 */ /* 0x000ea2000c1e1b00 */
[----:B------:R-:W-:Y:S01]  /*a640*/  VIADD R2, R3, 0x1 ;  /* 0x0000000103027836 */ /* 0x000fe20000000000 */
[----:B--2---:R-:W-:Y:S08]  /*a650*/  POPC R0, R4 ;  /* 0x0000000400007309 */ /* 0x004ff00000000000 */
[----:B------:R-:W1:Y:S02]  /*a660*/  POPC R11, R5 ;  /* 0x00000005000b7309 */ /* 0x000e640000000000 */
[----:B-1----:R-:W-:-:S05]  /*a670*/  IMAD.IADD R0, R0, 0x1, R11 ;  /* 0x0000000100007824 */ /* 0x002fca00078e020b */
[----:B------:R-:W-:-:S13]  /*a680*/  ISETP.GT.U32.AND P0, PT, R0, 0x1, PT ;  /* 0x000000010000780c */ /* 0x000fda0003f04070 */
[----:B------:R-:W-:Y:S05]  /*a690*/  @P0 BRA `(.L_x_499) ;  /* 0x0000000400b80947 */ /* 0x000fea0003800000 */
        /* <DEDUP_REMOVED lines=98> */
[----:B------:R-:W-:Y:S02]  /*acc0*/  VIADD R3, R3, 0x10 ;  /* 0x0000001003037836 */ /* 0x000fe40000000000 */
[----:B------:R-:W-:-:S03]  /*acd0*/  IMAD.MOV.U32 R14, RZ, RZ, RZ ;  /* 0x000000ffff0e7224 */ /* 0x000fc600078e00ff */
[----:B------:R-:W-:-:S13]  /*ace0*/  ISETP.NE.AND P0, PT, R3, 0x510, PT ;  /* 0x000005100300780c */ /* 0x000fda0003f05270 */
[----:B------:R-:W-:Y:S05]  /*acf0*/  @!P0 BRA `(.L_x_308) ;  /* 0x0000000c00088947 */ /* 0x000fea0003800000 */
[----:B0-----:R-:W-:-:S05]  /*ad00*/  IMAD.WIDE.U32 R8, R3, 0x8, R6 ;  /* 0x0000000803087825 */ /* 0x001fca00078e0006 */
[----:B------:R-:W2:Y:S02]  /*ad10*/  LDG.E.64 R4, desc[UR12][R8.64] ;  /* 0x0000000c08047981 */ /* 0x000ea4000c1e1b00 */
[----:B--2---:R-:W-:Y:S08]  /*ad20*/  POPC R0, R4 ;  /* 0x0000000400007309 */ /* 0x004ff00000000000 */
[----:B------:R-:W0:Y:S02]  /*ad30*/  POPC R11, R5 ;  /* 0x00000005000b7309 */ /* 0x000e240000000000 */
[----:B0-----:R-:W-:-:S05]  /*ad40*/  IMAD.IADD R0, R0, 0x1, R11 ;  /* 0x0000000100007824 */ /* 0x001fca00078e020b */
[----:B------:R-:W-:-:S13]  /*ad50*/  ISETP.GE.U32.AND P0, PT, R0, 0x2, PT ;  /* 0x000000020000780c */ /* 0x000fda0003f06070 */
[----:B------:R-:W-:Y:S05]  /*ad60*/  @!P0 BRA `(.L_x_500) ;  /* 0xfffffff800308947 */ /* 0x000fea000383ffff */
[----:B------:R-:W-:-:S07]  /*ad70*/  IMAD.MOV.U32 R2, RZ, RZ, R3 ;  /* 0x000000ffff027224 */ /* 0x000fce00078e0003 */
.L_x_499:
[----:B------:R-:W-:Y:S01]  /*ad80*/  ISETP.NE.U32.AND P0, PT, R4, RZ, PT ;  /* 0x000000ff0400720c */ /* 0x000fe20003f05070 */
[----:B------:R-:W-:-:S03]  /*ad90*/  IMAD.MOV.U32 R14, RZ, RZ, -0x1 ;  /* 0xffffffffff0e7424 */ /* 0x000fc600078e00ff */
[----:B------:R-:W-:-:S13]  /*ada0*/  ISETP.NE.AND.EX P0, PT, R5, RZ, PT, P0 ;  /* 0x000000ff0500720c */ /* 0x000fda0003f05300 */
[----:B------:R-:W-:Y:S05]  /*adb0*/  @!P0 BRA `(.L_x_308) ;  /* 0x0000000800d88947 */ /* 0x000fea0003800000 */
[----:B------:R-:W1:Y:S01]  /*adc0*/  LDC.64 R4, c[0x0][0x3a0] ;  /* 0x0000e800ff047b82 */ /* 0x000e620000000a00 */
[----:B------:R-:W2:Y:S01]  /*add0*/  LDCU.64 UR8, c[0x0][0x388] ;  /* 0x00007100ff0877ac */ /* 0x000ea20008000a00 */
[----:B------:R-:W-:Y:S01]  /*ade0*/  IMAD.MOV R3, RZ, RZ, -R2 ;  /* 0x000000ffff037224 */ /* 0x000fe200078e0a02 */
[----:B------:R-:W3:Y:S05]  /*adf0*/  LDCU.64 UR6, c[0x0][0x3a0] ;  /* 0x00007400ff0677ac */ /* 0x000eea0008000a00 */
[----:B0-----:R-:W0:Y:S01]  /*ae00*/  LDC.64 R6, c[0x0][0x388] ;  /* 0x0000e200ff067b82 */ /* 0x001e220000000a00 */
[----:B------:R-:W-:Y:S01]  /*ae10*/  UMOV UR4, URZ ;  /* 0x000000ff00047c82 */ /* 0x000fe20008000000 */
[----:B--2---:R-:W-:-:S02]  /*ae20*/  UIADD3 UR8, UP0, UPT, UR8, 0x10, URZ ;  /* 0x0000001008087890 */ /* 0x004fc4000ff1e0ff */
[----:B---3--:R-:W-:Y:S01]  /*ae30*/  UIADD3 UR6, UP1, UPT, UR6, 0x10, URZ ;  /* 0x0000001006067890 */ /* 0x008fe2000ff3e0ff */
[C---:B-1----:R-:W-:Y:S01]  /*ae40*/  IMAD.WIDE.U32 R4, R2.reuse, 0x8, R4 ;  /* 0x0000000802047825 */ /* 0x042fe200078e0004 */
[----:B------:R-:W-:Y:S02]  /*ae50*/  UIADD3.X UR9, UPT, UPT, URZ, UR9, URZ, UP0, !UPT ;  /* 0x00000009ff097290 */ /* 0x000fe400087fe4ff */
[----:B------:R-:W-:Y:S01]  /*ae60*/  UIADD3.X UR7, UPT, UPT, URZ, UR7, URZ, UP1, !UPT ;  /* 0x00000007ff077290 */ /* 0x000fe20008ffe4ff */
[----:B0-----:R-:W-:-:S11]  /*ae70*/  IMAD.WIDE.U32 R6, R2, 0x8, R6 ;  /* 0x0000000802067825 */ /* 0x001fd600078e0006 */
.L_x_507:
[----:B------:R-:W0:Y:S01]  /*ae80*/  S2R R9, SR_LANEID ;  /* 0x0000000000097919 */ /* 0x000e220000000000 */
[----:B------:R-:W-:Y:S01]  /*ae90*/  VOTEU.ANY UR5, UPT, PT ;  /* 0x0000000000057886 */ /* 0x000fe200038e0100 */
[----:B------:R-:W1:Y:S01]  /*aea0*/  LDC.64 R12, c[0x0][0x398] ;  /* 0x0000e600ff0c7b82 */ /* 0x000e620000000a00 */
[----:B------:R-:W0:Y:S01]  /*aeb0*/  FLO.U32 R16, UR5 ;  /* 0x0000000500107d00 */ /* 0x000e2200080e0000 */
[----:B------:R-:W2:Y:S06]  /*aec0*/  S2R R8, SR_LTMASK ;  /* 0x0000000000087919 */ /* 0x000eac0000003900 */
[----:B------:R-:W3:Y:S01]  /*aed0*/  LDC.64 R10, c[0x0][0x390] ;  /* 0x0000e400ff0a7b82 */ /* 0x000ee20000000a00 */
[----:B------:R-:W1:Y:S01]  /*aee0*/  POPC R15, UR5 ;  /* 0x00000005000f7d09 */ /* 0x000e620008000000 */
[----:B0-----:R-:W-:-:S13]  /*aef0*/  ISETP.EQ.U32.AND P0, PT, R16, R9, PT ;  /* 0x000000091000720c */ /* 0x001fda0003f02070 */
[----:B-1----:R0:W4:Y:S01]  /*af00*/  @P0 ATOMG.E.ADD.STRONG.GPU PT, R13, desc[UR12][R12.64], R15 ;  /* 0x8000000f0c0d09a8 */ /* 0x00212200081ef10c */
[----:B--2---:R-:W-:Y:S01]  /*af10*/  LOP3.LUT R18, R8, UR5, RZ, 0xc0, !PT ;  /* 0x0000000508127c12 */ /* 0x004fe2000f8ec0ff */
[----:B------:R-:W-:Y:S01]  /*af20*/  IMAD.U32 R8, RZ, RZ, UR8 ;  /* 0x00000008ff087e24 */ /* 0x000fe2000f8e00ff */
[----:B------:R-:W-:Y:S01]  /*af30*/  UIADD3 UR4, UPT, UPT, UR4, 0x1, URZ ;  /* 0x0000000104047890 */ /* 0x000fe2000fffe0ff */
[----:B------:R-:W-:Y:S01]  /*af40*/  IMAD.U32 R9, RZ, RZ, UR9 ;  /* 0x00000009ff097e24 */ /* 0x000fe2000f8e00ff */
[----:B------:R-:W-:Y:S02]  /*af50*/  UMOV UR5, URZ ;  /* 0x000000ff00057c82 */ /* 0x000fe40008000000 */
[----:B------:R-:W1:Y:S02]  /*af60*/  POPC R18, R18 ;  /* 0x0000001200127309 */ /* 0x000e640000000000 */
[----:B------:R-:W-:Y:S01]  /*af70*/  ISETP.NE.AND P0, PT, R0, UR4, PT ;  /* 0x0000000400007c0c */ /* 0x000fe2000bf05270 */
[----:B0-----:R-:W-:-:S02]  /*af80*/  IMAD.U32 R12, RZ, RZ, UR6 ;  /* 0x00000006ff0c7e24 */ /* 0x001fc4000f8e00ff */
[----:B------:R-:W-:Y:S01]  /*af90*/  IMAD.MOV.U32 R15, RZ, RZ, R3 ;  /* 0x000000ffff0f7224 */ /* 0x000fe200078e0003 */
[----:B----4-:R0:W1:Y:S02]  /*afa0*/  SHFL.IDX PT, R17, R13, R16, 0x1f ;  /* 0x00001f100d117589 */ /* 0x01006400000e0000 */
[----:B0-----:R-:W-:Y:S02]  /*afb0*/  IMAD.U32 R13, RZ, RZ, UR7 ;  /* 0x00000007ff0d7e24 */ /* 0x001fe4000f8e00ff */
[----:B-1----:R-:W-:-:S04]  /*afc0*/  IMAD.IADD R17, R17, 0x1, R18 ;  /* 0x0000000111117824 */ /* 0x002fc800078e0212 */
[----:B---3--:R-:W-:-:S04]  /*afd0*/  IMAD.WIDE.U32 R10, R17, 0x4, R10 ;  /* 0x00000004110a7825 */ /* 0x008fc800078e000a */
[C---:B------:R-:W-:Y:S01]  /*afe0*/  IMAD.WIDE.U32 R8, R17.reuse, 0x2880, R8 ;  /* 0x0000288011087825 */ /* 0x040fe200078e0008 */
[----:B------:R0:W-:Y:S03]  /*aff0*/  STG.E desc[UR12][R10.64], R2 ;  /* 0x000000020a007986 */ /* 0x0001e6000c10190c */
[----:B------:R-:W-:Y:S02]  /*b000*/  IMAD.MOV.U32 R16, RZ, RZ, R8 ;  /* 0x000000ffff107224 */ /* 0x000fe400078e0008 */
[----:B------:R-:W-:Y:S02]  /*b010*/  IMAD.MOV.U32 R19, RZ, RZ, R9 ;  /* 0x000000ffff137224 */ /* 0x000fe400078e0009 */
[----:B------:R-:W-:-:S07]  /*b020*/  IMAD.WIDE.U32 R8, R17, 0x2880, R6 ;  /* 0x0000288011087825 */ /* 0x000fce00078e0006 */
.L_x_506:
[----:B------:R-:W-:Y:S01]  /*b030*/  ISETP.NE.AND P1, PT, R15, RZ, PT ;  /* 0x000000ff0f00720c */ /* 0x000fe20003f25270 */
[----:B0-----:R-:W-:Y:S02]  /*b040*/  IMAD.MOV.U32 R10, RZ, RZ, R16 ;  /* 0x000000ffff0a7224 */ /* 0x001fe400078e0010 */
[----:B------:R-:W-:-:S10]  /*b050*/  IMAD.MOV.U32 R11, RZ, RZ, R19 ;  /* 0x000000ffff0b7224 */ /* 0x000fd400078e0013 */
[----:B------:R-:W-:Y:S05]  /*b060*/  @P1 BRA `(.L_x_501) ;  /* 0x0000000000741947 */ /* 0x000fea0003800000 */
[----:B------:R-:W2:Y:S02]  /*b070*/  LDG.E.64 R16, desc[UR12][R4.64] ;  /* 0x0000000c04107981 */ /* 0x000ea4000c1e1b00 */
[----:B--2---:R-:W-:-:S05]  /*b080*/  IADD3 R19, P1, PT, RZ, -R16, RZ ;  /* 0x80000010ff137210 */ /* 0x004fca0007f3e0ff */
[----:B------:R-:W-:-:S05]  /*b090*/  IMAD.X R21, RZ, RZ, ~R17, P1 ;  /* 0x000000ffff157224 */ /* 0x000fca00008e0e11 */
[----:B------:R-:W-:-:S04]  /*b0a0*/  LOP3.LUT R21, R17, R21, RZ, 0xc0, !PT ;  /* 0x0000001511157212 */ /* 0x000fc800078ec0ff */
[----:B------:R-:W-:-:S13]  /*b0b0*/  ISETP.NE.U32.AND P1, PT, R21, RZ, PT ;  /* 0x000000ff1500720c */ /* 0x000fda0003f25070 */
[----:B------:R-:W-:-:S04]  /*b0c0*/  @!P1 LOP3.LUT R21, R16, R19, RZ, 0xc0, !PT ;  /* 0x0000001310159212 */ /* 0x000fc800078ec0ff */
[----:B------:R-:W0:Y:S02]  /*b0d0*/  FLO.U32 R16, R21 ;  /* 0x0000001500107300 */ /* 0x000e2400000e0000 */
[C---:B0-----:R-:W-:Y:S02]  /*b0e0*/  IADD3 R17, PT, PT, -R16.reuse, 0x1f, RZ ;  /* 0x0000001f10117810 */ /* 0x041fe40007ffe1ff */
[----:B------:R-:W-:-:S03]  /*b0f0*/  IADD3 R16, PT, PT, -R16, 0x3f, RZ ;  /* 0x0000003f10107810 */ /* 0x000fc60007ffe1ff */
[----:B------:R-:W-:Y:S02]  /*b100*/  @P1 IMAD.MOV R16, RZ, RZ, R17 ;  /* 0x000000ffff101224 */ /* 0x000fe400078e0211 */
[----:B------:R-:W-:-:S03]  /*b110*/  IMAD.MOV.U32 R17, RZ, RZ, 0x1 ;  /* 0x00000001ff117424 */ /* 0x000fc600078e00ff */
[----:B------:R-:W-:-:S04]  /*b120*/  IADD3 R20, PT, PT, -R16, 0x3f, RZ ;  /* 0x0000003f10147810 */ /* 0x000fc80007ffe1ff */
[CC--:B------:R-:W-:Y:S02]  /*b130*/  SHF.L.U64.HI R19, R17.reuse, R20.reuse, RZ ;  /* 0x0000001411137219 */ /* 0x0c0fe400000102ff */
[----:B------:R-:W-:-:S05]  /*b140*/  SHF.L.U32 R18, R17, R20, RZ ;  /* 0x0000001411127219 */ /* 0x000fca00000006ff */
[----:B------:R0:W-:Y:S04]  /*b150*/  STG.E.64 desc[UR12][R8.64], R18 ;  /* 0x0000001208007986 */ /* 0x0001e8000c101b0c */
[----:B------:R-:W2:Y:S01]  /*b160*/  LDG.E.64 R16, desc[UR12][R4.64] ;  /* 0x0000000c04107981 */ /* 0x000ea2000c1e1b00 */
[----:B------:R-:W-:Y:S01]  /*b170*/  IMAD.MOV R22, RZ, RZ, -R20 ;  /* 0x000000ffff167224 */ /* 0x000fe200078e0a14 */
[----:B------:R-:W-:Y:S01]  /*b180*/  LOP3.LUT R20, R20, 0x3f, RZ, 0xc0, !PT ;  /* 0x0000003f14147812 */ /* 0x000fe200078ec0ff */
[----:B------:R-:W-:Y:S02]  /*b190*/  IMAD.MOV.U32 R23, RZ, RZ, -0x2 ;  /* 0xfffffffeff177424 */ /* 0x000fe400078e00ff */
[----:B------:R-:W-:Y:S01]  /*b1a0*/  IMAD.MOV.U32 R24, RZ, RZ, -0x1 ;  /* 0xffffffffff187424 */ /* 0x000fe200078e00ff */
[----:B------:R-:W-:-:S02]  /*b1b0*/  LOP3.LUT R21, R22, 0x3f, RZ, 0xc0, !PT ;  /* 0x0000003f16157812 */ /* 0x000fc400078ec0ff */
[CC--:B------:R-:W-:Y:S02]  /*b1c0*/  SHF.L.U64.HI R22, R23.reuse, R20.reuse, 0xffffffff ;  /* 0xffffffff17167419 */ /* 0x0c0fe40000010214 */
[C---:B------:R-:W-:Y:S02]  /*b1d0*/  SHF.L.U32 R20, R23.reuse, R20, RZ ;  /* 0x0000001417147219 */ /* 0x040fe400000006ff */
[-C--:B------:R-:W-:Y:S02]  /*b1e0*/  SHF.R.U64 R23, R23, R21.reuse, 0xffffffff ;  /* 0xffffffff17177419 */ /* 0x080fe40000001215 */
[----:B------:R-:W-:Y:S02]  /*b1f0*/  SHF.R.U32.HI R21, RZ, R21, R24 ;  /* 0x00000015ff157219 */ /* 0x000fe40000011618 */
[----:B--2---:R-:W-:Y:S02]  /*b200*/  LOP3.LUT R16, R16, R20, R23, 0xe0, !PT ;  /* 0x0000001410107212 */ /* 0x004fe400078ee017 */
[----:B------:R-:W-:-:S05]  /*b210*/  LOP3.LUT R17, R17, R22, R21, 0xe0, !PT ;  /* 0x0000001611117212 */ /* 0x000fca00078ee015 */
[----:B------:R0:W-:Y:S01]  /*b220*/  STG.E.64 desc[UR12][R4.64], R16 ;  /* 0x0000001004007986 */ /* 0x0001e2000c101b0c */
[----:B------:R-:W-:Y:S05]  /*b230*/  BRA `(.L_x_502) ;  /* 0x0000000000087947 */ /* 0x000fea0003800000 */
.L_x_501:
[----:B------:R-:W2:Y:S04]  /*b240*/  LDG.E.64 R16, desc[UR12][R12.64+-0x10] ;  /* 0xfffff00c0c107981 */ /* 0x000ea8000c1e1b00 */
[----:B--2---:R1:W-:Y:S02]  /*b250*/  STG.E.64 desc[UR12][R10.64+-0x10], R16 ;  /* 0xfffff0100a007986 */ /* 0x0043e4000c101b0c */
.L_x_502:
[----:B------:R-:W-:-:S06]  /*b260*/  UIADD3 UR10, UPT, UPT, UR5, 0x1, URZ ;  /* 0x00000001050a7890 */ /* 0x000fcc000fffe0ff */
[----:B------:R-:W-:-:S13]  /*b270*/  ISETP.NE.AND P1, PT, R2, UR10, PT ;  /* 0x0000000a02007c0c */ /* 0x000fda000bf25270 */
[----:B01----:R-:W2:Y:S01]  /*b280*/  @P1 LDG.E.64 R16, desc[UR12][R12.64+-0x8] ;  /* 0xfffff80c0c101981 */ /* 0x003ea2000c1e1b00 */
[----:B------:R-:W-:-:S06]  /*b290*/  UIADD3 UR10, UPT, UPT, UR5, 0x2, URZ ;  /* 0x00000002050a7890 */ /* 0x000fcc000fffe0ff */
[----:B------:R-:W-:Y:S01]  /*b2a0*/  ISETP.NE.AND P2, PT, R2, UR10, PT ;  /* 0x0000000a02007c0c */ /* 0x000fe2000bf45270 */
[----:B--2---:R0:W-:Y:S01]  /*b2b0*/  @P1 STG.E.64 desc[UR12][R10.64+-0x8], R16 ;  /* 0xfffff8100a001986 */ /* 0x0041e2000c101b0c */
[----:B------:R-:W-:Y:S11]  /*b2c0*/  @P1 BRA `(.L_x_503) ;  /* 0x0000000000701947 */ /* 0x000ff60003800000 */
[----:B0-----:R-:W2:Y:S02]  /*b2d0*/  LDG.E.64 R16, desc[UR12][R4.64] ;  /* 0x0000000c04107981 */ /* 0x001ea4000c1e1b00 */
        /* <DEDUP_REMOVED lines=26> */
[----:B------:R1:W-:Y:S02]  /*b480*/  STG.E.64 desc[UR12][R4.64], R16 ;  /* 0x0000001004007986 */ /* 0x0003e4000c101b0c */
.L_x_503:
        /* <DEDUP_REMOVED lines=33> */
.L_x_504:
[----:B01----:R-:W2:Y:S04]  /*b6a0*/  @P3 LDG.E.64 R16, desc[UR12][R12.64+0x8] ;  /* 0x0000080c0c103981 */ /* 0x003ea8000c1e1b00 */
[----:B--2---:R0:W-:Y:S01]  /*b6b0*/  @P3 STG.E.64 desc[UR12][R10.64+0x8], R16 ;  /* 0x000008100a003986 */ /* 0x0041e2000c101b0c */
[----:B------:R-:W-:Y:S05]  /*b6c0*/  @P3 BRA `(.L_x_505) ;  /* 0x0000000000703947 */ /* 0x000fea0003800000 */
        /* <DEDUP_REMOVED lines=28> */
.L_x_505:
[----:B------:R-:W-:Y:S01]  /*b890*/  UIADD3 UR5, UPT, UPT, UR5, 0x4, URZ ;  /* 0x0000000405057890 */ /* 0x000fe2000fffe0ff */
[----:B01----:R-:W-:Y:S01]  /*b8a0*/  IADD3 R16, P1, PT, R10, 0x20, RZ ;  /* 0x000000200a107810 */ /* 0x003fe20007f3e0ff */
[----:B------:R-:W-:Y:S01]  /*b8b0*/  VIADD R15, R15, 0x4 ;  /* 0x000000040f0f7836 */ /* 0x000fe20000000000 */
[----:B------:R-:W-:Y:S01]  /*b8c0*/  IADD3 R12, P2, PT, R12, 0x20, RZ ;  /* 0x000000200c0c7810 */ /* 0x000fe20007f5e0ff */
[----:B------:R-:W-:Y:S02]  /*b8d0*/  UISETP.NE.AND UP0, UPT, UR5, 0x510, UPT ;  /* 0x000005100500788c */ /* 0x000fe4000bf05270 */
[----:B------:R-:W-:Y:S02]  /*b8e0*/  IMAD.X R19, RZ, RZ, R11, P1 ;  /* 0x000000ffff137224 */ /* 0x000fe400008e060b */
[----:B------:R-:W-:-:S05]  /*b8f0*/  IMAD.X R13, RZ, RZ, R13, P2 ;  /* 0x000000ffff0d7224 */ /* 0x000fca00010e060d */
[----:B------:R-:W-:Y:S05]  /*b900*/  BRA.U UP0, `(.L_x_506) ;  /* 0xfffffff500c87547 */ /* 0x000fea000b83ffff */
[----:B------:R-:W-:Y:S05]  /*b910*/  @P0 BRA `(.L_x_507) ;  /* 0xfffffff400580947 */ /* 0x000fea000383ffff */
.L_x_308:
[----:B------:R-:W1:Y:S02]  /*b920*/  LDC.64 R2, c[0x0][0x3a8] ;  /* 0x0000ea00ff027b82 */ /* 0x000e640000000a00 */
[----:B-1----:R-:W-:Y:S01]  /*b930*/  STG.E desc[UR12][R2.64], R14 ;  /* 0x0000000e02007986 */ /* 0x002fe2000c10190c */
[----:B------:R-:W-:Y:S05]  /*b940*/  EXIT ;  /* 0x000000000000794d */ /* 0x000fea0003800000 */
.L_x_508:
        /* <DEDUP_REMOVED lines=11> */
.L_x_1371:


//--------------------- .text._Z6SearchIjLj5EEvjPAmlmlmlT0_T0_T0_T0__T_PjS3_S2_S3_S3_ --------------------------
	.section	.text._Z6SearchIjLj5EEvjPAmlmlmlT0_T0_T0_T0__T_PjS3_S2_S3_S3_,"ax",@progbits
	.align	128
        .global         _Z6SearchIjLj5EEvjPAmlmlmlT0_T0_T0_T0__T_PjS3_S2_S3_S3_
        .type           _Z6SearchIjLj5EEvjPAmlmlmlT0_T0_T0_T0__T_PjS3_S2_S3_S3_,@function
        .size           _Z6SearchIjLj5EEvjPAmlmlmlT0_T0_T0_T0__T_PjS3_S2_S3_S3_,(.L_x_1372 - _Z6SearchIjLj5EEvjPAmlmlmlT0_T0_T0_T0__T_PjS3_S2_S3_S3_)
        .other          _Z6SearchIjLj5EEvjPAmlmlmlT0_T0_T0_T0__T_PjS3_S2_S3_S3_,@"STO_CUDA_ENTRY STV_DEFAULT"
_Z6SearchIjLj5EEvjPAmlmlmlT0_T0_T0_T0__T_PjS3_S2_S3_S3_:
.text._Z6SearchIjLj5EEvjPAmlmlmlT0_T0_T0_T0__T_PjS3_S2_S3_S3_:
        /* <DEDUP_REMOVED lines=44> */
.L_x_702:
[----:B------:R-:W-:-:S04]  /*02c0*/  VIADD R7, R5, 0xffffffff ;  /* 0xffffffff05077836 */ /* 0x000fc80000000000 */
[----:B--2---:R-:W-:-:S05]  /*02d0*/  IMAD R11, R7, 0x4, R4 ;  /* 0x00000004070b7824 */ /* 0x004fca00078e0204 */
[----:B------:R-:W2:Y:S02]  /*02e0*/  LDL R9, [R11] ;  /* 0x000000000b097983 */ /* 0x000ea40000100800 */
[C---:B--2---:R-:W-:Y:S01]  /*02f0*/  IMAD.HI.U32 R8, R9.reuse, 0x51eb851f, RZ ;  /* 0x51eb851f09087827 */ /* 0x044fe200078e00ff */
[----:B------:R-:W-:-:S03]  /*0300*/  ISETP.GE.U32.AND P0, PT, R9, 0x19, PT ;  /* 0x000000190900780c */ /* 0x000fc60003f06070 */
[----:B-1----:R-:W-:Y:S01]  /*0310*/  IMAD.WIDE.U32 R18, R9, 0x4, R2 ;  /* 0x0000000409127825 */ /* 0x002fe200078e0002 */
[----:B------:R-:W-:-:S04]  /*0320*/  SHF.R.U32.HI R8, RZ, 0x3, R8 ;  /* 0x00000003ff087819 */ /* 0x000fc80000011608 */
[----:B-1----:R1:W2:Y:S01]  /*0330*/  LDG.E R6, desc[UR4][R18.64] ;  /* 0x0000000412067981 */ /* 0x0022a2000c1e1900 */
[----:B------:R-:W-:-:S04]  /*0340*/  IMAD R14, R8, 0x19, RZ ;  /* 0x00000019080e7824 */ /* 0x000fc800078e02ff */
[----:B------:R-:W-:-:S04]  /*0350*/  IMAD.IADD R10, R9, 0x1, -R14 ;  /* 0x00000001090a7824 */ /* 0x000fc800078e0a0e */
[----:B------:R-:W-:Y:S02]  /*0360*/  VIADD R13, R10, 0x19 ;  /* 0x000000190a0d7836 */ /* 0x000fe40000000000 */
[----:B------:R-:W-:-:S04]  /*0370*/  @P0 IMAD.MOV R13, RZ, RZ, R10 ;  /* 0x000000ffff0d0224 */ /* 0x000fc800078e020a */
[----:B------:R-:W-:-:S05]  /*0380*/  IMAD.WIDE.U32 R16, R13, 0x4, R2 ;  /* 0x000000040d107825 */ /* 0x000fca00078e0002 */
[----:B------:R-:W2:Y:S01]  /*0390*/  LDG.E R15, desc[UR4][R16.64] ;  /* 0x00000004100f7981 */ /* 0x000ea2000c1e1900 */
[----:B------:R-:W-:-:S05]  /*03a0*/  PRMT R12, R10, 0x9910, RZ ;  /* 0x000099100a0c7816 */ /* 0x000fca00000000ff */
[----:B------:R-:W-:-:S05]  /*03b0*/  IMAD R12, R12, 0x34, RZ ;  /* 0x000000340c0c7824 */ /* 0x000fca00078e02ff */
[----:B------:R-:W-:-:S04]  /*03c0*/  LOP3.LUT R12, R12, 0xffff, RZ, 0xc0, !PT ;  /* 0x0000ffff0c0c7812 */ /* 0x000fc800078ec0ff */
[----:B------:R-:W-:-:S04]  /*03d0*/  SHF.R.U32.HI R12, RZ, 0x8, R12 ;  /* 0x00000008ff0c7819 */ /* 0x000fc8000001160c */
[----:B------:R-:W-:-:S05]  /*03e0*/  PRMT R12, R12, 0x9910, RZ ;  /* 0x000099100c0c7816 */ /* 0x000fca00000000ff */
[----:B------:R-:W-:-:S04]  /*03f0*/  IMAD R12, R12, 0x5, RZ ;  /* 0x000000050c0c7824 */ /* 0x000fc800078e02ff */
[----:B------:R-:W-:Y:S01]  /*0400*/  IMAD.MOV R12, RZ, RZ, -R12 ;  /* 0x000000ffff0c7224 */ /* 0x000fe200078e0a0c */
[----:B------:R-:W-:Y:S01]  /*0410*/  BSSY.RECONVERGENT B1, `(.L_x_510) ;  /* 0x0000011000017945 */ /* 0x000fe20003800200 */
[----:B-1----:R-:W-:-:S03]  /*0420*/  IMAD.HI.U32 R19, R8, 0x33333334, RZ ;  /* 0x3333333408137827 */ /* 0x002fc600078e00ff */
[----:B------:R-:W-:Y:S01]  /*0430*/  PRMT R23, R12, 0x7710, RZ ;  /* 0x000077100c177816 */ /* 0x000fe200000000ff */
[----:B------:R-:W-:-:S04]  /*0440*/  IMAD R8, R19, -0x5, R8 ;  /* 0xfffffffb13087824 */ /* 0x000fc800078e0208 */
[----:B------:R-:W-:Y:S01]  /*0450*/  IMAD.IADD R12, R10, 0x1, R23 ;  /* 0x000000010a0c7824 */ /* 0x000fe200078e0217 */
[----:B--2---:R-:W-:-:S04]  /*0460*/  LOP3.LUT R21, R15, R6, RZ, 0x30, !PT ;  /* 0x000000060f157212 */ /* 0x004fc800078e30ff */
[----:B------:R-:W1:Y:S01]  /*0470*/  POPC R20, R21 ;  /* 0x0000001500147309 */ /* 0x000e620000000000 */
[----:B------:R2:W-:Y:S01]  /*0480*/  STG.E desc[UR4][R16.64], R21 ;  /* 0x0000001510007986 */ /* 0x0005e2000c101904 */
[----:B-1----:R-:W-:-:S13]  /*0490*/  ISETP.NE.AND P0, PT, R20, 0x1, PT ;  /* 0x000000011400780c */ /* 0x002fda0003f05270 */
[----:B--2---:R-:W-:Y:S05]  /*04a0*/  @!P0 BRA `(.L_x_511) ;  /* 0x00000000000c8947 */ /* 0x004fea0003800000 */
[----:B------:R-:W-:-:S13]  /*04b0*/  ISETP.NE.AND P0, PT, R20, RZ, PT ;  /* 0x000000ff1400720c */ /* 0x000fda0003f05270 */
[----:B------:R-:W-:Y:S05]  /*04c0*/  @!P0 EXIT ;  /* 0x000000000000894d */ /* 0x000fea0003800000 */
[----:B------:R-:W-:Y:S05]  /*04d0*/  BRA `(.L_x_512) ;  /* 0x0000000000107947 */ /* 0x000fea0003800000 */
.L_x_511:
[----:B------:R-:W-:-:S05]  /*04e0*/  VIADD R16, R15, 0xffffffff ;  /* 0xffffffff0f107836 */ /* 0x000fca0000000000 */
[----:B------:R-:W-:-:S13]  /*04f0*/  LOP3.LUT P0, RZ, R15, R16, RZ, 0xc0, !PT ;  /* 0x000000100fff7212 */ /* 0x000fda000780c0ff */
[----:B------:R1:W-:Y:S01]  /*0500*/  @P0 STL [R11], R13 ;  /* 0x0000000d0b000387 */ /* 0x0003e20000100800 */
[----:B------:R-:W-:-:S07]  /*0510*/  @P0 IMAD.MOV.U32 R7, RZ, RZ, R5 ;  /* 0x000000ffff070224 */ /* 0x000fce00078e0005 */
.L_x_512:
[----:B------:R-:W-:Y:S05]  /*0520*/  BSYNC.RECONVERGENT B1 ;  /* 0x0000000000017941 */ /* 0x000fea0003800200 */
.L_x_510:
[----:B------:R-:W-:Y:S01]  /*0530*/  ISETP.NE.AND P0, PT, R10, RZ, PT ;  /* 0x000000ff0a00720c */ /* 0x000fe20003f05270 */
[----:B------:R-:W-:-:S04]  /*0540*/  VIADD R5, R14, 0x1 ;  /* 0x000000010e057836 */ /* 0x000fc80000000000 */
[----:B-1----:R-:W-:-:S08]  /*0550*/  IMAD.MOV.U32 R11, RZ, RZ, R5 ;  /* 0x000000ffff0b7224 */ /* 0x002fd000078e0005 */
[----:B------:R-:W-:-:S04]  /*0560*/  @P0 IMAD.MOV R11, RZ, RZ, R14 ;  /* 0x000000ffff0b0224 */ /* 0x000fc800078e020e */
[----:B------:R-:W-:-:S05]  /*0570*/  IMAD.WIDE.U32 R16, R11, 0x4, R2 ;  /* 0x000000040b107825 */ /* 0x000fca00078e0002 */
[----:B------:R-:W2:Y:S01]  /*0580*/  LDG.E R15, desc[UR4][R16.64] ;  /* 0x00000004100f7981 */ /* 0x000ea2000c1e1900 */
[----:B------:R-:W-:Y:S01]  /*0590*/  BSSY.RECONVERGENT B1, `(.L_x_513) ;  /* 0x000000f000017945 */ /* 0x000fe20003800200 */
        /* <DEDUP_REMOVED lines=8> */
.L_x_514:
[----:B------:R-:W-:-:S05]  /*0620*/  VIADD R13, R15, 0xffffffff ;  /* 0xffffffff0f0d7836 */ /* 0x000fca0000000000 */
[----:B------:R-:W-:-:S13]  /*0630*/  LOP3.LUT P0, RZ, R15, R13, RZ, 0xc0, !PT ;  /* 0x0000000d0fff7212 */ /* 0x000fda000780c0ff */
[C---:B------:R-:W-:Y:S02]  /*0640*/  @P0 IMAD R16, R7.reuse, 0x4, R4 ;  /* 0x0000000407100824 */ /* 0x040fe400078e0204 */
[----:B------:R-:W-:-:S03]  /*0650*/  @P0 VIADD R13, R7, 0x1 ;  /* 0x00000001070d0836 */ /* 0x000fc60000000000 */
[----:B------:R1:W-:Y:S01]  /*0660*/  @P0 STL [R16], R11 ;  /* 0x0000000b10000387 */ /* 0x0003e20000100800 */
[----:B------:R-:W-:-:S07]  /*0670*/  @P0 IMAD.MOV.U32 R7, RZ, RZ, R13 ;  /* 0x000000ffff070224 */ /* 0x000fce00078e000d */
.L_x_515:
[----:B------:R-:W-:Y:S05]  /*0680*/  BSYNC.RECONVERGENT B1 ;  /* 0x0000000000017941 */ /* 0x000fea0003800200 */
.L_x_513:
[----:B------:R-:W-:Y:S01]  /*0690*/  ISETP.GE.U32.AND P0, PT, R9, 0x32, PT ;  /* 0x000000320900780c */ /* 0x000fe20003f06070 */
[----:B-1----:R-:W-:-:S12]  /*06a0*/  VIADD R11, R10, 0x32 ;  /* 0x000000320a0b7836 */ /* 0x002fd80000000000 */
[----:B------:R-:W-:-:S04]  /*06b0*/  @P0 VIADD R11, R10, 0x19 ;  /* 0x000000190a0b0836 */ /* 0x000fc80000000000 */
        /* <DEDUP_REMOVED lines=11> */
.L_x_517:
[----:B------:R-:W-:-:S05]  /*0770*/  VIADD R13, R15, 0xffffffff ;  /* 0xffffffff0f0d7836 */ /* 0x000fca0000000000 */
[----:B------:R-:W-:-:S13]  /*0780*/  LOP3.LUT P0, RZ, R15, R13, RZ, 0xc0, !PT ;  /* 0x0000000d0fff7212 */ /* 0x000fda000780c0ff */
[C---:B------:R-:W-:Y:S01]  /*0790*/  @P0 LEA R16, R7.reuse, R4, 0x2 ;  /* 0x0000000407100211 */ /* 0x040fe200078e10ff */
[----:B------:R-:W-:-:S04]  /*07a0*/  @P0 VIADD R13, R7, 0x1 ;  /* 0x00000001070d0836 */ /* 0x000fc80000000000 */
[----:B------:R1:W-:Y:S01]  /*07b0*/  @P0 STL [R16], R11 ;  /* 0x0000000b10000387 */ /* 0x0003e20000100800 */
[----:B------:R-:W-:-:S07]  /*07c0*/  @P0 IMAD.MOV.U32 R7, RZ, RZ, R13 ;  /* 0x000000ffff070224 */ /* 0x000fce00078e000d */
.L_x_518:
[----:B------:R-:W-:Y:S05]  /*07d0*/  BSYNC.RECONVERGENT B1 ;  /* 0x0000000000017941 */ /* 0x000fea0003800200 */
.L_x_516:
[----:B------:R-:W-:-:S04]  /*07e0*/  ISETP.GE.U32.AND P0, PT, R10, 0x2, PT ;  /* 0x000000020a00780c */ /* 0x000fc80003f06070 */
[----:B-1----:R-:W-:-:S04]  /*07f0*/  SEL R11, RZ, 0x1, P0 ;  /* 0x00000001ff0b7807 */ /* 0x002fc80000000000 */
[----:B------:R-:W-:-:S05]  /*0800*/  IADD3 R11, P1, PT, R14, R11, RZ ;  /* 0x0000000b0e0b7210 */ /* 0x000fca0007f3e0ff */
[----:B------:R-:W-:Y:S01]  /*0810*/  IMAD.X R13, RZ, RZ, RZ, P1 ;  /* 0x000000ffff0d7224 */ /* 0x000fe200008e06ff */
[----:B------:R-:W-:-:S04]  /*0820*/  LEA R16, P1, R11, R2, 0x2 ;  /* 0x000000020b107211 */ /* 0x000fc800078210ff */
[----:B------:R-:W-:-:S05]  /*0830*/  LEA.HI.X R17, R11, R3, R13, 0x2, P1 ;  /* 0x000000030b117211 */ /* 0x000fca00008f140d */
        /* <DEDUP_REMOVED lines=10> */
.L_x_520:
[----:B------:R-:W-:Y:S01]  /*08e0*/  VIADD R11, R13, 0xffffffff ;  /* 0xffffffff0d0b7836 */ /* 0x000fe20000000000 */
[----:B------:R-:W-:-:S04]  /*08f0*/  PLOP3.LUT P2, PT, PT, PT, PT, 0x8, 0x80 ;  /* 0x000000000080781c */ /* 0x000fc80003f4e170 */
[----:B------:R-:W-:-:S13]  /*0900*/  LOP3.LUT P1, RZ, R13, R11, RZ, 0xc0, !PT ;  /* 0x0000000b0dff7212 */ /* 0x000fda000782c0ff */
        /* <DEDUP_REMOVED lines=8> */
.L_x_521:
[----:B------:R-:W-:Y:S05]  /*0990*/  BSYNC.RECONVERGENT B1 ;  /* 0x0000000000017941 */ /* 0x000fea0003800200 */
.L_x_519:
        /* <DEDUP_REMOVED lines=14> */
.L_x_523:
[----:B------:R-:W-:-:S05]  /*0a80*/  VIADD R13, R15, 0xffffffff ;  /* 0xffffffff0f0d7836 */ /* 0x000fca0000000000 */
[----:B------:R-:W-:-:S13]  /*0a90*/  LOP3.LUT P0, RZ, R15, R13, RZ, 0xc0, !PT ;  /* 0x0000000d0fff7212 */ /* 0x000fda000780c0ff */
[C---:B------:R-:W-:Y:S02]  /*0aa0*/  @P0 IMAD R16, R7.reuse, 0x4, R4 ;  /* 0x0000000407100824 */ /* 0x040fe400078e0204 */
[----:B------:R-:W-:-:S03]  /*0ab0*/  @P0 VIADD R13, R7, 0x1 ;  /* 0x00000001070d0836 */ /* 0x000fc60000000000 */
[----:B------:R1:W-:Y:S01]  /*0ac0*/  @P0 STL [R16], R11 ;  /* 0x0000000b10000387 */ /* 0x0003e20000100800 */
[----:B------:R-:W-:-:S07]  /*0ad0*/  @P0 IMAD.MOV.U32 R7, RZ, RZ, R13 ;  /* 0x000000ffff070224 */ /* 0x000fce00078e000d */
.L_x_524:
[----:B------:R-:W-:Y:S05]  /*0ae0*/  BSYNC.RECONVERGENT B1 ;  /* 0x0000000000017941 */ /* 0x000fea0003800200 */
.L_x_522:
        /* <DEDUP_REMOVED lines=16> */
.L_x_526:
        /* <DEDUP_REMOVED lines=8> */
[----:B------:R-:W-:-:S05]  /*0c70*/  @P2 IMAD.MOV R11, RZ, RZ, R14 ;  /* 0x000000ffff0b2224 */ /* 0x000fca00078e020e */
[----:B------:R-:W-:-:S05]  /*0c80*/  @P1 IADD3 R11, PT, PT, R11, 0x2, RZ ;  /* 0x000000020b0b1810 */ /* 0x000fca0007ffe0ff */
[----:B------:R1:W-:Y:S02]  /*0c90*/  @P1 STL [R16], R11 ;  /* 0x0000000b10001387 */ /* 0x0003e40000100800 */
.L_x_527:
[----:B------:R-:W-:Y:S05]  /*0ca0*/  BSYNC.RECONVERGENT B1 ;  /* 0x0000000000017941 */ /* 0x000fea0003800200 */
.L_x_525:
        /* <DEDUP_REMOVED lines=14> */
.L_x_529:
[----:B------:R-:W-:-:S05]  /*0d90*/  VIADD R13, R15, 0xffffffff ;  /* 0xffffffff0f0d7836 */ /* 0x000fca0000000000 */
[----:B------:R-:W-:-:S13]  /*0da0*/  LOP3.LUT P0, RZ, R15, R13, RZ, 0xc0, !PT ;  /* 0x0000000d0fff7212 */ /* 0x000fda000780c0ff */
[C---:B------:R-:W-:Y:S02]  /*0db0*/  @P0 IMAD R16, R7.reuse, 0x4, R4 ;  /* 0x0000000407100824 */ /* 0x040fe400078e0204 */
[----:B------:R-:W-:-:S03]  /*0dc0*/  @P0 VIADD R13, R7, 0x1 ;  /* 0x00000001070d0836 */ /* 0x000fc60000000000 */
[----:B------:R1:W-:Y:S01]  /*0dd0*/  @P0 STL [R16], R11 ;  /* 0x0000000b10000387 */ /* 0x0003e20000100800 */
[----:B------:R-:W-:-:S07]  /*0de0*/  @P0 IMAD.MOV.U32 R7, RZ, RZ, R13 ;  /* 0x000000ffff070224 */ /* 0x000fce00078e000d */
.L_x_530:
[----:B------:R-:W-:Y:S05]  /*0df0*/  BSYNC.RECONVERGENT B1 ;  /* 0x0000000000017941 */ /* 0x000fea0003800200 */
.L_x_528:
        /* <DEDUP_REMOVED lines=16> */
.L_x_532:
        /* <DEDUP_REMOVED lines=11> */
.L_x_533:
[----:B------:R-:W-:Y:S05]  /*0fb0*/  BSYNC.RECONVERGENT B1 ;  /* 0x0000000000017941 */ /* 0x000fea0003800200 */
.L_x_531:
        /* <DEDUP_REMOVED lines=14> */
.L_x_535:
[----:B------:R-:W-:-:S05]  /*10a0*/  VIADD R13, R15, 0xffffffff ;  /* 0xffffffff0f0d7836 */ /* 0x000fca0000000000 */
[----:B------:R-:W-:-:S13]  /*10b0*/  LOP3.LUT P0, RZ, R15, R13, RZ, 0xc0, !PT ;  /* 0x0000000d0fff7212 */ /* 0x000fda000780c0ff */
[C---:B------:R-:W-:Y:S02]  /*10c0*/  @P0 IMAD R16, R7.reuse, 0x4, R4 ;  /* 0x0000000407100824 */ /* 0x040fe400078e0204 */
[----:B------:R-:W-:-:S03]  /*10d0*/  @P0 VIADD R13, R7, 0x1 ;  /* 0x00000001070d0836 */ /* 0x000fc60000000000 */
[----:B------:R1:W-:Y:S02]  /*10e0*/  @P0 STL [R16], R11 ;  /* 0x0000000b10000387 */ /* 0x0003e40000100800 */
[----:B------:R-:W-:-:S07]  /*10f0*/  @P0 MOV R7, R13 ;  /* 0x0000000d00070202 */ /* 0x000fce0000000f00 */
.L_x_536:
[----:B------:R-:W-:Y:S05]  /*1100*/  BSYNC.RECONVERGENT B1 ;  /* 0x0000000000017941 */ /* 0x000fea0003800200 */
.L_x_534:
        /* <DEDUP_REMOVED lines=16> */
.L_x_538:
        /* <DEDUP_REMOVED lines=11> */
.L_x_539:
[----:B------:R-:W-:Y:S05]  /*12c0*/  BSYNC.RECONVERGENT B1 ;  /* 0x0000000000017941 */ /* 0x000fea0003800200 */
.L_x_537:
        /* <DEDUP_REMOVED lines=14> */
.L_x_541:
[----:B------:R-:W-:-:S05]  /*13b0*/  VIADD R13, R15, 0xffffffff ;  /* 0xffffffff0f0d7836 */ /* 0x000fca0000000000 */
[----:B------:R-:W-:-:S13]  /*13c0*/  LOP3.LUT P0, RZ, R15, R13, RZ, 0xc0, !PT ;  /* 0x0000000d0fff7212 */ /* 0x000fda000780c0ff */
[C---:B------:R-:W-:Y:S02]  /*13d0*/  @P0 IMAD R16, R7.reuse, 0x4, R4 ;  /* 0x0000000407100824 */ /* 0x040fe400078e0204 */
[----:B------:R-:W-:-:S03]  /*13e0*/  @P0 VIADD R13, R7, 0x1 ;  /* 0x00000001070d0836 */ /* 0x000fc60000000000 */
[----:B------:R1:W-:Y:S01]  /*13f0*/  @P0 STL [R16], R11 ;  /* 0x0000000b10000387 */ /* 0x0003e20000100800 */
[----:B------:R-:W-:-:S07]  /*1400*/  @P0 IMAD.MOV.U32 R7, RZ, RZ, R13 ;  /* 0x000000ffff070224 */ /* 0x000fce00078e000d */
.L_x_542:
[----:B------:R-:W-:Y:S05]  /*1410*/  BSYNC.RECONVERGENT B1 ;  /* 0x0000000000017941 */ /* 0x000fea0003800200 */
.L_x_540:
        /* <DEDUP_REMOVED lines=16> */
.L_x_544:
[----:B------:R-:W-:Y:S01]  /*1520*/  VIADD R11, R13, 0xffffffff ;  /* 0xffffffff0d0b7836 */ /* 0x000fe20000000000 */
[----:B------:R-:W-:-:S04]  /*1530*/  PLOP3.LUT P2, PT, PT, PT, PT, 0x8, 0x80 ;  /* 0x000000000080781c */ /* 0x000fc80003f4e170 */
[----:B------:R-:W-:-:S13]  /*1540*/  LOP3.LUT P1, RZ, R13, R11, RZ, 0xc0, !PT ;  /* 0x0000000b0dff7212 */ /* 0x000fda000782c0ff */
[----:B------:R-:W-:Y:S01]  /*1550*/  @P1 PLOP3.LUT P2, PT, P0, PT, PT, 0x80, 0x8 ;  /* 0x000000000008181c */ /* 0x000fe2000074f070 */
[----:B------:R-:W-:Y:S02]  /*1560*/  @P1 IMAD.MOV.U32 R11, RZ, RZ, R5 ;  /* 0x000000ffff0b1224 */ /* 0x000fe400078e0005 */
[C---:B------:R-:W-:Y:S02]  /*1570*/  @P1 IMAD R16, R7.reuse, 0x4, R4 ;  /* 0x0000000407101824 */ /* 0x040fe400078e0204 */
[----:B------:R-:W-:-:S05]  /*1580*/  @P1 VIADD R13, R7, 0x1 ;  /* 0x00000001070d1836 */ /* 0x000fca0000000000 */
[----:B------:R-:W-:-:S03]  /*1590*/  @P1 MOV R7, R13 ;  /* 0x0000000d00071202 */ /* 0x000fc60000000f00 */
[----:B------:R-:W-:-:S04]  /*15a0*/  @P2 IMAD.MOV R11, RZ, RZ, R14 ;  /* 0x000000ffff0b2224 */ /* 0x000fc800078e020e */
[----:B------:R-:W-:-:S05]  /*15b0*/  @P1 VIADD R11, R11, 0x5 ;  /* 0x000000050b0b1836 */ /* 0x000fca0000000000 */
[----:B------:R1:W-:Y:S02]  /*15c0*/  @P1 STL [R16], R11 ;  /* 0x0000000b10001387 */ /* 0x0003e40000100800 */
.L_x_545:
[----:B------:R-:W-:Y:S05]  /*15d0*/  BSYNC.RECONVERGENT B1 ;  /* 0x0000000000017941 */ /* 0x000fea0003800200 */
.L_x_543:
        /* <DEDUP_REMOVED lines=14> */
.L_x_547:
[----:B------:R-:W-:-:S05]  /*16c0*/  VIADD R13, R15, 0xffffffff ;  /* 0xffffffff0f0d7836 */ /* 0x000fca0000000000 */
[----:B------:R-:W-:-:S13]  /*16d0*/  LOP3.LUT P0, RZ, R15, R13, RZ, 0xc0, !PT ;  /* 0x0000000d0fff7212 */ /* 0x000fda000780c0ff */
[C---:B------:R-:W-:Y:S02]  /*16e0*/  @P0 IMAD R16, R7.reuse, 0x4, R4 ;  /* 0x0000000407100824 */ /* 0x040fe400078e0204 */
[----:B------:R-:W-:-:S03]  /*16f0*/  @P0 VIADD R13, R7, 0x1 ;  /* 0x00000001070d0836 */ /* 0x000fc60000000000 */
[----:B------:R1:W-:Y:S01]  /*1700*/  @P0 STL [R16], R11 ;  /* 0x0000000b10000387 */ /* 0x0003e20000100800 */
[----:B------:R-:W-:-:S07]  /*1710*/  @P0 IMAD.MOV.U32 R7, RZ, RZ, R13 ;  /* 0x000000ffff070224 */ /* 0x000fce00078e000d */
.L_x_548:
[----:B------:R-:W-:Y:S05]  /*1720*/  BSYNC.RECONVERGENT B1 ;  /* 0x0000000000017941 */ /* 0x000fea0003800200 */
.L_x_546:
        /* <DEDUP_REMOVED lines=16> */
.L_x_550:
        /* <DEDUP_REMOVED lines=11> */
.L_x_551:
[----:B------:R-:W-:Y:S05]  /*18e0*/  BSYNC.RECONVERGENT B1 ;  /* 0x0000000000017941 */ /* 0x000fea0003800200 */
.L_x_549:
        /* <DEDUP_REMOVED lines=14> */
.L_x_553:
[----:B------:R-:W-:-:S05]  /*19d0*/  VIADD R13, R15, 0xffffffff ;  /* 0xffffffff0f0d7836 */ /* 0x000fca0000000000 */
[----:B------:R-:W-:-:S13]  /*19e0*/  LOP3.LUT P0, RZ, R15, R13, RZ, 0xc0, !PT ;  /* 0x0000000d0fff7212 */ /* 0x000fda000780c0ff */
[C---:B------:R-:W-:Y:S02]  /*19f0*/  @P0 IMAD R16, R7.reuse, 0x4, R4 ;  /* 0x0000000407100824 */ /* 0x040fe400078e0204 */
[----:B------:R-:W-:-:S03]  /*1a00*/  @P0 VIADD R13, R7, 0x1 ;  /* 0x00000001070d0836 */ /* 0x000fc60000000000 */
[----:B------:R1:W-:Y:S01]  /*1a10*/  @P0 STL [R16], R11 ;  /* 0x0000000b10000387 */ /* 0x0003e20000100800 */
[----:B------:R-:W-:-:S07]  /*1a20*/  @P0 IMAD.MOV.U32 R7, RZ, RZ, R13 ;  /* 0x000000ffff070224 */ /* 0x000fce00078e000d */
.L_x_554:
[----:B------:R-:W-:Y:S05]  /*1a30*/  BSYNC.RECONVERGENT B1 ;  /* 0x0000000000017941 */ /* 0x000fea0003800200 */
.L_x_552:
        /* <DEDUP_REMOVED lines=16> */
.L_x_556:
[C---:B------:R-:W-:Y:S02]  /*1b40*/  IADD3 R11, PT, PT, R13.reuse, -0x1, RZ ;  /* 0xffffffff0d0b7810 */ /* 0x040fe40007ffe0ff */
[----:B------:R-:W-:Y:S02]  /*1b50*/  PLOP3.LUT P2, PT, PT, PT, PT, 0x8, 0x80 ;  /* 0x000000000080781c */ /* 0x000fe40003f4e170 */
        /* <DEDUP_REMOVED lines=9> */
.L_x_557:
[----:B------:R-:W-:Y:S05]  /*1bf0*/  BSYNC.RECONVERGENT B1 ;  /* 0x0000000000017941 */ /* 0x000fea0003800200 */
.L_x_555:
        /* <DEDUP_REMOVED lines=14> */
.L_x_559:
[----:B------:R-:W-:-:S05]  /*1ce0*/  VIADD R13, R15, 0xffffffff ;  /* 0xffffffff0f0d7836 */ /* 0x000fca0000000000 */
[----:B------:R-:W-:-:S13]  /*1cf0*/  LOP3.LUT P0, RZ, R15, R13, RZ, 0xc0, !PT ;  /* 0x0000000d0fff7212 */ /* 0x000fda000780c0ff */
[C---:B------:R-:W-:Y:S02]  /*1d00*/  @P0 IMAD R16, R7.reuse, 0x4, R4 ;  /* 0x0000000407100824 */ /* 0x040fe400078e0204 */
[----:B------:R-:W-:-:S03]  /*1d10*/  @P0 VIADD R13, R7, 0x1 ;  /* 0x00000001070d0836 */ /* 0x000fc60000000000 */
[----:B------:R1:W-:Y:S01]  /*1d20*/  @P0 STL [R16], R11 ;  /* 0x0000000b10000387 */ /* 0x0003e20000100800 */
[----:B------:R-:W-:-:S07]  /*1d30*/  @P0 IMAD.MOV.U32 R7, RZ, RZ, R13 ;  /* 0x000000ffff070224 */ /* 0x000fce00078e000d */
.L_x_560:
[----:B------:R-:W-:Y:S05]  /*1d40*/  BSYNC.RECONVERGENT B1 ;  /* 0x0000000000017941 */ /* 0x000fea0003800200 */
.L_x_558:
        /* <DEDUP_REMOVED lines=16> */
.L_x_562:
        /* <DEDUP_REMOVED lines=11> */
.L_x_563:
[----:B------:R-:W-:Y:S05]  /*1f00*/  BSYNC.RECONVERGENT B1 ;  /* 0x0000000000017941 */ /* 0x000fea0003800200 */
.L_x_561:
[----:B------:R-:W-:Y:S01]  /*1f10*/  ISETP.GE.U32.AND P0, PT, R9, 0xfa, PT ;  /* 0x000000fa0900780c */ /* 0x000fe20003f06070 */
[----:B-1----:R-:W-:-:S12]  /*1f20*/  VIADD R11, R10, 0xfa ;  /* 0x000000fa0a0b7836 */ /* 0x002fd80000000000 */
[----:B------:R-:W-:-:S05]  /*1f30*/  @P0 IADD3 R11, PT, PT, R10, 0xe1, RZ ;  /* 0x000000e10a0b0810 */ /* 0x000fca0007ffe0ff */
        /* <DEDUP_REMOVED lines=11> */
.L_x_565:
[----:B------:R-:W-:-:S05]  /*1ff0*/  VIADD R13, R15, 0xffffffff ;  /* 0xffffffff0f0d7836 */ /* 0x000fca0000000000 */
[----:B------:R-:W-:-:S13]  /*2000*/  LOP3.LUT P0, RZ, R15, R13, RZ, 0xc0, !PT ;  /* 0x0000000d0fff7212 */ /* 0x000fda000780c0ff */
[C---:B------:R-:W-:Y:S02]  /*2010*/  @P0 IMAD R16, R7.reuse, 0x4, R4 ;  /* 0x0000000407100824 */ /* 0x040fe400078e0204 */
[----:B------:R-:W-:-:S03]  /*2020*/  @P0 VIADD R13, R7, 0x1 ;  /* 0x00000001070d0836 */ /* 0x000fc60000000000 */
[----:B------:R1:W-:Y:S01]  /*2030*/  @P0 STL [R16], R11 ;  /* 0x0000000b10000387 */ /* 0x0003e20000100800 */
[----:B------:R-:W-:-:S07]  /*2040*/  @P0 IMAD.MOV.U32 R7, RZ, RZ, R13 ;  /* 0x000000ffff070224 */ /* 0x000fce00078e000d */
.L_x_566:
[----:B------:R-:W-:Y:S05]  /*2050*/  BSYNC.RECONVERGENT B1 ;  /* 0x0000000000017941 */ /* 0x000fea0003800200 */
.L_x_564:
        /* <DEDUP_REMOVED lines=16> */
.L_x_568:
        /* <DEDUP_REMOVED lines=11> */
.L_x_569:
[----:B------:R-:W-:Y:S05]  /*2210*/  BSYNC.RECONVERGENT B1 ;  /* 0x0000000000017941 */ /* 0x000fea0003800200 */
.L_x_567:
        /* <DEDUP_REMOVED lines=14> */
.L_x_571:
[----:B------:R-:W-:-:S05]  /*2300*/  VIADD R13, R15, 0xffffffff ;  /* 0xffffffff0f0d7836 */ /* 0x000fca0000000000 */
[----:B------:R-:W-:-:S13]  /*2310*/  LOP3.LUT P0, RZ, R15, R13, RZ, 0xc0, !PT ;  /* 0x0000000d0fff7212 */ /* 0x000fda000780c0ff */
[C---:B------:R-:W-:Y:S02]  /*2320*/  @P0 IMAD R16, R7.reuse, 0x4, R4 ;  /* 0x0000000407100824 */ /* 0x040fe400078e0204 */
[----:B------:R-:W-:-:S03]  /*2330*/  @P0 VIADD R13, R7, 0x1 ;  /* 0x00000001070d0836 */ /* 0x000fc60000000000 */
[----:B------:R1:W-:Y:S01]  /*2340*/  @P0 STL [R16], R11 ;  /* 0x0000000b10000387 */ /* 0x0003e20000100800 */
[----:B------:R-:W-:-:S07]  /*2350*/  @P0 IMAD.MOV.U32 R7, RZ, RZ, R13 ;  /* 0x000000ffff070224 */ /* 0x000fce00078e000d */
.L_x_572:
[----:B------:R-:W-:Y:S05]  /*2360*/  BSYNC.RECONVERGENT B1 ;  /* 0x0000000000017941 */ /* 0x000fea0003800200 */
.L_x_570:
        /* <DEDUP_REMOVED lines=16> */
.L_x_574:
        /* <DEDUP_REMOVED lines=8> */
[----:B------:R-:W-:-:S05]  /*24f0*/  @P2 IADD3 R11, PT, PT, R14, RZ, RZ ;  /* 0x000000ff0e0b2210 */ /* 0x000fca0007ffe0ff */
[----:B------:R-:W-:-:S05]  /*2500*/  @P1 VIADD R11, R11, 0xa ;  /* 0x0000000a0b0b1836 */ /* 0x000fca0000000000 */
[----:B------:R1:W-:Y:S02]  /*2510*/  @P1 STL [R16], R11 ;  /* 0x0000000b10001387 */ /* 0x0003e40000100800 */
.L_x_575:
[----:B------:R-:W-:Y:S05]  /*2520*/  BSYNC.RECONVERGENT B1 ;  /* 0x0000000000017941 */ /* 0x000fea0003800200 */
.L_x_573:
        /* <DEDUP_REMOVED lines=14> */
.L_x_577:
[----:B------:R-:W-:-:S05]  /*2610*/  VIADD R13, R15, 0xffffffff ;  /* 0xffffffff0f0d7836 */ /* 0x000fca0000000000 */
[----:B------:R-:W-:-:S13]  /*2620*/  LOP3.LUT P0, RZ, R15, R13, RZ, 0xc0, !PT ;  /* 0x0000000d0fff7212 */ /* 0x000fda000780c0ff */
[C---:B------:R-:W-:Y:S02]  /*2630*/  @P0 IMAD R16, R7.reuse, 0x4, R4 ;  /* 0x0000000407100824 */ /* 0x040fe400078e0204 */
[----:B------:R-:W-:-:S03]  /*2640*/  @P0 VIADD R13, R7, 0x1 ;  /* 0x00000001070d0836 */ /* 0x000fc60000000000 */
[----:B------:R1:W-:Y:S01]  /*2650*/  @P0 STL [R16], R11 ;  /* 0x0000000b10000387 */ /* 0x0003e20000100800 */
[----:B------:R-:W-:-:S07]  /*2660*/  @P0 IMAD.MOV.U32 R7, RZ, RZ, R13 ;  /* 0x000000ffff070224 */ /* 0x000fce00078e000d */
.L_x_578:
[----:B------:R-:W-:Y:S05]  /*2670*/  BSYNC.RECONVERGENT B1 ;  /* 0x0000000000017941 */ /* 0x000fea0003800200 */
.L_x_576:
        /* <DEDUP_REMOVED lines=16> */
.L_x_580:
        /* <DEDUP_REMOVED lines=11> */
.L_x_581:
[----:B------:R-:W-:Y:S05]  /*2830*/  BSYNC.RECONVERGENT B1 ;  /* 0x0000000000017941 */ /* 0x000fea0003800200 */
.L_x_579:
        /* <DEDUP_REMOVED lines=14> */
.L_x_583:
[----:B------:R-:W-:-:S05]  /*2920*/  VIADD R13, R15, 0xffffffff ;  /* 0xffffffff0f0d7836 */ /* 0x000fca0000000000 */
[----:B------:R-:W-:-:S13]  /*2930*/  LOP3.LUT P0, RZ, R15, R13, RZ, 0xc0, !PT ;  /* 0x0000000d0fff7212 */ /* 0x000fda000780c0ff */
[C---:B------:R-:W-:Y:S01]  /*2940*/  @P0 LEA R16, R7.reuse, R4, 0x2 ;  /* 0x0000000407100211 */ /* 0x040fe200078e10ff */
[----:B------:R-:W-:-:S04]  /*2950*/  @P0 VIADD R13, R7, 0x1 ;  /* 0x00000001070d0836 */ /* 0x000fc80000000000 */
[----:B------:R1:W-:Y:S01]  /*2960*/  @P0 STL [R16], R11 ;  /* 0x0000000b10000387 */ /* 0x0003e20000100800 */
[----:B------:R-:W-:-:S07]  /*2970*/  @P0 IMAD.MOV.U32 R7, RZ, RZ, R13 ;  /* 0x000000ffff070224 */ /* 0x000fce00078e000d */
.L_x_584:
[----:B------:R-:W-:Y:S05]  /*2980*/  BSYNC.RECONVERGENT B1 ;  /* 0x0000000000017941 */ /* 0x000fea0003800200 */
.L_x_582:
        /* <DEDUP_REMOVED lines=16> */
.L_x_586:
        /* <DEDUP_REMOVED lines=11> */
.L_x_587:
[----:B------:R-:W-:Y:S05]  /*2b40*/  BSYNC.RECONVERGENT B1 ;  /* 0x0000000000017941 */ /* 0x000fea0003800200 */
.L_x_585:
        /* <DEDUP_REMOVED lines=14> */
.L_x_589:
[----:B------:R-:W-:-:S05]  /*2c30*/  VIADD R13, R15, 0xffffffff ;  /* 0xffffffff0f0d7836 */ /* 0x000fca0000000000 */
[----:B------:R-:W-:-:S13]  /*2c40*/  LOP3.LUT P0, RZ, R15, R13, RZ, 0xc0, !PT ;  /* 0x0000000d0fff7212 */ /* 0x000fda000780c0ff */
[C---:B------:R-:W-:Y:S02]  /*2c50*/  @P0 IMAD R16, R7.reuse, 0x4, R4 ;  /* 0x0000000407100824 */ /* 0x040fe400078e0204 */
[----:B------:R-:W-:-:S03]  /*2c60*/  @P0 VIADD R13, R7, 0x1 ;  /* 0x00000001070d0836 */ /* 0x000fc60000000000 */
[----:B------:R1:W-:Y:S01]  /*2c70*/  @P0 STL [R16], R11 ;  /* 0x0000000b10000387 */ /* 0x0003e20000100800 */
[----:B------:R-:W-:-:S07]  /*2c80*/  @P0 IMAD.MOV.U32 R7, RZ, RZ, R13 ;  /* 0x000000ffff070224 */ /* 0x000fce00078e000d */
.L_x_590:
[----:B------:R-:W-:Y:S05]  /*2c90*/  BSYNC.RECONVERGENT B1 ;  /* 0x0000000000017941 */ /* 0x000fea0003800200 */
.L_x_588:
        /* <DEDUP_REMOVED lines=16> */
.L_x_592:
        /* <DEDUP_REMOVED lines=11> */
.L_x_593:
[----:B------:R-:W-:Y:S05]  /*2e50*/  BSYNC.RECONVERGENT B1 ;  /* 0x0000000000017941 */ /* 0x000fea0003800200 */
.L_x_591:
        /* <DEDUP_REMOVED lines=14> */
.L_x_595:
[----:B------:R-:W-:-:S05]  /*2f40*/  VIADD R13, R15, 0xffffffff ;  /* 0xffffffff0f0d7836 */ /* 0x000fca0000000000 */
[----:B------:R-:W-:-:S13]  /*2f50*/  LOP3.LUT P0, RZ, R15, R13, RZ, 0xc0, !PT ;  /* 0x0000000d0fff7212 */ /* 0x000fda000780c0ff */
[C---:B------:R-:W-:Y:S02]  /*2f60*/  @P0 IMAD R16, R7.reuse, 0x4, R4 ;  /* 0x0000000407100824 */ /* 0x040fe400078e0204 */
[----:B------:R-:W-:-:S03]  /*2f70*/  @P0 VIADD R13, R7, 0x1 ;  /* 0x00000001070d0836 */ /* 0x000fc60000000000 */
[----:B------:R1:W-:Y:S01]  /*2f80*/  @P0 STL [R16], R11 ;  /* 0x0000000b10000387 */ /* 0x0003e20000100800 */
[----:B------:R-:W-:-:S07]  /*2f90*/  @P0 IMAD.MOV.U32 R7, RZ, RZ, R13 ;  /* 0x000000ffff070224 */ /* 0x000fce00078e000d */
.L_x_596:
[----:B------:R-:W-:Y:S05]  /*2fa0*/  BSYNC.RECONVERGENT B1 ;  /* 0x0000000000017941 */ /* 0x000fea0003800200 */
.L_x_594:
        /* <DEDUP_REMOVED lines=16> */
.L_x_598:
        /* <DEDUP_REMOVED lines=11> */
.L_x_599:
[----:B------:R-:W-:Y:S05]  /*3160*/  BSYNC.RECONVERGENT B1 ;  /* 0x0000000000017941 */ /* 0x000fea0003800200 */
.L_x_597:
        /* <DEDUP_REMOVED lines=14> */
.L_x_601:
[----:B------:R-:W-:-:S05]  /*3250*/  VIADD R13, R15, 0xffffffff ;  /* 0xffffffff0f0d7836 */ /* 0x000fca0000000000 */
[----:B------:R-:W-:-:S13]  /*3260*/  LOP3.LUT P0, RZ, R15, R13, RZ, 0xc0, !PT ;  /* 0x0000000d0fff7212 */ /* 0x000fda000780c0ff */
[C---:B------:R-:W-:Y:S02]  /*3270*/  @P0 IMAD R16, R7.reuse, 0x4, R4 ;  /* 0x0000000407100824 */ /* 0x040fe400078e0204 */
[----:B------:R-:W-:-:S03]  /*3280*/  @P0 VIADD R13, R7, 0x1 ;  /* 0x00000001070d0836 */ /* 0x000fc60000000000 */
[----:B------:R1:W-:Y:S02]  /*3290*/  @P0 STL [R16], R11 ;  /* 0x0000000b10000387 */ /* 0x0003e40000100800 */
[----:B------:R-:W-:-:S07]  /*32a0*/  @P0 MOV R7, R13 ;  /* 0x0000000d00070202 */ /* 0x000fce0000000f00 */
.L_x_602:
[----:B------:R-:W-:Y:S05]  /*32b0*/  BSYNC.RECONVERGENT B1 ;  /* 0x0000000000017941 */ /* 0x000fea0003800200 */
.L_x_600:
        /* <DEDUP_REMOVED lines=16> */
.L_x_604:
        /* <DEDUP_REMOVED lines=11> */
.L_x_605:
[----:B------:R-:W-:Y:S05]  /*3470*/  BSYNC.RECONVERGENT B1 ;  /* 0x0000000000017941 */ /* 0x000fea0003800200 */
.L_x_603:
        /* <DEDUP_REMOVED lines=14> */
.L_x_607:
[----:B------:R-:W-:-:S05]  /*3560*/  VIADD R13, R15, 0xffffffff ;  /* 0xffffffff0f0d7836 */ /* 0x000fca0000000000 */
[----:B------:R-:W-:-:S13]  /*3570*/  LOP3.LUT P0, RZ, R15, R13, RZ, 0xc0, !PT ;  /* 0x0000000d0fff7212 */ /* 0x000fda000780c0ff */
[C---:B------:R-:W-:Y:S02]  /*3580*/  @P0 IMAD R16, R7.reuse, 0x4, R4 ;  /* 0x0000000407100824 */ /* 0x040fe400078e0204 */
[----:B------:R-:W-:-:S03]  /*3590*/  @P0 VIADD R13, R7, 0x1 ;  /* 0x00000001070d0836 */ /* 0x000fc60000000000 */
[----:B------:R1:W-:Y:S01]  /*35a0*/  @P0 STL [R16], R11 ;  /* 0x0000000b10000387 */ /* 0x0003e20000100800 */
[----:B------:R-:W-:-:S07]  /*35b0*/  @P0 IMAD.MOV.U32 R7, RZ, RZ, R13 ;  /* 0x000000ffff070224 */ /* 0x000fce00078e000d */
.L_x_608:
[----:B------:R-:W-:Y:S05]  /*35c0*/  BSYNC.RECONVERGENT B1 ;  /* 0x0000000000017941 */ /* 0x000fea0003800200 */
.L_x_606:
        /* <DEDUP_REMOVED lines=16> */
.L_x_610:
        /* <DEDUP_REMOVED lines=11> */
.L_x_611:
[----:B------:R-:W-:Y:S05]  /*3780*/  BSYNC.RECONVERGENT B1 ;  /* 0x0000000000017941 */ /* 0x000fea0003800200 */
.L_x_609:
        /* <DEDUP_REMOVED lines=14> */
.L_x_613:
[----:B------:R-:W-:-:S05]  /*3870*/  VIADD R13, R15, 0xffffffff ;  /* 0xffffffff0f0d7836 */ /* 0x000fca0000000000 */
[----:B------:R-:W-:-:S13]  /*3880*/  LOP3.LUT P0, RZ, R15, R13, RZ, 0xc0, !PT ;  /* 0x0000000d0fff7212 */ /* 0x000fda000780c0ff */
[C---:B------:R-:W-:Y:S02]  /*3890*/  @P0 IMAD R16, R7.reuse, 0x4, R4 ;  /* 0x0000000407100824 */ /* 0x040fe400078e0204 */
[----:B------:R-:W-:-:S03]  /*38a0*/  @P0 VIADD R13, R7, 0x1 ;  /* 0x00000001070d0836 */ /* 0x000fc60000000000 */
[----:B------:R1:W-:Y:S01]  /*38b0*/  @P0 STL [R16], R11 ;  /* 0x0000000b10000387 */ /* 0x0003e20000100800 */
[----:B------:R-:W-:-:S07]  /*38c0*/  @P0 IMAD.MOV.U32 R7, RZ, RZ, R13 ;  /* 0x000000ffff070224 */ /* 0x000fce00078e000d */
.L_x_614:
[----:B------:R-:W-:Y:S05]  /*38d0*/  BSYNC.RECONVERGENT B1 ;  /* 0x0000000000017941 */ /* 0x000fea0003800200 */
.L_x_612:
        /* <DEDUP_REMOVED lines=16> */
.L_x_616:
        /* <DEDUP_REMOVED lines=11> */
.L_x_617:
[----:B------:R-:W-:Y:S05]  /*3a90*/  BSYNC.RECONVERGENT B1 ;  /* 0x0000000000017941 */ /* 0x000fea0003800200 */
.L_x_615:
        /* <DEDUP_REMOVED lines=14> */
.L_x_619:
[----:B------:R-:W-:-:S05]  /*3b80*/  VIADD R13, R15, 0xffffffff ;  /* 0xffffffff0f0d7836 */ /* 0x000fca0000000000 */
[----:B------:R-:W-:-:S13]  /*3b90*/  LOP3.LUT P0, RZ, R15, R13, RZ, 0xc0, !PT ;  /* 0x0000000d0fff7212 */ /* 0x000fda000780c0ff */
[C---:B------:R-:W-:Y:S02]  /*3ba0*/  @P0 IMAD R16, R7.reuse, 0x4, R4 ;  /* 0x0000000407100824 */ /* 0x040fe400078e0204 */
[----:B------:R-:W-:-:S03]  /*3bb0*/  @P0 VIADD R13, R7, 0x1 ;  /* 0x00000001070d0836 */ /* 0x000fc60000000000 */
[----:B------:R1:W-:Y:S01]  /*3bc0*/  @P0 STL [R16], R11 ;  /* 0x0000000b10000387 */ /* 0x0003e20000100800 */
[----:B------:R-:W-:-:S07]  /*3bd0*/  @P0 IMAD.MOV.U32 R7, RZ, RZ, R13 ;  /* 0x000000ffff070224 */ /* 0x000fce00078e000d */
.L_x_620:
[----:B------:R-:W-:Y:S05]  /*3be0*/  BSYNC.RECONVERGENT B1 ;  /* 0x0000000000017941 */ /* 0x000fea0003800200 */
.L_x_618:
        /* <DEDUP_REMOVED lines=16> */
.L_x_622:
        /* <DEDUP_REMOVED lines=11> */
.L_x_623:
[----:B------:R-:W-:Y:S05]  /*3da0*/  BSYNC.RECONVERGENT B1 ;  /* 0x0000000000017941 */ /* 0x000fea0003800200 */
.L_x_621:
        /* <DEDUP_REMOVED lines=14> */
.L_x_625:
[----:B------:R-:W-:-:S05]  /*3e90*/  VIADD R13, R15, 0xffffffff ;  /* 0xffffffff0f0d7836 */ /* 0x000fca0000000000 */
[----:B------:R-:W-:-:S13]  /*3ea0*/  LOP3.LUT P0, RZ, R15, R13, RZ, 0xc0, !PT ;  /* 0x0000000d0fff7212 */ /* 0x000fda000780c0ff */
[C---:B------:R-:W-:Y:S02]  /*3eb0*/  @P0 IMAD R16, R7.reuse, 0x4, R4 ;  /* 0x0000000407100824 */ /* 0x040fe400078e0204 */
[----:B------:R-:W-:-:S03]  /*3ec0*/  @P0 VIADD R13, R7, 0x1 ;  /* 0x00000001070d0836 */ /* 0x000fc60000000000 */
[----:B------:R1:W-:Y:S01]  /*3ed0*/  @P0 STL [R16], R11 ;  /* 0x0000000b10000387 */ /* 0x0003e20000100800 */
[----:B------:R-:W-:-:S07]  /*3ee0*/  @P0 IMAD.MOV.U32 R7, RZ, RZ, R13 ;  /* 0x000000ffff070224 */ /* 0x000fce00078e000d */
.L_x_626:
[----:B------:R-:W-:Y:S05]  /*3ef0*/  BSYNC.RECONVERGENT B1 ;  /* 0x0000000000017941 */ /* 0x000fea0003800200 */
.L_x_624:
        /* <DEDUP_REMOVED lines=16> */
.L_x_628:
        /* <DEDUP_REMOVED lines=11> */
.L_x_629:
[----:B------:R-:W-:Y:S05]  /*40b0*/  BSYNC.RECONVERGENT B1 ;  /* 0x0000000000017941 */ /* 0x000fea0003800200 */
.L_x_627:
        /* <DEDUP_REMOVED lines=14> */
.L_x_631:
[----:B------:R-:W-:-:S05]  /*41a0*/  VIADD R13, R15, 0xffffffff ;  /* 0xffffffff0f0d7836 */ /* 0x000fca0000000000 */
[----:B------:R-:W-:-:S13]  /*41b0*/  LOP3.LUT P0, RZ, R15, R13, RZ, 0xc0, !PT ;  /* 0x0000000d0fff7212 */ /* 0x000fda000780c0ff */
[C---:B------:R-:W-:Y:S02]  /*41c0*/  @P0 IMAD R16, R7.reuse, 0x4, R4 ;  /* 0x0000000407100824 */ /* 0x040fe400078e0204 */
[----:B------:R-:W-:-:S03]  /*41d0*/  @P0 VIADD R13, R7, 0x1 ;  /* 0x00000001070d0836 */ /* 0x000fc60000000000 */
[----:B------:R1:W-:Y:S01]  /*41e0*/  @P0 STL [R16], R11 ;  /* 0x0000000b10000387 */ /* 0x0003e20000100800 */
[----:B------:R-:W-:-:S07]  /*41f0*/  @P0 IMAD.MOV.U32 R7, RZ, RZ, R13 ;  /* 0x000000ffff070224 */ /* 0x000fce00078e000d */
.L_x_632:
[----:B------:R-:W-:Y:S05]  /*4200*/  BSYNC.RECONVERGENT B1 ;  /* 0x0000000000017941 */ /* 0x000fea0003800200 */
.L_x_630:
[----:B------:R-:W-:Y:S01]  /*4210*/  ISETP.GE.U32.AND P0, PT, R10, 0x15, PT ;  /* 0x000000150a00780c */ /* 0x000fe20003f06070 */
[----:B-1----:R-:W-:-:S12]  /*4220*/  IMAD.MOV.U32 R11, RZ, RZ, R5 ;  /* 0x000000ffff0b7224 */ /* 0x002fd800078e0005 */
[----:B------:R-:W-:-:S04]  /*4230*/  @P0 IMAD.MOV R11, RZ, RZ, R14 ;  /* 0x000000ffff0b0224 */ /* 0x000fc800078e020e */
[----:B------:R-:W-:-:S04]  /*4240*/  VIADD R13, R11, 0x14 ;  /* 0x000000140b0d7836 */ /* 0x000fc80000000000 */
        /* <DEDUP_REMOVED lines=11> */
.L_x_634:
[----:B------:R-:W-:-:S05]  /*4300*/  VIADD R11, R15, 0xffffffff ;  /* 0xffffffff0f0b7836 */ /* 0x000fca0000000000 */
[----:B------:R-:W-:-:S13]  /*4310*/  LOP3.LUT P0, RZ, R15, R11, RZ, 0xc0, !PT ;  /* 0x0000000b0fff7212 */ /* 0x000fda000780c0ff */
[C---:B------:R-:W-:Y:S02]  /*4320*/  @P0 IMAD R16, R7.reuse, 0x4, R4 ;  /* 0x0000000407100824 */ /* 0x040fe400078e0204 */
[----:B------:R-:W-:-:S03]  /*4330*/  @P0 VIADD R11, R7, 0x1 ;  /* 0x00000001070b0836 */ /* 0x000fc60000000000 */
[----:B------:R1:W-:Y:S01]  /*4340*/  @P0 STL [R16], R13 ;  /* 0x0000000d10000387 */ /* 0x0003e20000100800 */
[----:B------:R-:W-:-:S07]  /*4350*/  @P0 IMAD.MOV.U32 R7, RZ, RZ, R11 ;  /* 0x000000ffff070224 */ /* 0x000fce00078e000b */
.L_x_635:
[----:B------:R-:W-:Y:S05]  /*4360*/  BSYNC.RECONVERGENT B1 ;  /* 0x0000000000017941 */ /* 0x000fea0003800200 */
.L_x_633:
[----:B------:R-:W-:Y:S01]  /*4370*/  ISETP.GE.U32.AND P0, PT, R9, 0x226, PT ;  /* 0x000002260900780c */ /* 0x000fe20003f06070 */
[----:B------:R-:W-:-:S12]  /*4380*/  VIADD R11, R10, 0x226 ;  /* 0x000002260a0b7836 */ /* 0x000fd80000000000 */
[----:B------:R-:W-:-:S04]  /*4390*/  @P0 VIADD R11, R10, 0x20d ;  /* 0x0000020d0a0b0836 */ /* 0x000fc80000000000 */
[----:B-1----:R-:W-:-:S05]  /*43a0*/  IMAD.WIDE.U32 R16, R11, 0x4, R2 ;  /* 0x000000040b107825 */ /* 0x002fca00078e0002 */
        /* <DEDUP_REMOVED lines=10> */
.L_x_637:
[----:B------:R-:W-:-:S05]  /*4450*/  VIADD R13, R15, 0xffffffff ;  /* 0xffffffff0f0d7836 */ /* 0x000fca0000000000 */
[----:B------:R-:W-:-:S13]  /*4460*/  LOP3.LUT P0, RZ, R15, R13, RZ, 0xc0, !PT ;  /* 0x0000000d0fff7212 */ /* 0x000fda000780c0ff */
[C---:B------:R-:W-:Y:S02]  /*4470*/  @P0 IMAD R16, R7.reuse, 0x4, R4 ;  /* 0x0000000407100824 */ /* 0x040fe400078e0204 */
[----:B------:R-:W-:-:S03]  /*4480*/  @P0 VIADD R13, R7, 0x1 ;  /* 0x00000001070d0836 */ /* 0x000fc60000000000 */
[----:B------:R1:W-:Y:S01]  /*4490*/  @P0 STL [R16], R11 ;  /* 0x0000000b10000387 */ /* 0x0003e20000100800 */
[----:B------:R-:W-:-:S07]  /*44a0*/  @P0 IMAD.MOV.U32 R7, RZ, RZ, R13 ;  /* 0x000000ffff070224 */ /* 0x000fce00078e000d */
.L_x_638:
[----:B------:R-:W-:Y:S05]  /*44b0*/  BSYNC.RECONVERGENT B1 ;  /* 0x0000000000017941 */ /* 0x000fea0003800200 */
.L_x_636:
        /* <DEDUP_REMOVED lines=15> */
.L_x_640:
[----:B------:R-:W-:-:S05]  /*45b0*/  VIADD R11, R15, 0xffffffff ;  /* 0xffffffff0f0b7836 */ /* 0x000fca0000000000 */
[----:B------:R-:W-:-:S13]  /*45c0*/  LOP3.LUT P0, RZ, R15, R11, RZ, 0xc0, !PT ;  /* 0x0000000b0fff7212 */ /* 0x000fda000780c0ff */
[C---:B------:R-:W-:Y:S01]  /*45d0*/  @P0 LEA R16, R7.reuse, R4, 0x2 ;  /* 0x0000000407100211 */ /* 0x040fe200078e10ff */
[----:B------:R-:W-:-:S04]  /*45e0*/  @P0 VIADD R11, R7, 0x1 ;  /* 0x00000001070b0836 */ /* 0x000fc80000000000 */
[----:B------:R1:W-:Y:S01]  /*45f0*/  @P0 STL [R16], R13 ;  /* 0x0000000d10000387 */ /* 0x0003e20000100800 */
[----:B------:R-:W-:-:S07]  /*4600*/  @P0 IMAD.MOV.U32 R7, RZ, RZ, R11 ;  /* 0x000000ffff070224 */ /* 0x000fce00078e000b */
.L_x_641:
[----:B------:R-:W-:Y:S05]  /*4610*/  BSYNC.RECONVERGENT B1 ;  /* 0x0000000000017941 */ /* 0x000fea0003800200 */
.L_x_639:
        /* <DEDUP_REMOVED lines=14> */
.L_x_643:
[----:B------:R-:W-:-:S05]  /*4700*/  VIADD R13, R15, 0xffffffff ;  /* 0xffffffff0f0d7836 */ /* 0x000fca0000000000 */
[----:B------:R-:W-:-:S13]  /*4710*/  LOP3.LUT P0, RZ, R15, R13, RZ, 0xc0, !PT ;  /* 0x0000000d0fff7212 */ /* 0x000fda000780c0ff */
[C---:B------:R-:W-:Y:S02]  /*4720*/  @P0 IMAD R16, R7.reuse, 0x4, R4 ;  /* 0x0000000407100824 */ /* 0x040fe400078e0204 */
[----:B------:R-:W-:-:S03]  /*4730*/  @P0 VIADD R13, R7, 0x1 ;  /* 0x00000001070d0836 */ /* 0x000fc60000000000 */
[----:B------:R1:W-:Y:S01]  /*4740*/  @P0 STL [R16], R11 ;  /* 0x0000000b10000387 */ /* 0x0003e20000100800 */
[----:B------:R-:W-:-:S07]  /*4750*/  @P0 IMAD.MOV.U32 R7, RZ, RZ, R13 ;  /* 0x000000ffff070224 */ /* 0x000fce00078e000d */
.L_x_644:
[----:B------:R-:W-:Y:S05]  /*4760*/  BSYNC.RECONVERGENT B1 ;  /* 0x0000000000017941 */ /* 0x000fea0003800200 */
.L_x_642:
        /* <DEDUP_REMOVED lines=15> */
.L_x_646:
[----:B------:R-:W-:-:S05]  /*4860*/  VIADD R11, R15, 0xffffffff ;  /* 0xffffffff0f0b7836 */ /* 0x000fca0000000000 */
[----:B------:R-:W-:-:S13]  /*4870*/  LOP3.LUT P0, RZ, R15, R11, RZ, 0xc0, !PT ;  /* 0x0000000b0fff7212 */ /* 0x000fda000780c0ff */
[C---:B------:R-:W-:Y:S02]  /*4880*/  @P0 IMAD R16, R7.reuse, 0x4, R4 ;  /* 0x0000000407100824 */ /* 0x040fe400078e0204 */
[----:B------:R-:W-:-:S03]  /*4890*/  @P0 VIADD R11, R7, 0x1 ;  /* 0x00000001070b0836 */ /* 0x000fc60000000000 */
[----:B------:R1:W-:Y:S01]  /*48a0*/  @P0 STL [R16], R13 ;  /* 0x0000000d10000387 */ /* 0x0003e20000100800 */
[----:B------:R-:W-:-:S07]  /*48b0*/  @P0 IMAD.MOV.U32 R7, RZ, RZ, R11 ;  /* 0x000000ffff070224 */ /* 0x000fce00078e000b */
.L_x_647:
[----:B------:R-:W-:Y:S05]  /*48c0*/  BSYNC.RECONVERGENT B1 ;  /* 0x0000000000017941 */ /* 0x000fea0003800200 */
.L_x_645:
        /* <DEDUP_REMOVED lines=14> */
.L_x_649:
[----:B------:R-:W-:-:S05]  /*49b0*/  VIADD R13, R15, 0xffffffff ;  /* 0xffffffff0f0d7836 */ /* 0x000fca0000000000 */
[----:B------:R-:W-:-:S13]  /*49c0*/  LOP3.LUT P0, RZ, R15, R13, RZ, 0xc0, !PT ;  /* 0x0000000d0fff7212 */ /* 0x000fda000780c0ff */
[C---:B------:R-:W-:Y:S02]  /*49d0*/  @P0 IMAD R16, R7.reuse, 0x4, R4 ;  /* 0x0000000407100824 */ /* 0x040fe400078e0204 */
[----:B------:R-:W-:-:S03]  /*49e0*/  @P0 VIADD R13, R7, 0x1 ;  /* 0x00000001070d0836 */ /* 0x000fc60000000000 */
[----:B------:R1:W-:Y:S01]  /*49f0*/  @P0 STL [R16], R11 ;  /* 0x0000000b10000387 */ /* 0x0003e20000100800 */
[----:B------:R-:W-:-:S07]  /*4a00*/  @P0 IMAD.MOV.U32 R7, RZ, RZ, R13 ;  /* 0x000000ffff070224 */ /* 0x000fce00078e000d */
.L_x_650:
[----:B------:R-:W-:Y:S05]  /*4a10*/  BSYNC.RECONVERGENT B1 ;  /* 0x0000000000017941 */ /* 0x000fea0003800200 */
.L_x_648:
[----:B------:R-:W-:-:S13]  /*4a20*/  ISETP.GE.U32.AND P0, PT, R10, 0x18, PT ;  /* 0x000000180a00780c */ /* 0x000fda0003f06070 */
[----:B------:R-:W-:-:S05]  /*4a30*/  @P0 IADD3 R5, PT, PT, R14, RZ, RZ ;  /* 0x000000ff0e050210 */ /* 0x000fca0007ffe0ff */
[----:B-1----:R-:W-:-:S04]  /*4a40*/  VIADD R11, R5, 0x17 ;  /* 0x00000017050b7836 */ /* 0x002fc80000000000 */
        /* <DEDUP_REMOVED lines=11> */
.L_x_652:
[----:B------:R-:W-:-:S05]  /*4b00*/  VIADD R5, R13, 0xffffffff ;  /* 0xffffffff0d057836 */ /* 0x000fca0000000000 */
[----:B------:R-:W-:-:S13]  /*4b10*/  LOP3.LUT P0, RZ, R13, R5, RZ, 0xc0, !PT ;  /* 0x000000050dff7212 */ /* 0x000fda000780c0ff */
[C---:B------:R-:W-:Y:S02]  /*4b20*/  @P0 IMAD R14, R7.reuse, 0x4, R4 ;  /* 0x00000004070e0824 */ /* 0x040fe400078e0204 */
[----:B------:R-:W-:-:S03]  /*4b30*/  @P0 VIADD R5, R7, 0x1 ;  /* 0x0000000107050836 */ /* 0x000fc60000000000 */
[----:B------:R1:W-:Y:S01]  /*4b40*/  @P0 STL [R14], R11 ;  /* 0x0000000b0e000387 */ /* 0x0003e20000100800 */
[----:B------:R-:W-:-:S07]  /*4b50*/  @P0 IMAD.MOV.U32 R7, RZ, RZ, R5 ;  /* 0x000000ffff070224 */ /* 0x000fce00078e0005 */
.L_x_653:
[----:B------:R-:W-:Y:S05]  /*4b60*/  BSYNC.RECONVERGENT B1 ;  /* 0x0000000000017941 */ /* 0x000fea0003800200 */
.L_x_651:
[----:B------:R-:W-:Y:S01]  /*4b70*/  IMAD.HI.U32 R9, R9, 0x10624dd3, RZ ;  /* 0x10624dd309097827 */ /* 0x000fe200078e00ff */
[----:B------:R-:W-:Y:S02]  /*4b80*/  ISETP.NE.AND P0, PT, R8, RZ, PT ;  /* 0x000000ff0800720c */ /* 0x000fe40003f05270 */
[----:B-1----:R-:W-:Y:S02]  /*4b90*/  LOP3.LUT R11, R12, 0xff, RZ, 0xc0, !PT ;  /* 0x000000ff0c0b7812 */ /* 0x002fe400078ec0ff */
[----:B------:R-:W-:-:S03]  /*4ba0*/  SHF.R.U32.HI R5, RZ, 0x3, R9 ;  /* 0x00000003ff057819 */ /* 0x000fc60000011609 */
[----:B------:R-:W-:Y:S02]  /*4bb0*/  IMAD.IADD R10, R10, 0x1, -R11 ;  /* 0x000000010a0a7824 */ /* 0x000fe400078e0a0b */
[----:B------:R-:W-:-:S04]  /*4bc0*/  IMAD R5, R5, 0x5, RZ ;  /* 0x0000000505057824 */ /* 0x000fc800078e02ff */
[----:B------:R-:W-:-:S04]  /*4bd0*/  VIADD R9, R5, 0x1 ;  /* 0x0000000105097836 */ /* 0x000fc80000000000 */
[----:B------:R-:W-:Y:S02]  /*4be0*/  IMAD.MOV.U32 R13, RZ, RZ, R9 ;  /* 0x000000ffff0d7224 */ /* 0x000fe400078e0009 */
[----:B------:R-:W-:Y:S01]  /*4bf0*/  @P0 IMAD.MOV R13, RZ, RZ, R5 ;  /* 0x000000ffff0d0224 */ /* 0x000fe200078e0205 */
[----:B------:R-:W-:-:S03]  /*4c00*/  LOP3.LUT P0, RZ, R12, 0xff, RZ, 0xc0, !PT ;  /* 0x000000ff0cff7812 */ /* 0x000fc6000780c0ff */
[----:B------:R-:W-:Y:S01]  /*4c10*/  IMAD R16, R13, 0x19, R10 ;  /* 0x000000190d107824 */ /* 0x000fe200078e020a */
[----:B------:R-:W-:-:S05]  /*4c20*/  SEL R11, RZ, 0x1, P0 ;  /* 0x00000001ff0b7807 */ /* 0x000fca0000000000 */
[----:B------:R-:W-:-:S04]  /*4c30*/  IMAD.IADD R19, R16, 0x1, R11 ;  /* 0x0000000110137824 */ /* 0x000fc800078e020b */
[----:B------:R-:W-:-:S05]  /*4c40*/  IMAD.WIDE.U32 R14, R19, 0x4, R2 ;  /* 0x00000004130e7825 */ /* 0x000fca00078e0002 */
[----:B------:R-:W2:Y:S01]  /*4c50*/  LDG.E R21, desc[UR4][R14.64] ;  /* 0x000000040e157981 */ /* 0x000ea2000c1e1900 */
[----:B------:R-:W-:Y:S01]  /*4c60*/  BSSY.RECONVERGENT B1, `(.L_x_654) ;  /* 0x0000010000017945 */ /* 0x000fe20003800200 */
[----:B------:R-:W-:Y:S02]  /*4c70*/  LOP3.LUT R17, R12, 0xff, RZ, 0xc0, !PT ;  /* 0x000000ff0c117812 */ /* 0x000fe400078ec0ff */
        /* <DEDUP_REMOVED lines=8> */
.L_x_655:
[----:B------:R-:W-:-:S05]  /*4d00*/  VIADD R12, R21, 0xffffffff ;  /* 0xffffffff150c7836 */ /* 0x000fca0000000000 */
[----:B------:R-:W-:-:S13]  /*4d10*/  LOP3.LUT P0, RZ, R21, R12, RZ, 0xc0, !PT ;  /* 0x0000000c15ff7212 */ /* 0x000fda000780c0ff */
[C---:B------:R-:W-:Y:S02]  /*4d20*/  @P0 IMAD R14, R7.reuse, 0x4, R4 ;  /* 0x00000004070e0824 */ /* 0x040fe400078e0204 */
[----:B------:R-:W-:-:S03]  /*4d30*/  @P0 VIADD R12, R7, 0x1 ;  /* 0x00000001070c0836 */ /* 0x000fc60000000000 */
[----:B------:R1:W-:Y:S01]  /*4d40*/  @P0 STL [R14], R19 ;  /* 0x000000130e000387 */ /* 0x0003e20000100800 */
[----:B------:R-:W-:-:S07]  /*4d50*/  @P0 IMAD.MOV.U32 R7, RZ, RZ, R12 ;  /* 0x000000ffff070224 */ /* 0x000fce00078e000c */
.L_x_656:
[----:B------:R-:W-:Y:S05]  /*4d60*/  BSYNC.RECONVERGENT B1 ;  /* 0x0000000000017941 */ /* 0x000fea0003800200 */
.L_x_654:
[----:B------:R-:W-:-:S04]  /*4d70*/  ISETP.GE.U32.AND P0, PT, R17, 0x2, PT ;  /* 0x000000021100780c */ /* 0x000fc80003f06070 */
[----:B------:R-:W-:-:S04]  /*4d80*/  SEL R12, RZ, 0x1, P0 ;  /* 0x00000001ff0c7807 */ /* 0x000fc80000000000 */
[----:B-1----:R-:W-:-:S05]  /*4d90*/  IADD3 R19, PT, PT, R16, 0x1, R12 ;  /* 0x0000000110137810 */ /* 0x002fca0007ffe00c */
        /* <DEDUP_REMOVED lines=11> */
.L_x_658:
[----:B------:R-:W-:-:S05]  /*4e50*/  VIADD R13, R18, 0xffffffff ;  /* 0xffffffff120d7836 */ /* 0x000fca0000000000 */
[----:B------:R-:W-:-:S13]  /*4e60*/  LOP3.LUT P0, RZ, R18, R13, RZ, 0xc0, !PT ;  /* 0x0000000d12ff7212 */ /* 0x000fda000780c0ff */
[C---:B------:R-:W-:Y:S02]  /*4e70*/  @P0 IMAD R14, R7.reuse, 0x4, R4 ;  /* 0x00000004070e0824 */ /* 0x040fe400078e0204 */
[----:B------:R-:W-:-:S03]  /*4e80*/  @P0 VIADD R13, R7, 0x1 ;  /* 0x00000001070d0836 */ /* 0x000fc60000000000 */
[----:B------:R1:W-:Y:S01]  /*4e90*/  @P0 STL [R14], R19 ;  /* 0x000000130e000387 */ /* 0x0003e20000100800 */
[----:B------:R-:W-:-:S07]  /*4ea0*/  @P0 IMAD.MOV.U32 R7, RZ, RZ, R13 ;  /* 0x000000ffff070224 */ /* 0x000fce00078e000d */
.L_x_659:
[----:B------:R-:W-:Y:S05]  /*4eb0*/  BSYNC.RECONVERGENT B1 ;  /* 0x0000000000017941 */ /* 0x000fea0003800200 */
.L_x_657:
[----:B------:R-:W-:-:S04]  /*4ec0*/  ISETP.GE.U32.AND P0, PT, R17, 0x3, PT ;  /* 0x000000031100780c */ /* 0x000fc80003f06070 */
[----:B------:R-:W-:-:S04]  /*4ed0*/  SEL R13, RZ, 0x1, P0 ;  /* 0x00000001ff0d7807 */ /* 0x000fc80000000000 */
[----:B------:R-:W-:-:S05]  /*4ee0*/  IADD3 R21, PT, PT, R16, 0x2, R13 ;  /* 0x0000000210157810 */ /* 0x000fca0007ffe00d */
        /* <DEDUP_REMOVED lines=11> */
.L_x_661:
[----:B------:R-:W-:-:S05]  /*4fa0*/  VIADD R14, R23, 0xffffffff ;  /* 0xffffffff170e7836 */ /* 0x000fca0000000000 */
[----:B------:R-:W-:-:S13]  /*4fb0*/  LOP3.LUT P0, RZ, R23, R14, RZ, 0xc0, !PT ;  /* 0x0000000e17ff7212 */ /* 0x000fda000780c0ff */
[C---:B------:R-:W-:Y:S02]  /*4fc0*/  @P0 IMAD R18, R7.reuse, 0x4, R4 ;  /* 0x0000000407120824 */ /* 0x040fe400078e0204 */
[----:B------:R-:W-:-:S03]  /*4fd0*/  @P0 VIADD R14, R7, 0x1 ;  /* 0x00000001070e0836 */ /* 0x000fc60000000000 */
[----:B------:R1:W-:Y:S02]  /*4fe0*/  @P0 STL [R18], R21 ;  /* 0x0000001512000387 */ /* 0x0003e40000100800 */
[----:B------:R-:W-:-:S07]  /*4ff0*/  @P0 MOV R7, R14 ;  /* 0x0000000e00070202 */ /* 0x000fce0000000f00 */
.L_x_662:
[----:B------:R-:W-:Y:S05]  /*5000*/  BSYNC.RECONVERGENT B1 ;  /* 0x0000000000017941 */ /* 0x000fea0003800200 */
.L_x_660:
[----:B------:R-:W-:-:S04]  /*5010*/  ISETP.GE.U32.AND P0, PT, R17, 0x4, PT ;  /* 0x000000041100780c */ /* 0x000fc80003f06070 */
[----:B------:R-:W-:-:S04]  /*5020*/  SEL R14, RZ, 0x1, P0 ;  /* 0x00000001ff0e7807 */ /* 0x000fc80000000000 */
[----:B------:R-:W-:-:S05]  /*5030*/  IADD3 R19, PT, PT, R16, 0x3, R14 ;  /* 0x0000000310137810 */ /* 0x000fca0007ffe00e */
[----:B------:R-:W-:-:S05]  /*5040*/  IMAD.WIDE.U32 R16, R19, 0x4, R2 ;  /* 0x0000000413107825 */ /* 0x000fca00078e0002 */
[----:B-1----:R-:W2:Y:S01]  /*5050*/  LDG.E R18, desc[UR4][R16.64] ;  /* 0x0000000410127981 */ /* 0x002ea2000c1e1900 */
        /* <DEDUP_REMOVED lines=9> */
.L_x_664:
[----:B------:R-:W-:-:S05]  /*50f0*/  VIADD R15, R18, 0xffffffff ;  /* 0xffffffff120f7836 */ /* 0x000fca0000000000 */
[----:B------:R-:W-:-:S13]  /*5100*/  LOP3.LUT P0, RZ, R18, R15, RZ, 0xc0, !PT ;  /* 0x0000000f12ff7212 */ /* 0x000fda000780c0ff */
[C---:B------:R-:W-:Y:S02]  /*5110*/  @P0 IMAD R16, R7.reuse, 0x4, R4 ;  /* 0x0000000407100824 */ /* 0x040fe400078e0204 */
[----:B------:R-:W-:-:S03]  /*5120*/  @P0 VIADD R15, R7, 0x1 ;  /* 0x00000001070f0836 */ /* 0x000fc60000000000 */
[----:B------:R1:W-:Y:S01]  /*5130*/  @P0 STL [R16], R19 ;  /* 0x0000001310000387 */ /* 0x0003e20000100800 */
[----:B------:R-:W-:-:S07]  /*5140*/  @P0 IMAD.MOV.U32 R7, RZ, RZ, R15 ;  /* 0x000000ffff070224 */ /* 0x000fce00078e000f */
.L_x_665:
[----:B------:R-:W-:Y:S05]  /*5150*/  BSYNC.RECONVERGENT B1 ;  /* 0x0000000000017941 */ /* 0x000fea0003800200 */
.L_x_663:
[----:B------:R-:W-:Y:S01]  /*5160*/  ISETP.GE.U32.AND P0, PT, R8, 0x2, PT ;  /* 0x000000020800780c */ /* 0x000fe20003f06070 */
[----:B------:R-:W-:-:S12]  /*5170*/  IMAD.MOV.U32 R15, RZ, RZ, R9 ;  /* 0x000000ffff0f7224 */ /* 0x000fd800078e0009 */
[----:B------:R-:W-:-:S04]  /*5180*/  @P0 IMAD.MOV R15, RZ, RZ, R5 ;  /* 0x000000ffff0f0224 */ /* 0x000fc800078e0205 */
[----:B------:R-:W-:-:S04]  /*5190*/  IMAD R15, R15, 0x19, R10 ;  /* 0x000000190f0f7824 */ /* 0x000fc800078e020a */
[----:B------:R-:W-:-:S04]  /*51a0*/  VIADD R15, R15, 0x19 ;  /* 0x000000190f0f7836 */ /* 0x000fc80000000000 */
[----:B------:R-:W-:-:S04]  /*51b0*/  IMAD.IADD R21, R11, 0x1, R15 ;  /* 0x000000010b157824 */ /* 0x000fc800078e020f */
        /* <DEDUP_REMOVED lines=11> */
.L_x_667:
[----:B------:R-:W-:-:S05]  /*5270*/  VIADD R16, R23, 0xffffffff ;  /* 0xffffffff17107836 */ /* 0x000fca0000000000 */
[----:B------:R-:W-:-:S13]  /*5280*/  LOP3.LUT P0, RZ, R23, R16, RZ, 0xc0, !PT ;  /* 0x0000001017ff7212 */ /* 0x000fda000780c0ff */
[C---:B------:R-:W-:Y:S02]  /*5290*/  @P0 IMAD R18, R7.reuse, 0x4, R4 ;  /* 0x0000000407120824 */ /* 0x040fe400078e0204 */
[----:B------:R-:W-:-:S03]  /*52a0*/  @P0 VIADD R16, R7, 0x1 ;  /* 0x0000000107100836 */ /* 0x000fc60000000000 */
[----:B------:R1:W-:Y:S01]  /*52b0*/  @P0 STL [R18], R21 ;  /* 0x0000001512000387 */ /* 0x0003e20000100800 */
[----:B------:R-:W-:-:S07]  /*52c0*/  @P0 IMAD.MOV.U32 R7, RZ, RZ, R16 ;  /* 0x000000ffff070224 */ /* 0x000fce00078e0010 */
.L_x_668:
[----:B------:R-:W-:Y:S05]  /*52d0*/  BSYNC.RECONVERGENT B1 ;  /* 0x0000000000017941 */ /* 0x000fea0003800200 */
.L_x_666:
        /* <DEDUP_REMOVED lines=12> */
.L_x_670:
[----:B------:R-:W-:-:S05]  /*53a0*/  VIADD R16, R23, 0xffffffff ;  /* 0xffffffff17107836 */ /* 0x000fca0000000000 */
[----:B------:R-:W-:-:S13]  /*53b0*/  LOP3.LUT P0, RZ, R23, R16, RZ, 0xc0, !PT ;  /* 0x0000001017ff7212 */ /* 0x000fda000780c0ff */
[C---:B------:R-:W-:Y:S02]  /*53c0*/  @P0 IMAD R18, R7.reuse, 0x4, R4 ;  /* 0x0000000407120824 */ /* 0x040fe400078e0204 */
[----:B------:R-:W-:-:S03]  /*53d0*/  @P0 VIADD R16, R7, 0x1 ;  /* 0x0000000107100836 */ /* 0x000fc60000000000 */
[----:B------:R1:W-:Y:S01]  /*53e0*/  @P0 STL [R18], R21 ;  /* 0x0000001512000387 */ /* 0x0003e20000100800 */
[----:B------:R-:W-:-:S07]  /*53f0*/  @P0 IMAD.MOV.U32 R7, RZ, RZ, R16 ;  /* 0x000000ffff070224 */ /* 0x000fce00078e0010 */
.L_x_671:
[----:B------:R-:W-:Y:S05]  /*5400*/  BSYNC.RECONVERGENT B1 ;  /* 0x0000000000017941 */ /* 0x000fea0003800200 */
.L_x_669:
        /* <DEDUP_REMOVED lines=12> */
.L_x_673:
[----:B------:R-:W-:-:S05]  /*54d0*/  VIADD R16, R23, 0xffffffff ;  /* 0xffffffff17107836 */ /* 0x000fca0000000000 */
[----:B------:R-:W-:-:S13]  /*54e0*/  LOP3.LUT P0, RZ, R23, R16, RZ, 0xc0, !PT ;  /* 0x0000001017ff7212 */ /* 0x000fda000780c0ff */
[C---:B------:R-:W-:Y:S02]  /*54f0*/  @P0 IMAD R18, R7.reuse, 0x4, R4 ;  /* 0x0000000407120824 */ /* 0x040fe400078e0204 */
[----:B------:R-:W-:-:S03]  /*5500*/  @P0 VIADD R16, R7, 0x1 ;  /* 0x0000000107100836 */ /* 0x000fc60000000000 */
[----:B------:R1:W-:Y:S01]  /*5510*/  @P0 STL [R18], R21 ;  /* 0x0000001512000387 */ /* 0x0003e20000100800 */
[----:B------:R-:W-:-:S07]  /*5520*/  @P0 IMAD.MOV.U32 R7, RZ, RZ, R16 ;  /* 0x000000ffff070224 */ /* 0x000fce00078e0010 */
.L_x_674:
[----:B------:R-:W-:Y:S05]  /*5530*/  BSYNC.RECONVERGENT B1 ;  /* 0x0000000000017941 */ /* 0x000fea0003800200 */
.L_x_672:
        /* <DEDUP_REMOVED lines=12> */
.L_x_676:
[----:B------:R-:W-:-:S05]  /*5600*/  VIADD R15, R18, 0xffffffff ;  /* 0xffffffff120f7836 */ /* 0x000fca0000000000 */
[----:B------:R-:W-:-:S13]  /*5610*/  LOP3.LUT P0, RZ, R18, R15, RZ, 0xc0, !PT ;  /* 0x0000000f12ff7212 */ /* 0x000fda000780c0ff */
[C---:B------:R-:W-:Y:S01]  /*5620*/  @P0 LEA R16, R7.reuse, R4, 0x2 ;  /* 0x0000000407100211 */ /* 0x040fe200078e10ff */
[----:B------:R-:W-:-:S04]  /*5630*/  @P0 VIADD R15, R7, 0x1 ;  /* 0x00000001070f0836 */ /* 0x000fc80000000000 */
[----:B------:R1:W-:Y:S01]  /*5640*/  @P0 STL [R16], R19 ;  /* 0x0000001310000387 */ /* 0x0003e20000100800 */
[----:B------:R-:W-:-:S07]  /*5650*/  @P0 IMAD.MOV.U32 R7, RZ, RZ, R15 ;  /* 0x000000ffff070224 */ /* 0x000fce00078e000f */
.L_x_677:
[----:B------:R-:W-:Y:S05]  /*5660*/  BSYNC.RECONVERGENT B1 ;  /* 0x0000000000017941 */ /* 0x000fea0003800200 */
.L_x_675:
        /* <DEDUP_REMOVED lines=17> */
.L_x_679:
[----:B------:R-:W-:-:S05]  /*5780*/  VIADD R16, R23, 0xffffffff ;  /* 0xffffffff17107836 */ /* 0x000fca0000000000 */
[----:B------:R-:W-:-:S13]  /*5790*/  LOP3.LUT P0, RZ, R23, R16, RZ, 0xc0, !PT ;  /* 0x0000001017ff7212 */ /* 0x000fda000780c0ff */
[C---:B------:R-:W-:Y:S02]  /*57a0*/  @P0 IMAD R18, R7.reuse, 0x4, R4 ;  /* 0x0000000407120824 */ /* 0x040fe400078e0204 */
[----:B------:R-:W-:-:S03]  /*57b0*/  @P0 VIADD R16, R7, 0x1 ;  /* 0x0000000107100836 */ /* 0x000fc60000000000 */
[----:B------:R1:W-:Y:S01]  /*57c0*/  @P0 STL [R18], R21 ;  /* 0x0000001512000387 */ /* 0x0003e20000100800 */
[----:B------:R-:W-:-:S07]  /*57d0*/  @P0 IMAD.MOV.U32 R7, RZ, RZ, R16 ;  /* 0x000000ffff070224 */ /* 0x000fce00078e0010 */
.L_x_680:
[----:B------:R-:W-:Y:S05]  /*57e0*/  BSYNC.RECONVERGENT B1 ;  /* 0x0000000000017941 */ /* 0x000fea0003800200 */
.L_x_678:
        /* <DEDUP_REMOVED lines=12> */
.L_x_682:
[----:B------:R-:W-:-:S05]  /*58b0*/  VIADD R16, R23, 0xffffffff ;  /* 0xffffffff17107836 */ /* 0x000fca0000000000 */
[----:B------:R-:W-:-:S13]  /*58c0*/  LOP3.LUT P0, RZ, R23, R16, RZ, 0xc0, !PT ;  /* 0x0000001017ff7212 */ /* 0x000fda000780c0ff */
[C---:B------:R-:W-:Y:S02]  /*58d0*/  @P0 IMAD R18, R7.reuse, 0x4, R4 ;  /* 0x0000000407120824 */ /* 0x040fe400078e0204 */
[----:B------:R-:W-:-:S03]  /*58e0*/  @P0 VIADD R16, R7, 0x1 ;  /* 0x0000000107100836 */ /* 0x000fc60000000000 */
[----:B------:R1:W-:Y:S01]  /*58f0*/  @P0 STL [R18], R21 ;  /* 0x0000001512000387 */ /* 0x0003e20000100800 */
[----:B------:R-:W-:-:S07]  /*5900*/  @P0 IMAD.MOV.U32 R7, RZ, RZ, R16 ;  /* 0x000000ffff070224 */ /* 0x000fce00078e0010 */
.L_x_683:
[----:B------:R-:W-:Y:S05]  /*5910*/  BSYNC.RECONVERGENT B1 ;  /* 0x0000000000017941 */ /* 0x000fea0003800200 */
.L_x_681:
        /* <DEDUP_REMOVED lines=12> */
.L_x_685:
[----:B------:R-:W-:-:S05]  /*59e0*/  VIADD R16, R23, 0xffffffff ;  /* 0xffffffff17107836 */ /* 0x000fca0000000000 */
[----:B------:R-:W-:-:S13]  /*59f0*/  LOP3.LUT P0, RZ, R23, R16, RZ, 0xc0, !PT ;  /* 0x0000001017ff7212 */ /* 0x000fda000780c0ff */
[C---:B------:R-:W-:Y:S02]  /*5a00*/  @P0 IMAD R18, R7.reuse, 0x4, R4 ;  /* 0x0000000407120824 */ /* 0x040fe400078e0204 */
[----:B------:R-:W-:-:S03]  /*5a10*/  @P0 VIADD R16, R7, 0x1 ;  /* 0x0000000107100836 */ /* 0x000fc60000000000 */
[----:B------:R1:W-:Y:S01]  /*5a20*/  @P0 STL [R18], R21 ;  /* 0x0000001512000387 */ /* 0x0003e20000100800 */
[----:B------:R-:W-:-:S07]  /*5a30*/  @P0 IMAD.MOV.U32 R7, RZ, RZ, R16 ;  /* 0x000000ffff070224 */ /* 0x000fce00078e0010 */
.L_x_686:
[----:B------:R-:W-:Y:S05]  /*5a40*/  BSYNC.RECONVERGENT B1 ;  /* 0x0000000000017941 */ /* 0x000fea0003800200 */
.L_x_684:
        /* <DEDUP_REMOVED lines=12> */
.L_x_688:
[----:B------:R-:W-:-:S05]  /*5b10*/  VIADD R15, R18, 0xffffffff ;  /* 0xffffffff120f7836 */ /* 0x000fca0000000000 */
[----:B------:R-:W-:-:S13]  /*5b20*/  LOP3.LUT P0, RZ, R18, R15, RZ, 0xc0, !PT ;  /* 0x0000000f12ff7212 */ /* 0x000fda000780c0ff */
[C---:B------:R-:W-:Y:S01]  /*5b30*/  @P0 IMAD R16, R7.reuse, 0x4, R4 ;  /* 0x0000000407100824 */ /* 0x040fe200078e0204 */
[----:B------:R-:W-:-:S04]  /*5b40*/  @P0 IADD3 R15, PT, PT, R7, 0x1, RZ ;  /* 0x00000001070f0810 */ /* 0x000fc80007ffe0ff */
[----:B------:R1:W-:Y:S01]  /*5b50*/  @P0 STL [R16], R19 ;  /* 0x0000001310000387 */ /* 0x0003e20000100800 */
[----:B------:R-:W-:-:S07]  /*5b60*/  @P0 IMAD.MOV.U32 R7, RZ, RZ, R15 ;  /* 0x000000ffff070224 */ /* 0x000fce00078e000f */
.L_x_689:
[----:B------:R-:W-:Y:S05]  /*5b70*/  BSYNC.RECONVERGENT B1 ;  /* 0x0000000000017941 */ /* 0x000fea0003800200 */
.L_x_687:
[----:B------:R-:W-:-:S13]  /*5b80*/  ISETP.GE.U32.AND P0, PT, R8, 0x4, PT ;  /* 0x000000040800780c */ /* 0x000fda0003f06070 */
[----:B------:R-:W-:-:S04]  /*5b90*/  @P0 IMAD.MOV R9, RZ, RZ, R5 ;  /* 0x000000ffff090224 */ /* 0x000fc800078e0205 */
[----:B------:R-:W-:-:S04]  /*5ba0*/  IMAD R5, R9, 0x19, R10 ;  /* 0x0000001909057824 */ /* 0x000fc800078e020a */
[----:B------:R-:W-:-:S04]  /*5bb0*/  VIADD R5, R5, 0x4b ;  /* 0x0000004b05057836 */ /* 0x000fc80000000000 */
[----:B------:R-:W-:-:S04]  /*5bc0*/  IMAD.IADD R15, R11, 0x1, R5 ;  /* 0x000000010b0f7824 */ /* 0x000fc800078e0205 */
[----:B------:R-:W-:-:S05]  /*5bd0*/  IMAD.WIDE.U32 R8, R15, 0x4, R2 ;  /* 0x000000040f087825 */ /* 0x000fca00078e0002 */
[----:B------:R-:W2:Y:S01]  /*5be0*/  LDG.E R17, desc[UR4][R8.64] ;  /* 0x0000000408117981 */ /* 0x000ea2000c1e1900 */
[----:B------:R-:W-:Y:S01]  /*5bf0*/  BSSY.RECONVERGENT B1, `(.L_x_690) ;  /* 0x000000f000017945 */ /* 0x000fe20003800200 */
[----:B--2---:R-:W-:-:S04]  /*5c00*/  LOP3.LUT R11, R17, R6, RZ, 0x30, !PT ;  /* 0x00000006110b7212 */ /* 0x004fc800078e30ff */
[----:B------:R-:W2:Y:S01]  /*5c10*/  POPC R10, R11 ;  /* 0x0000000b000a7309 */ /* 0x000ea20000000000 */
[----:B------:R3:W-:Y:S01]  /*5c20*/  STG.E desc[UR4][R8.64], R11 ;  /* 0x0000000b08007986 */ /* 0x0007e2000c101904 */
[----:B--2---:R-:W-:-:S13]  /*5c30*/  ISETP.NE.AND P0, PT, R10, 0x1, PT ;  /* 0x000000010a00780c */ /* 0x004fda0003f05270 */
[----:B---3--:R-:W-:Y:S05]  /*5c40*/  @!P0 BRA `(.L_x_691) ;  /* 0x00000000000c8947 */ /* 0x008fea0003800000 */
[----:B------:R-:W-:-:S13]  /*5c50*/  ISETP.NE.AND P0, PT, R10, RZ, PT ;  /* 0x000000ff0a00720c */ /* 0x000fda0003f05270 */
[----:B------:R-:W-:Y:S05]  /*5c60*/  @!P0 EXIT ;  /* 0x000000000000894d */ /* 0x000fea0003800000 */
[----:B------:R-:W-:Y:S05]  /*5c70*/  BRA `(.L_x_692) ;  /* 0x0000000000187947 */ /* 0x000fea0003800000 */
.L_x_691:
[----:B------:R-:W-:-:S05]  /*5c80*/  VIADD R8, R17, 0xffffffff ;  /* 0xffffffff11087836 */ /* 0x000fca0000000000 */
[----:B------:R-:W-:-:S13]  /*5c90*/  LOP3.LUT P0, RZ, R17, R8, RZ, 0xc0, !PT ;  /* 0x0000000811ff7212 */ /* 0x000fda000780c0ff */
[C---:B------:R-:W-:Y:S02]  /*5ca0*/  @P0 IMAD R10, R7.reuse, 0x4, R4 ;  /* 0x00000004070a0824 */ /* 0x040fe400078e0204 */
[----:B------:R-:W-:-:S03]  /*5cb0*/  @P0 VIADD R8, R7, 0x1 ;  /* 0x0000000107080836 */ /* 0x000fc60000000000 */
[----:B------:R2:W-:Y:S01]  /*5cc0*/  @P0 STL [R10], R15 ;  /* 0x0000000f0a000387 */ /* 0x0005e20000100800 */
[----:B------:R-:W-:-:S07]  /*5cd0*/  @P0 IMAD.MOV.U32 R7, RZ, RZ, R8 ;  /* 0x000000ffff070224 */ /* 0x000fce00078e0008 */
.L_x_692:
[----:B------:R-:W-:Y:S05]  /*5ce0*/  BSYNC.RECONVERGENT B1 ;  /* 0x0000000000017941 */ /* 0x000fea0003800200 */
.L_x_690:
[----:B--2---:R-:W-:-:S05]  /*5cf0*/  IADD3 R15, PT, PT, R5, 0x1, R12 ;  /* 0x00000001050f7810 */ /* 0x004fca0007ffe00c */
        /* <DEDUP_REMOVED lines=11> */
.L_x_694:
[----:B------:R-:W-:-:S05]  /*5db0*/  VIADD R8, R17, 0xffffffff ;  /* 0xffffffff11087836 */ /* 0x000fca0000000000 */
[----:B------:R-:W-:-:S13]  /*5dc0*/  LOP3.LUT P0, RZ, R17, R8, RZ, 0xc0, !PT ;  /* 0x0000000811ff7212 */ /* 0x000fda000780c0ff */
[C---:B------:R-:W-:Y:S02]  /*5dd0*/  @P0 IMAD R10, R7.reuse, 0x4, R4 ;  /* 0x00000004070a0824 */ /* 0x040fe400078e0204 */
[----:B------:R-:W-:-:S03]  /*5de0*/  @P0 VIADD R8, R7, 0x1 ;  /* 0x0000000107080836 */ /* 0x000fc60000000000 */
[----:B------:R2:W-:Y:S01]  /*5df0*/  @P0 STL [R10], R15 ;  /* 0x0000000f0a000387 */ /* 0x0005e20000100800 */
[----:B------:R-:W-:-:S07]  /*5e00*/  @P0 IMAD.MOV.U32 R7, RZ, RZ, R8 ;  /* 0x000000ffff070224 */ /* 0x000fce00078e0008 */
.L_x_695:
[----:B------:R-:W-:Y:S05]  /*5e10*/  BSYNC.RECONVERGENT B1 ;  /* 0x0000000000017941 */ /* 0x000fea0003800200 */
.L_x_693:
[----:B------:R-:W-:-:S05]  /*5e20*/  IADD3 R13, PT, PT, R5, 0x2, R13 ;  /* 0x00000002050d7810 */ /* 0x000fca0007ffe00d */
[----:B------:R-:W-:-:S05]  /*5e30*/  IMAD.WIDE.U32 R8, R13, 0x4, R2 ;  /* 0x000000040d087825 */ /* 0x000fca00078e0002 */
[----:B--2---:R-:W2:Y:S01]  /*5e40*/  LDG.E R15, desc[UR4][R8.64] ;  /* 0x00000004080f7981 */ /* 0x004ea2000c1e1900 */
        /* <DEDUP_REMOVED lines=9> */
.L_x_697:
[----:B------:R-:W-:-:S05]  /*5ee0*/  VIADD R8, R15, 0xffffffff ;  /* 0xffffffff0f087836 */ /* 0x000fca0000000000 */
[----:B------:R-:W-:-:S13]  /*5ef0*/  LOP3.LUT P0, RZ, R15, R8, RZ, 0xc0, !PT ;  /* 0x000000080fff7212 */ /* 0x000fda000780c0ff */
[C---:B------:R-:W-:Y:S02]  /*5f00*/  @P0 IMAD R10, R7.reuse, 0x4, R4 ;  /* 0x00000004070a0824 */ /* 0x040fe400078e0204 */
[----:B------:R-:W-:-:S03]  /*5f10*/  @P0 VIADD R8, R7, 0x1 ;  /* 0x0000000107080836 */ /* 0x000fc60000000000 */
[----:B------:R2:W-:Y:S01]  /*5f20*/  @P0 STL [R10], R13 ;  /* 0x0000000d0a000387 */ /* 0x0005e20000100800 */
[----:B------:R-:W-:-:S07]  /*5f30*/  @P0 IMAD.MOV.U32 R7, RZ, RZ, R8 ;  /* 0x000000ffff070224 */ /* 0x000fce00078e0008 */
.L_x_698:
[----:B------:R-:W-:Y:S05]  /*5f40*/  BSYNC.RECONVERGENT B1 ;  /* 0x0000000000017941 */ /* 0x000fea0003800200 */
.L_x_696:
        /* <DEDUP_REMOVED lines=11> */
[----:B------:R-:W-:Y:S01]  /*6000*/  IMAD.MOV.U32 R5, RZ, RZ, R7 ;  /* 0x000000ffff057224 */ /* 0x000fe200078e0007 */
[----:B------:R-:W-:Y:S06]  /*6010*/  BRA `(.L_x_701) ;  /* 0x0000000000187947 */ /* 0x000fec0003800000 */
.L_x_700:
[----:B------:R-:W-:-:S05]  /*6020*/  VIADD R5, R10, 0xffffffff ;  /* 0xffffffff0a057836 */ /* 0x000fca0000000000 */
[----:B------:R-:W-:Y:S01]  /*6030*/  LOP3.LUT P0, RZ, R10, R5, RZ, 0xc0, !PT ;  /* 0x000000050aff7212 */ /* 0x000fe2000780c0ff */
[----:B------:R-:W-:-:S12]  /*6040*/  IMAD.MOV.U32 R5, RZ, RZ, R7 ;  /* 0x000000ffff057224 */ /* 0x000fd800078e0007 */
[C---:B------:R-:W-:Y:S01]  /*6050*/  @P0 IMAD R6, R7.reuse, 0x4, R4 ;  /* 0x0000000407060824 */ /* 0x040fe200078e0204 */
[----:B------:R-:W-:-:S04]  /*6060*/  @P0 IADD3 R5, PT, PT, R7, 0x1, RZ ;  /* 0x0000000107050810 */ /* 0x000fc80007ffe0ff */
[----:B------:R2:W-:Y:S03]  /*6070*/  @P0 STL [R6], R11 ;  /* 0x0000000b06000387 */ /* 0x0005e60000100800 */
.L_x_701:
[----:B------:R-:W-:Y:S05]  /*6080*/  BSYNC.RECONVERGENT B1 ;  /* 0x0000000000017941 */ /* 0x000fea0003800200 */
.L_x_699:
[----:B------:R-:W-:-:S13]  /*6090*/  ISETP.NE.AND P0, PT, R5, RZ, PT ;  /* 0x000000ff0500720c */ /* 0x000fda0003f05270 */
[----:B------:R-:W-:Y:S05]  /*60a0*/  @P0 BRA `(.L_x_702) ;  /* 0xffffffa000840947 */ /* 0x000fea000383ffff */
[----:B------:R-:W-:Y:S05]  /*60b0*/  BSYNC.RECONVERGENT B0 ;  /* 0x0000000000007941 */ /* 0x000fea0003800200 */
.L_x_509:
[----:B------:R-:W3:Y:S01]  /*60c0*/  LDG.E R4, desc[UR4][R2.64] ;  /* 0x0000000402047981 */ /* 0x000ee2000c1e1900 */
[----:B------:R-:W-:Y:S01]  /*60d0*/  BSSY.RECONVERGENT B0, `(.L_x_703) ;  /* 0x0000025000007945 */ /* 0x000fe20003800200 */
[----:B------:R-:W-:Y:S01]  /*60e0*/  IMAD.MOV.U32 R9, RZ, RZ, RZ ;  /* 0x000000ffff097224 */ /* 0x000fe200078e00ff */
[----:B---3--:R-:W3:Y:S01]  /*60f0*/  POPC R8, R4 ;  /* 0x0000000400087309 */ /* 0x008ee20000000000 */
[----:B------:R-:W-:Y:S02]  /*6100*/  ISETP.NE.AND P0, PT, R4, RZ, PT ;  /* 0x000000ff0400720c */ /* 0x000fe40003f05270 */
[----:B---3--:R-:W-:-:S13]  /*6110*/  ISETP.GE.U32.AND P1, PT, R8, 0x2, PT ;  /* 0x000000020800780c */ /* 0x008fda0003f26070 */
[----:B------:R-:W-:Y:S05]  /*6120*/  @P1 BRA `(.L_x_704) ;  /* 0x00000000007c1947 */ /* 0x000fea0003800000 */
[----:B--2---:R-:W-:Y:S02]  /*6130*/  IMAD.MOV.U32 R6, RZ, RZ, RZ ;  /* 0x000000ffff067224 */ /* 0x004fe400078e00ff */
[----:B------:R-:W-:Y:S02]  /*6140*/  IMAD.MOV.U32 R4, RZ, RZ, R2 ;  /* 0x000000ffff047224 */ /* 0x000fe400078e0002 */
[----:B------:R-:W-:-:S07]  /*6150*/  IMAD.MOV.U32 R5, RZ, RZ, R3 ;  /* 0x000000ffff057224 */ /* 0x000fce00078e0003 */
.L_x_706:
[----:B------:R-:W-:-:S05]  /*6160*/  VIADD R9, R6, 0x1 ;  /* 0x0000000106097836 */ /* 0x000fca0000000000 */
[----:B------:R-:W-:-:S13]  /*6170*/  ISETP.NE.AND P0, PT, R9, 0x271, PT ;  /* 0x000002710900780c */ /* 0x000fda0003f05270 */
[----:B------:R-:W-:Y:S05]  /*6180*/  @!P0 BRA `(.L_x_705) ;  /* 0x0000000800548947 */ /* 0x000fea0003800000 */
[----:B------:R-:W2:Y:S02]  /*6190*/  LDG.E R7, desc[UR4][R4.64+0x4] ;  /* 0x0000040404077981 */ /* 0x000ea4000c1e1900 */
[----:B--2---:R-:W2:Y:S01]  /*61a0*/  POPC R8, R7 ;  /* 0x0000000700087309 */ /* 0x004ea20000000000 */
[----:B------:R-:W-:Y:S02]  /*61b0*/  ISETP.NE.AND P0, PT, R7, RZ, PT ;  /* 0x000000ff0700720c */ /* 0x000fe40003f05270 */
[----:B--2---:R-:W-:-:S13]  /*61c0*/  ISETP.GT.U32.AND P1, PT, R8, 0x1, PT ;  /* 0x000000010800780c */ /* 0x004fda0003f24070 */
[----:B------:R-:W-:Y:S05]  /*61d0*/  @P1 BRA `(.L_x_704) ;  /* 0x0000000000501947 */ /* 0x000fea0003800000 */
[----:B------:R-:W2:Y:S01]  /*61e0*/  LDG.E R7, desc[UR4][R4.64+0x8] ;  /* 0x0000080404077981 */ /* 0x000ea2000c1e1900 */
[----:B------:R-:W-:Y:S01]  /*61f0*/  VIADD R9, R6, 0x2 ;  /* 0x0000000206097836 */ /* 0x000fe20000000000 */
        /* <DEDUP_REMOVED lines=10> */
[----:B------:R-:W-:-:S04]  /*62a0*/  VIADD R9, R6, 0x4 ;  /* 0x0000000406097836 */ /* 0x000fc80000000000 */
[----:B------:R-:W-:-:S05]  /*62b0*/  IMAD.WIDE.U32 R4, R9, 0x4, R2 ;  /* 0x0000000409047825 */ /* 0x000fca00078e0002 */
[----:B------:R-:W2:Y:S01]  /*62c0*/  LDG.E R7, desc[UR4][R4.64] ;  /* 0x0000000404077981 */ /* 0x000ea2000c1e1900 */
[----:B------:R-:W-:Y:S01]  /*62d0*/  IMAD.MOV.U32 R6, RZ, RZ, R9 ;  /* 0x000000ffff067224 */ /* 0x000fe200078e0009 */
[----:B--2---:R-:W2:Y:S01]  /*62e0*/  POPC R8, R7 ;  /* 0x0000000700087309 */ /* 0x004ea20000000000 */
[----:B------:R-:W-:Y:S02]  /*62f0*/  ISETP.NE.AND P0, PT, R7, RZ, PT ;  /* 0x000000ff0700720c */ /* 0x000fe40003f05270 */
[----:B--2---:R-:W-:-:S13]  /*6300*/  ISETP.GE.U32.AND P1, PT, R8, 0x2, PT ;  /* 0x000000020800780c */ /* 0x004fda0003f26070 */
[----:B------:R-:W-:Y:S05]  /*6310*/  @!P1 BRA `(.L_x_706) ;  /* 0xfffffffc00909947 */ /* 0x000fea000383ffff */
.L_x_704:
[----:B------:R-:W-:Y:S05]  /*6320*/  BSYNC.RECONVERGENT B0 ;  /* 0x0000000000007941 */ /* 0x000fea0003800200 */
.L_x_703:
[----:B------:R-:W-:Y:S05]  /*6330*/  @!P0 EXIT ;  /* 0x000000000000894d */ /* 0x000fea0003800000 */
[----:B------:R-:W3:Y:S01]  /*6340*/  LDC.64 R4, c[0x0][0x3a0] ;  /* 0x0000e800ff047b82 */ /* 0x000ee20000000a00 */
[----:B------:R-:W-:-:S07]  /*6350*/  IMAD.WIDE.U32 R2, R9, 0x4, R2 ;  /* 0x0000000409027825 */ /* 0x000fce00078e0002 */
[----:B------:R-:W4:Y:S08]  /*6360*/  LDC.64 R12, c[0x0][0x388] ;  /* 0x0000e200ff0c7b82 */ /* 0x000f300000000a00 */
[----:B--2---:R-:W2:Y:S01]  /*6370*/  LDC.64 R6, c[0x0][0x388] ;  /* 0x0000e200ff067b82 */ /* 0x004ea20000000a00 */
[----:B---3--:R-:W-:-:S03]  /*6380*/  IMAD.WIDE.U32 R10, R0, 0x9c4, R4 ;  /* 0x000009c4000a7825 */ /* 0x008fc600078e0004 */
[----:B------:R-:W-:Y:S02]  /*6390*/  IADD3 R0, P1, PT, R10, 0x8, RZ ;  /* 0x000000080a007810 */ /* 0x000fe40007f3e0ff */
[----:B----4-:R-:W-:Y:S01]  /*63a0*/  IADD3 R4, P0, PT, R12, 0x8, RZ ;  /* 0x000000080c047810 */ /* 0x010fe20007f1e0ff */
[----:B------:R-:W-:Y:S02]  /*63b0*/  IMAD.MOV R12, RZ, RZ, -R9 ;  /* 0x000000ffff0c7224 */ /* 0x000fe400078e0a09 */
[----:B------:R-:W-:Y:S02]  /*63c0*/  IMAD.X R10, RZ, RZ, R11, P1 ;  /* 0x000000ffff0a7224 */ /* 0x000fe400008e060b */
[----:B------:R-:W-:Y:S02]  /*63d0*/  IMAD.X R5, RZ, RZ, R13, P0 ;  /* 0x000000ffff057224 */ /* 0x000fe400000e060d */
[----:B------:R-:W-:Y:S02]  /*63e0*/  IMAD.MOV.U32 R11, RZ, RZ, RZ ;  /* 0x000000ffff0b7224 */ /* 0x000fe400078e00ff */
[----:B--2---:R-:W-:-:S07]  /*63f0*/  IMAD.WIDE.U32 R6, R9, 0x4, R6 ;  /* 0x0000000409067825 */ /* 0x004fce00078e0006 */
.L_x_719:
[----:B--2---:R-:W2:Y:S01]  /*6400*/  S2R R15, SR_LANEID ;  /* 0x00000000000f7919 */ /* 0x004ea20000000000 */
[----:B------:R-:W-:Y:S01]  /*6410*/  VOTEU.ANY UR6, UPT, PT ;  /* 0x0000000000067886 */ /* 0x000fe200038e0100 */
[----:B-1----:R-:W1:Y:S01]  /*6420*/  LDC.64 R16, c[0x0][0x398] ;  /* 0x0000e600ff107b82 */ /* 0x002e620000000a00 */
[----:B------:R-:W2:Y:S08]  /*6430*/  FLO.U32 R20, UR6 ;  /* 0x0000000600147d00 */ /* 0x000eb000080e0000 */
[----:B------:R-:W1:Y:S01]  /*6440*/  POPC R13, UR6 ;  /* 0x00000006000d7d09 */ /* 0x000e620008000000 */
[----:B--2---:R-:W-:Y:S01]  /*6450*/  ISETP.EQ.U32.AND P0, PT, R20, R15, PT ;  /* 0x0000000f1400720c */ /* 0x004fe20003f02070 */
[----:B------:R-:W2:Y:S01]  /*6460*/  S2R R18, SR_LTMASK ;  /* 0x0000000000127919 */ /* 0x000ea20000003900 */
[----:B------:R-:W3:Y:S11]  /*6470*/  LDC.64 R14, c[0x0][0x390] ;  /* 0x0000e400ff0e7b82 */ /* 0x000ef60000000a00 */
[----:B-1----:R1:W4:Y:S01]  /*6480*/  @P0 ATOMG.E.ADD.STRONG.GPU PT, R17, desc[UR4][R16.64], R13 ;  /* 0x8000000d101109a8 */ /* 0x00232200081ef104 */
[----:B------:R-:W-:Y:S01]  /*6490*/  BSSY.RECONVERGENT B0, `(.L_x_707) ;  /* 0x0000060000007945 */ /* 0x000fe20003800200 */
[----:B------:R-:W-:-:S02]  /*64a0*/  IMAD.MOV.U32 R23, RZ, RZ, R0 ;  /* 0x000000ffff177224 */ /* 0x000fc400078e0000 */
[----:B------:R-:W-:Y:S02]  /*64b0*/  IMAD.MOV.U32 R24, RZ, RZ, R10 ;  /* 0x000000ffff187224 */ /* 0x000fe400078e000a */
[----:B-1----:R-:W-:Y:S01]  /*64c0*/  IMAD.MOV.U32 R13, RZ, RZ, RZ ;  /* 0x000000ffff0d7224 */ /* 0x002fe200078e00ff */
[----:B--2---:R-:W-:-:S06]  /*64d0*/  LOP3.LUT R22, R18, UR6, RZ, 0xc0, !PT ;  /* 0x0000000612167c12 */ /* 0x004fcc000f8ec0ff */
        /* <DEDUP_REMOVED lines=10> */
.L_x_718:
[----:B------:R-:W-:Y:S01]  /*6580*/  ISETP.NE.AND P0, PT, R20, RZ, PT ;  /* 0x000000ff1400720c */ /* 0x000fe20003f05270 */
[----:B------:R-:W-:Y:S01]  /*6590*/  BSSY.RECONVERGENT B1, `(.L_x_708) ;  /* 0x0000013000017945 */ /* 0x000fe20003800200 */
[----:B-1----:R-:W-:Y:S01]  /*65a0*/  MOV R16, R25 ;  /* 0x0000001900107202 */ /* 0x002fe20000000f00 */
[----:B------:R-:W-:Y:S02]  /*65b0*/  IMAD.MOV.U32 R17, RZ, RZ, R26 ;  /* 0x000000ffff117224 */ /* 0x000fe400078e001a */
[----:B-1----:R-:W-:Y:S02]  /*65c0*/  IMAD.MOV.U32 R18, RZ, RZ, R23 ;  /* 0x000000ffff127224 */ /* 0x002fe400078e0017 */
[----:B------:R-:W-:-:S06]  /*65d0*/  IMAD.MOV.U32 R19, RZ, RZ, R24 ;  /* 0x000000ffff137224 */ /* 0x000fcc00078e0018 */
[----:B------:R-:W-:Y:S05]  /*65e0*/  @P0 BRA `(.L_x_709) ;  /* 0x00000000002c0947 */ /* 0x000fea0003800000 */
[----:B------:R-:W2:Y:S01]  /*65f0*/  LDG.E R21, desc[UR4][R2.64] ;  /* 0x0000000402157981 */ /* 0x000ea2000c1e1900 */
[----:B------:R-:W-:Y:S02]  /*6600*/  IMAD.MOV.U32 R22, RZ, RZ, 0x1 ;  /* 0x00000001ff167424 */ /* 0x000fe400078e00ff */
[----:B--2---:R-:W-:-:S05]  /*6610*/  IMAD.MOV R24, RZ, RZ, -R21 ;  /* 0x000000ffff187224 */ /* 0x004fca00078e0a15 */
[----:B------:R-:W-:-:S04]  /*6620*/  LOP3.LUT R24, R21, R24, RZ, 0xc0, !PT ;  /* 0x0000001815187212 */ /* 0x000fc800078ec0ff */
[----:B------:R-:W1:Y:S02]  /*6630*/  FLO.U32 R21, R24 ;  /* 0x0000001800157300 */ /* 0x000e6400000e0000 */
[----:B-1----:R-:W-:-:S05]  /*6640*/  SHF.L.U32 R21, R22, R21, RZ ;  /* 0x0000001516157219 */ /* 0x002fca00000006ff */
[----:B------:R2:W-:Y:S04]  /*6650*/  STG.E desc[UR4][R14.64], R21 ;  /* 0x000000150e007986 */ /* 0x0005e8000c101904 */
[----:B------:R-:W3:Y:S02]  /*6660*/  LDG.E R22, desc[UR4][R2.64] ;  /* 0x0000000402167981 */ /* 0x000ee4000c1e1900 */
[----:B---3--:R-:W-:-:S05]  /*6670*/  LOP3.LUT R23, R22, R21, RZ, 0x30, !PT ;  /* 0x0000001516177212 */ /* 0x008fca00078e30ff */
[----:B------:R2:W-:Y:S01]  /*6680*/  STG.E desc[UR4][R2.64], R23 ;  /* 0x0000001702007986 */ /* 0x0005e2000c101904 */
[----:B------:R-:W-:Y:S05]  /*6690*/  BRA `(.L_x_710) ;  /* 0x0000000000087947 */ /* 0x000fea0003800000 */
.L_x_709:
[----:B------:R-:W2:Y:S04]  /*66a0*/  LDG.E R21, desc[UR4][R18.64+-0x8] ;  /* 0xfffff80412157981 */ /* 0x000ea8000c1e1900 */
[----:B--2---:R1:W-:Y:S02]  /*66b0*/  STG.E desc[UR4][R16.64+-0x8], R21 ;  /* 0xfffff81510007986 */ /* 0x0043e4000c101904 */
.L_x_710:
[----:B------:R-:W-:Y:S05]  /*66c0*/  BSYNC.RECONVERGENT B1 ;  /* 0x0000000000017941 */ /* 0x000fea0003800200 */
.L_x_708:
[----:B------:R-:W-:-:S05]  /*66d0*/  VIADD R22, R13, 0x1 ;  /* 0x000000010d167836 */ /* 0x000fca0000000000 */
[----:B------:R-:W-:-:S13]  /*66e0*/  ISETP.NE.AND P0, PT, R22, 0x271, PT ;  /* 0x000002711600780c */ /* 0x000fda0003f05270 */
[----:B------:R-:W-:Y:S05]  /*66f0*/  @!P0 BRA `(.L_x_711) ;  /* 0x0000000000e48947 */ /* 0x000fea0003800000 */
[----:B------:R-:W-:-:S13]  /*6700*/  ISETP.NE.AND P0, PT, R22, R9, PT ;  /* 0x000000091600720c */ /* 0x000fda0003f05270 */
[----:B-12---:R-:W2:Y:S01]  /*6710*/  @P0 LDG.E R21, desc[UR4][R18.64+-0x4] ;  /* 0xfffffc0412150981 */ /* 0x006ea2000c1e1900 */
[----:B------:R-:W-:Y:S01]  /*6720*/  VIADD R22, R13, 0x2 ;  /* 0x000000020d167836 */ /* 0x000fe20000000000 */
[----:B------:R-:W-:Y:S04]  /*6730*/  BSSY.RECONVERGENT B1, `(.L_x_712) ;  /* 0x000000e000017945 */ /* 0x000fe80003800200 */
[----:B------:R-:W-:Y:S01]  /*6740*/  ISETP.NE.AND P1, PT, R22, R9, PT ;  /* 0x000000091600720c */ /* 0x000fe20003f25270 */
[----:B--2---:R1:W-:Y:S01]  /*6750*/  @P0 STG.E desc[UR4][R16.64+-0x4], R21 ;  /* 0xfffffc1510000986 */ /* 0x0043e2000c101904 */
[----:B------:R-:W-:Y:S11]  /*6760*/  @P0 BRA `(.L_x_713) ;  /* 0x0000000000280947 */ /* 0x000ff60003800000 */
[----:B-1----:R-:W2:Y:S01]  /*6770*/  LDG.E R21, desc[UR4][R2.64] ;  /* 0x0000000402157981 */ /* 0x002ea2000c1e1900 */
        /* <DEDUP_REMOVED lines=8> */
[----:B------:R2:W-:Y:S02]  /*6800*/  STG.E desc[UR4][R2.64], R23 ;  /* 0x0000001702007986 */ /* 0x0005e4000c101904 */
.L_x_713:
[----:B------:R-:W-:Y:S05]  /*6810*/  BSYNC.RECONVERGENT B1 ;  /* 0x0000000000017941 */ /* 0x000fea0003800200 */
.L_x_712:
        /* <DEDUP_REMOVED lines=16> */
.L_x_715:
[----:B------:R-:W-:Y:S05]  /*6920*/  BSYNC.RECONVERGENT B1 ;  /* 0x0000000000017941 */ /* 0x000fea0003800200 */
.L_x_714:
[----:B-12---:R-:W2:Y:S01]  /*6930*/  @P0 LDG.E R21, desc[UR4][R18.64+0x4] ;  /* 0x0000040412150981 */ /* 0x006ea2000c1e1900 */
[----:B------:R-:W-:Y:S03]  /*6940*/  BSSY.RECONVERGENT B1, `(.L_x_716) ;  /* 0x000000d000017945 */ /* 0x000fe60003800200 */
[----:B--2---:R1:W-:Y:S01]  /*6950*/  @P0 STG.E desc[UR4][R16.64+0x4], R21 ;  /* 0x0000041510000986 */ /* 0x0043e2000c101904 */
[----:B------:R-:W-:Y:S05]  /*6960*/  @P0 BRA `(.L_x_717) ;  /* 0x0000000000280947 */ /* 0x000fea0003800000 */
        /* <DEDUP_REMOVED lines=10> */
.L_x_717:
[----:B------:R-:W-:Y:S05]  /*6a10*/  BSYNC.RECONVERGENT B1 ;  /* 0x0000000000017941 */ /* 0x000fea0003800200 */
.L_x_716:
[----:B------:R-:W-:Y:S01]  /*6a20*/  IADD3 R25, P0, PT, R16, 0x10, RZ ;  /* 0x0000001010197810 */ /* 0x000fe20007f1e0ff */
[----:B------:R-:W-:Y:S01]  /*6a30*/  VIADD R13, R13, 0x4 ;  /* 0x000000040d0d7836 */ /* 0x000fe20000000000 */
[----:B--2---:R-:W-:Y:S01]  /*6a40*/  IADD3 R23, P1, PT, R18, 0x10, RZ ;  /* 0x0000001012177810 */ /* 0x004fe20007f3e0ff */
[----:B------:R-:W-:Y:S02]  /*6a50*/  VIADD R20, R20, 0x4 ;  /* 0x0000000414147836 */ /* 0x000fe40000000000 */
[----:B------:R-:W-:Y:S02]  /*6a60*/  IMAD.X R26, RZ, RZ, R17, P0 ;  /* 0x000000ffff1a7224 */ /* 0x000fe400000e0611 */
[----:B------:R-:W-:Y:S01]  /*6a70*/  IMAD.X R24, RZ, RZ, R19, P1 ;  /* 0x000000ffff187224 */ /* 0x000fe200008e0613 */
[----:B------:R-:W-:Y:S07]  /*6a80*/  BRA `(.L_x_718) ;  /* 0xfffffff800bc7947 */ /* 0x000fee000383ffff */
.L_x_711:
[----:B------:R-:W-:Y:S05]  /*6a90*/  BSYNC.RECONVERGENT B0 ;  /* 0x0000000000007941 */ /* 0x000fea0003800200 */
.L_x_707:
[----:B------:R-:W-:-:S05]  /*6aa0*/  VIADD R11, R11, 0x1 ;  /* 0x000000010b0b7836 */ /* 0x000fca0000000000 */
[----:B------:R-:W-:-:S13]  /*6ab0*/  ISETP.NE.AND P0, PT, R11, R8, PT ;  /* 0x000000080b00720c */ /* 0x000fda0003f05270 */
[----:B------:R-:W-:Y:S05]  /*6ac0*/  @!P0 EXIT ;  /* 0x000000000000894d */ /* 0x000fea0003800000 */
[----:B------:R-:W-:Y:S05]  /*6ad0*/  BRA `(.L_x_719) ;  /* 0xfffffff800487947 */ /* 0x000fea000383ffff */
.L_x_705:
[----:B------:R-:W2:Y:S02]  /*6ae0*/  LDC.64 R2, c[0x0][0x3b0] ;  /* 0x0000ec00ff027b82 */ /* 0x000ea40000000a00 */
[----:B--2---:R-:W-:Y:S01]  /*6af0*/  STG.E desc[UR4][R2.64], R0 ;  /* 0x0000000002007986 */ /* 0x004fe2000c101904 */
[----:B------:R-:W-:Y:S05]  /*6b00*/  EXIT ;  /* 0x000000000000794d */ /* 0x000fea0003800000 */
.L_x_720:
        /* <DEDUP_REMOVED lines=15> */
.L_x_1372:


//--------------------- .text._Z4InitIjLj5EEvPiPAmlmlmlT0_T0_T0_T0__T_PjS4_S3_S4_ --------------------------
	.section	.text._Z4InitIjLj5EEvPiPAmlmlmlT0_T0_T0_T0__T_PjS4_S3_S4_,"ax",@progbits
	.align	128
        .global         _Z4InitIjLj5EEvPiPAmlmlmlT0_T0_T0_T0__T_PjS4_S3_S4_
        .type           _Z4InitIjLj5EEvPiPAmlmlmlT0_T0_T0_T0__T_PjS4_S3_S4_,@function
        .size           _Z4InitIjLj5EEvPiPAmlmlmlT0_T0_T0_T0__T_PjS4_S3_S4_,(.L_x_1373 - _Z4InitIjLj5EEvPiPAmlmlmlT0_T0_T0_T0__T_PjS4_S3_S4_)
        .other          _Z4InitIjLj5EEvPiPAmlmlmlT0_T0_T0_T0__T_PjS4_S3_S4_,@"STO_CUDA_ENTRY STV_DEFAULT"
_Z4InitIjLj5EEvPiPAmlmlmlT0_T0_T0_T0__T_PjS4_S3_S4_:
.text._Z4InitIjLj5EEvPiPAmlmlmlT0_T0_T0_T0__T_PjS4_S3_S4_:
[----:B------:R-:W0:Y:S02]  /*0000*/  LDC R1, c[0x0][0x37c] ;  /* 0x0000df00ff017b82 */ /* 0x000e240000000800 */
[----:B0-----:R-:W-:-:S06]  /*0010*/  VIADD R1, R1, 0xfffff638 ;  /* 0xfffff63801017836 */ /* 0x001fcc0000000000 */
[----:B------:R-:W0:Y:S01]  /*0020*/  LDC.64 R6, c[0x0][0x398] ;  /* 0x0000e600ff067b82 */ /* 0x000e220000000a00 */
[----:B------:R-:W0:Y:S01]  /*0030*/  LDCU.64 UR12, c[0x0][0x358] ;  /* 0x00006b00ff0c77ac */ /* 0x000e220008000a00 */
[----:B------:R-:W-:Y:S01]  /*0040*/  IMAD.MOV.U32 R10, RZ, RZ, RZ ;  /* 0x000000ffff0a7224 */ /* 0x000fe200078e00ff */
[----:B------:R-:W-:Y:S01]  /*0050*/  STL.64 [R1], RZ ;  /* 0x000000ff01007387 */ /* 0x000fe20000100a00 */
[----:B------:R-:W-:-:S03]  /*0060*/  IMAD.MOV.U32 R19, RZ, RZ, R1 ;  /* 0x000000ffff137224 */ /* 0x000fc600078e0001 */
[----:B------:R-:W-:Y:S01]  /*0070*/  STL.64 [R1+0x8], RZ ;  /* 0x000008ff01007387 */ /* 0x000fe20000100a00 */
[----:B------:R-:W1:Y:S03]  /*0080*/  LDC.64 R2, c[0x0][0x3a0] ;  /* 0x0000e800ff027b82 */ /* 0x000e660000000a00 */
[----:B------:R-:W-:Y:S04]  /*0090*/  STL.64 [R1+0x10], RZ ;  /* 0x000010ff01007387 */ /* 0x000fe80000100a00 */
[----:B------:R-:W-:Y:S01]  /*00a0*/  STL.64 [R1+0x18], RZ ;  /* 0x000018ff01007387 */ /* 0x000fe20000100a00 */
[----:B------:R-:W2:Y:S03]  /*00b0*/  LDC.64 R4, c[0x0][0x380] ;  /* 0x0000e000ff047b82 */ /* 0x000ea60000000a00 */
[----:B------:R-:W-:Y:S04]  /*00c0*/  STL.64 [R1+0x20], RZ ;  /* 0x000020ff01007387 */ /* 0x000fe80000100a00 */
        /* <DEDUP_REMOVED lines=307> */
[----:B------:R-:W-:Y:S04]  /*1400*/  STL [R1+0x9c0], RZ ;  /* 0x0009c0ff01007387 */ /* 0x000fe80000100800 */
[----:B0-----:R0:W-:Y:S02]  /*1410*/  STG.E desc[UR12][R6.64], RZ ;  /* 0x000000ff06007986 */ /* 0x0011e4000c10190c */
[----:B012---:R-:W-:-:S07]  /*1420*/  IMAD.MOV.U32 R7, RZ, RZ, RZ ;  /* 0x000000ffff077224 */ /* 0x007fce00078e00ff */
.L_x_724:
[----:B-1----:R-:W-:-:S05]  /*1430*/  IMAD.WIDE.U32 R12, R7, 0x4, R4 ;  /* 0x00000004070c7825 */ /* 0x002fca00078e0004 */
[----:B------:R-:W2:Y:S01]  /*1440*/  LDG.E R6, desc[UR12][R12.64] ;  /* 0x0000000c0c067981 */ /* 0x000ea2000c1e1900 */
[----:B0-----:R-:W-:-:S04]  /*1450*/  IMAD.WIDE.U32 R8, R7, 0x4, R2 ;  /* 0x0000000407087825 */ /* 0x001fc800078e0002 */
[----:B------:R-:W-:-:S05]  /*1460*/  VIADD R0, R7, 0x1 ;  /* 0x0000000107007836 */ /* 0x000fca0000000000 */
[----:B------:R-:W-:Y:S02]  /*1470*/  ISETP.NE.AND P1, PT, R0, 0x271, PT ;  /* 0x000002710000780c */ /* 0x000fe40003f25270 */
[----:B--2---:R-:W-:-:S13]  /*1480*/  ISETP.NE.AND P0, PT, R6, RZ, PT ;  /* 0x000000ff0600720c */ /* 0x004fda0003f05270 */
[----:B------:R-:W-:-:S05]  /*1490*/  @!P0 IMAD.MOV.U32 R11, RZ, RZ, 0x1ffffff ;  /* 0x01ffffffff0b8424 */ /* 0x000fca00078e00ff */
[----:B------:R0:W-:Y:S01]  /*14a0*/  @!P0 STG.E desc[UR12][R8.64], R11 ;  /* 0x0000000b08008986 */ /* 0x0001e2000c10190c */
[----:B------:R-:W-:Y:S05]  /*14b0*/  @!P0 BRA `(.L_x_721) ;  /* 0x00000000001c8947 */ /* 0x000fea0003800000 */
[----:B------:R-:W-:Y:S02]  /*14c0*/  VIADD R6, R6, 0xffffffff ;  /* 0xffffffff06067836 */ /* 0x000fe40000000000 */
[----:B0-----:R-:W-:Y:S02]  /*14d0*/  IMAD.MOV.U32 R11, RZ, RZ, 0x1 ;  /* 0x00000001ff0b7424 */ /* 0x001fe400078e00ff */
[C---:B------:R-:W-:Y:S02]  /*14e0*/  IMAD R14, R10.reuse, 0x4, R19 ;  /* 0x000000040a0e7824 */ /* 0x040fe400078e0213 */
[----:B------:R-:W-:Y:S01]  /*14f0*/  VIADD R10, R10, 0x1 ;  /* 0x000000010a0a7836 */ /* 0x000fe20000000000 */
[----:B------:R-:W-:Y:S02]  /*1500*/  SHF.L.U32 R11, R11, R6, RZ ;  /* 0x000000060b0b7219 */ /* 0x000fe400000006ff */
[----:B------:R1:W-:Y:S04]  /*1510*/  STL [R14], R7 ;  /* 0x000000070e007387 */ /* 0x0003e80000100800 */
[----:B------:R1:W-:Y:S02]  /*1520*/  STG.E desc[UR12][R8.64], R11 ;  /* 0x0000000b08007986 */ /* 0x0003e4000c10190c */
.L_x_721:
[----:B------:R-:W-:Y:S05]  /*1530*/  @!P1 BRA `(.L_x_722) ;  /* 0x0000000000ac9947 */ /* 0x000fea0003800000 */
[----:B------:R-:W2:Y:S02]  /*1540*/  LDG.E R6, desc[UR12][R12.64+0x4] ;  /* 0x0000040c0c067981 */ /* 0x000ea4000c1e1900 */
[----:B--2---:R-:W-:-:S13]  /*1550*/  ISETP.NE.AND P0, PT, R6, RZ, PT ;  /* 0x000000ff0600720c */ /* 0x004fda0003f05270 */
[----:B------:R-:W-:Y:S02]  /*1560*/  @P0 VIADD R6, R6, 0xffffffff ;  /* 0xffffffff06060836 */ /* 0x000fe40000000000 */
[----:B01----:R-:W-:Y:S02]  /*1570*/  @P0 IMAD.MOV.U32 R11, RZ, RZ, 0x1 ;  /* 0x00000001ff0b0424 */ /* 0x003fe400078e00ff */
[----:B------:R-:W-:-:S03]  /*1580*/  @!P0 IMAD.MOV.U32 R17, RZ, RZ, 0x1ffffff ;  /* 0x01ffffffff118424 */ /* 0x000fc600078e00ff */
[----:B------:R-:W-:-:S05]  /*1590*/  @P0 SHF.L.U32 R11, R11, R6, RZ ;  /* 0x000000060b0b0219 */ /* 0x000fca00000006ff */
[----:B------:R0:W-:Y:S04]  /*15a0*/  @P0 STG.E desc[UR12][R8.64+0x4], R11 ;  /* 0x0000040b08000986 */ /* 0x0001e8000c10190c */
[----:B------:R1:W-:Y:S04]  /*15b0*/  @!P0 STG.E desc[UR12][R8.64+0x4], R17 ;  /* 0x0000041108008986 */ /* 0x0003e8000c10190c */
[----:B------:R-:W2:Y:S02]  /*15c0*/  LDG.E R6, desc[UR12][R12.64+0x8] ;  /* 0x0000080c0c067981 */ /* 0x000ea4000c1e1900 */
[----:B--2---:R-:W-:-:S13]  /*15d0*/  ISETP.NE.AND P1, PT, R6, RZ, PT ;  /* 0x000000ff0600720c */ /* 0x004fda0003f25270 */
[----:B------:R-:W-:Y:S02]  /*15e0*/  @P1 VIADD R6, R6, 0xffffffff ;  /* 0xffffffff06061836 */ /* 0x000fe40000000000 */
[----:B------:R-:W-:Y:S02]  /*15f0*/  @P1 IMAD.MOV.U32 R15, RZ, RZ, 0x1 ;  /* 0x00000001ff0f1424 */ /* 0x000fe400078e00ff */
[----:B------:R-:W-:-:S03]  /*1600*/  @!P1 IMAD.MOV.U32 R21, RZ, RZ, 0x1ffffff ;  /* 0x01ffffffff159424 */ /* 0x000fc600078e00ff */
[----:B------:R-:W-:-:S05]  /*1610*/  @P1 SHF.L.U32 R15, R15, R6, RZ ;  /* 0x000000060f0f1219 */ /* 0x000fca00000006ff */
[----:B------:R1:W-:Y:S04]  /*1620*/  @P1 STG.E desc[UR12][R8.64+0x8], R15 ;  /* 0x0000080f08001986 */ /* 0x0003e8000c10190c */
[----:B------:R1:W-:Y:S04]  /*1630*/  @!P1 STG.E desc[UR12][R8.64+0x8], R21 ;  /* 0x0000081508009986 */ /* 0x0003e8000c10190c */
[----:B------:R-:W2:Y:S01]  /*1640*/  LDG.E R16, desc[UR12][R12.64+0xc] ;  /* 0x00000c0c0c107981 */ /* 0x000ea2000c1e1900 */
[C---:B------:R-:W-:Y:S01]  /*1650*/  @P0 VIADD R6, R10.reuse, 0x1 ;  /* 0x000000010a060836 */ /* 0x040fe20000000000 */
[----:B------:R-:W-:Y:S01]  /*1660*/  @P0 LEA R17, R10, R19, 0x2 ;  /* 0x000000130a110211 */ /* 0x000fe200078e10ff */
[----:B------:R-:W-:-:S02]  /*1670*/  @!P0 IMAD.MOV.U32 R6, RZ, RZ, R10 ;  /* 0x000000ffff068224 */ /* 0x000fc400078e000a */
[----:B------:R-:W-:Y:S02]  /*1680*/  @P1 VIADD R10, R7, 0x2 ;  /* 0x00000002070a1836 */ /* 0x000fe40000000000 */
[C---:B0-----:R-:W-:Y:S01]  /*1690*/  @P1 IMAD R11, R6.reuse, 0x4, R19 ;  /* 0x00000004060b1824 */ /* 0x041fe200078e0213 */
[----:B------:R1:W-:Y:S01]  /*16a0*/  @P0 STL [R17], R0 ;  /* 0x0000000011000387 */ /* 0x0003e20000100800 */
[----:B------:R-:W-:Y:S02]  /*16b0*/  @P1 VIADD R14, R6, 0x1 ;  /* 0x00000001060e1836 */ /* 0x000fe40000000000 */
[----:B------:R-:W-:Y:S01]  /*16c0*/  @!P1 IMAD.MOV.U32 R14, RZ, RZ, R6 ;  /* 0x000000ffff0e9224 */ /* 0x000fe200078e0006 */
[----:B------:R1:W-:Y:S01]  /*16d0*/  @P1 STL [R11], R10 ;  /* 0x0000000a0b001387 */ /* 0x0003e20000100800 */
[----:B--2---:R-:W-:-:S13]  /*16e0*/  ISETP.NE.AND P0, PT, R16, RZ, PT ;  /* 0x000000ff1000720c */ /* 0x004fda0003f05270 */
[----:B-1----:R-:W-:Y:S05]  /*16f0*/  @!P0 BRA `(.L_x_723) ;  /* 0x0000000000288947 */ /* 0x002fea0003800000 */
[----:B------:R-:W-:Y:S02]  /*1700*/  VIADD R6, R16, 0xffffffff ;  /* 0xffffffff10067836 */ /* 0x000fe40000000000 */
[----:B------:R-:W-:Y:S02]  /*1710*/  IMAD.MOV.U32 R11, RZ, RZ, 0x1 ;  /* 0x00000001ff0b7424 */ /* 0x000fe400078e00ff */
[C---:B------:R-:W-:Y:S02]  /*1720*/  IMAD R13, R14.reuse, 0x4, R19 ;  /* 0x000000040e0d7824 */ /* 0x040fe400078e0213 */
[----:B------:R-:W-:Y:S01]  /*1730*/  VIADD R0, R7, 0x3 ;  /* 0x0000000307007836 */ /* 0x000fe20000000000 */
[----:B------:R-:W-:Y:S01]  /*1740*/  SHF.L.U32 R11, R11, R6, RZ ;  /* 0x000000060b0b7219 */ /* 0x000fe200000006ff */
[----:B------:R-:W-:Y:S02]  /*1750*/  VIADD R10, R14, 0x1 ;  /* 0x000000010e0a7836 */ /* 0x000fe40000000000 */
[----:B------:R-:W-:Y:S01]  /*1760*/  VIADD R7, R7, 0x4 ;  /* 0x0000000407077836 */ /* 0x000fe20000000000 */
[----:B------:R1:W-:Y:S04]  /*1770*/  STL [R13], R0 ;  /* 0x000000000d007387 */ /* 0x0003e80000100800 */
[----:B------:R1:W-:Y:S01]  /*1780*/  STG.E desc[UR12][R8.64+0xc], R11 ;  /* 0x00000c0b08007986 */ /* 0x0003e2000c10190c */
[----:B------:R-:W-:Y:S05]  /*1790*/  BRA `(.L_x_724) ;  /* 0xfffffffc00247947 */ /* 0x000fea000383ffff */
.L_x_723:
[----:B------:R-:W-:Y:S02]  /*17a0*/  IMAD.MOV.U32 R11, RZ, RZ, 0x1ffffff ;  /* 0x01ffffffff0b7424 */ /* 0x000fe400078e00ff */
[----:B------:R-:W-:Y:S02]  /*17b0*/  VIADD R7, R7, 0x4 ;  /* 0x0000000407077836 */ /* 0x000fe40000000000 */
[----:B------:R-:W-:Y:S01]  /*17c0*/  IMAD.MOV.U32 R10, RZ, RZ, R14 ;  /* 0x000000ffff0a7224 */ /* 0x000fe200078e000e */
[----:B------:R0:W-:Y:S01]  /*17d0*/  STG.E desc[UR12][R8.64+0xc], R11 ;  /* 0x00000c0b08007986 */ /* 0x0001e2000c10190c */
[----:B------:R-:W-:Y:S05]  /*17e0*/  BRA `(.L_x_724) ;  /* 0xfffffffc00107947 */ /* 0x000fea000383ffff */
.L_x_722:
[----:B------:R-:W2:Y:S01]  /*17f0*/  LDC.64 R2, c[0x0][0x3a0] ;  /* 0x0000e800ff027b82 */ /* 0x000ea20000000a00 */
[----:B------:R-:W-:-:S07]  /*1800*/  ISETP.NE.AND P0, PT, R10, RZ, PT ;  /* 0x000000ff0a00720c */ /* 0x000fce0003f05270 */
[----:B------:R-:W3:Y:S06]  /*1810*/  LDC.64 R4, c[0x0][0x3a0] ;  /* 0x0000e800ff047b82 */ /* 0x000eec0000000a00 */
[----:B------:R-:W-:Y:S05]  /*1820*/  @!P0 BRA `(.L_x_725) ;  /* 0x0000005400808947 */ /* 0x000fea0003800000 */
.L_x_855:
[----:B------:R-:W-:-:S04]  /*1830*/  VIADD R0, R10, 0xffffffff ;  /* 0xffffffff0a007836 */ /* 0x000fc80000000000 */
[----:B------:R-:W-:-:S05]  /*1840*/  IMAD R16, R0, 0x4, R19 ;  /* 0x0000000400107824 */ /* 0x000fca00078e0213 */
[----:B01----:R-:W4:Y:S02]  /*1850*/  LDL R9, [R16] ;  /* 0x0000000010097983 */ /* 0x003f240000100800 */
[C---:B----4-:R-:W-:Y:S01]  /*1860*/  IMAD.HI.U32 R7, R9.reuse, 0x51eb851f, RZ ;  /* 0x51eb851f09077827 */ /* 0x050fe200078e00ff */
[----:B------:R-:W-:-:S03]  /*1870*/  ISETP.GE.U32.AND P0, PT, R9, 0x19, PT ;  /* 0x000000190900780c */ /* 0x000fc60003f06070 */
[----:B--2---:R-:W-:Y:S01]  /*1880*/  IMAD.WIDE.U32 R22, R9, 0x4, R2 ;  /* 0x0000000409167825 */ /* 0x004fe200078e0002 */
[----:B------:R-:W-:-:S04]  /*1890*/  SHF.R.U32.HI R7, RZ, 0x3, R7 ;  /* 0x00000003ff077819 */ /* 0x000fc80000011607 */
[----:B------:R-:W2:Y:S01]  /*18a0*/  LDG.E R6, desc[UR12][R22.64] ;  /* 0x0000000c16067981 */ /* 0x000ea2000c1e1900 */
[----:B------:R-:W-:-:S04]  /*18b0*/  IMAD R12, R7, 0x19, RZ ;  /* 0x00000019070c7824 */ /* 0x000fc800078e02ff */
[----:B------:R-:W-:-:S04]  /*18c0*/  IMAD.IADD R11, R9, 0x1, -R12 ;  /* 0x00000001090b7824 */ /* 0x000fc800078e0a0c */
[C---:B------:R-:W-:Y:S01]  /*18d0*/  VIADD R17, R11.reuse, 0x19 ;  /* 0x000000190b117836 */ /* 0x040fe20000000000 */
[----:B------:R-:W-:-:S05]  /*18e0*/  @P0 IADD3 R17, PT, PT, R11, RZ, RZ ;  /* 0x000000ff0b110210 */ /* 0x000fca0007ffe0ff */
        /* <DEDUP_REMOVED lines=16> */
[----:B------:R1:W-:Y:S01]  /*19f0*/  STG.E desc[UR12][R14.64], R25 ;  /* 0x000000190e007986 */ /* 0x0003e2000c10190c */
[----:B0-----:R-:W-:-:S13]  /*1a00*/  ISETP.NE.AND P0, PT, R20, 0x1, PT ;  /* 0x000000011400780c */ /* 0x001fda0003f05270 */
[----:B-1----:R-:W-:Y:S05]  /*1a10*/  @!P0 BRA `(.L_x_726) ;  /* 0x00000000000c8947 */ /* 0x002fea0003800000 */
[----:B------:R-:W-:-:S13]  /*1a20*/  ISETP.NE.AND P0, PT, R20, RZ, PT ;  /* 0x000000ff1400720c */ /* 0x000fda0003f05270 */
[----:B------:R-:W-:Y:S05]  /*1a30*/  @!P0 BRA `(.L_x_727) ;  /* 0x0000005c00588947 */ /* 0x000fea0003800000 */
[----:B------:R-:W-:Y:S05]  /*1a40*/  BRA `(.L_x_728) ;  /* 0x0000000000107947 */ /* 0x000fea0003800000 */
.L_x_726:
[----:B------:R-:W-:-:S05]  /*1a50*/  VIADD R14, R21, 0xffffffff ;  /* 0xffffffff150e7836 */ /* 0x000fca0000000000 */
[----:B------:R-:W-:-:S13]  /*1a60*/  LOP3.LUT P0, RZ, R21, R14, RZ, 0xc0, !PT ;  /* 0x0000000e15ff7212 */ /* 0x000fda000780c0ff */
[----:B------:R0:W-:Y:S01]  /*1a70*/  @P0 STL [R16], R17 ;  /* 0x0000001110000387 */ /* 0x0001e20000100800 */
[----:B------:R-:W-:-:S07]  /*1a80*/  @P0 IMAD.MOV.U32 R0, RZ, RZ, R10 ;  /* 0x000000ffff000224 */ /* 0x000fce00078e000a */
.L_x_728:
[----:B------:R-:W-:Y:S01]  /*1a90*/  ISETP.NE.AND P0, PT, R11, RZ, PT ;  /* 0x000000ff0b00720c */ /* 0x000fe20003f05270 */
[----:B------:R-:W-:-:S04]  /*1aa0*/  VIADD R10, R12, 0x1 ;  /* 0x000000010c0a7836 */ /* 0x000fc80000000000 */
[----:B0-----:R-:W-:-:S08]  /*1ab0*/  IMAD.MOV.U32 R17, RZ, RZ, R10 ;  /* 0x000000ffff117224 */ /* 0x001fd000078e000a */
[----:B------:R-:W-:-:S04]  /*1ac0*/  @P0 IMAD.MOV R17, RZ, RZ, R12 ;  /* 0x000000ffff110224 */ /* 0x000fc800078e020c */
[----:B------:R-:W-:-:S05]  /*1ad0*/  IMAD.WIDE.U32 R14, R17, 0x4, R2 ;  /* 0x00000004110e7825 */ /* 0x000fca00078e0002 */
[----:B------:R-:W2:Y:S02]  /*1ae0*/  LDG.E R23, desc[UR12][R14.64] ;  /* 0x0000000c0e177981 */ /* 0x000ea4000c1e1900 */
        /* <DEDUP_REMOVED lines=8> */
.L_x_729:
[----:B------:R-:W-:-:S05]  /*1b70*/  VIADD R14, R23, 0xffffffff ;  /* 0xffffffff170e7836 */ /* 0x000fca0000000000 */
[----:B------:R-:W-:-:S13]  /*1b80*/  LOP3.LUT P0, RZ, R23, R14, RZ, 0xc0, !PT ;  /* 0x0000000e17ff7212 */ /* 0x000fda000780c0ff */
[C---:B------:R-:W-:Y:S02]  /*1b90*/  @P0 IMAD R16, R0.reuse, 0x4, R19 ;  /* 0x0000000400100824 */ /* 0x040fe400078e0213 */
[----:B------:R-:W-:-:S03]  /*1ba0*/  @P0 VIADD R14, R0, 0x1 ;  /* 0x00000001000e0836 */ /* 0x000fc60000000000 */
[----:B------:R0:W-:Y:S01]  /*1bb0*/  @P0 STL [R16], R17 ;  /* 0x0000001110000387 */ /* 0x0001e20000100800 */
[----:B------:R-:W-:-:S07]  /*1bc0*/  @P0 IMAD.MOV.U32 R0, RZ, RZ, R14 ;  /* 0x000000ffff000224 */ /* 0x000fce00078e000e */
.L_x_730:
[----:B------:R-:W-:Y:S01]  /*1bd0*/  ISETP.GE.U32.AND P0, PT, R9, 0x32, PT ;  /* 0x000000320900780c */ /* 0x000fe20003f06070 */
[----:B0-----:R-:W-:-:S12]  /*1be0*/  VIADD R17, R11, 0x32 ;  /* 0x000000320b117836 */ /* 0x001fd80000000000 */
[----:B------:R-:W-:-:S04]  /*1bf0*/  @P0 VIADD R17, R11, 0x19 ;  /* 0x000000190b110836 */ /* 0x000fc80000000000 */
        /* <DEDUP_REMOVED lines=10> */
.L_x_731:
[----:B------:R-:W-:-:S05]  /*1ca0*/  VIADD R14, R23, 0xffffffff ;  /* 0xffffffff170e7836 */ /* 0x000fca0000000000 */
[----:B------:R-:W-:-:S13]  /*1cb0*/  LOP3.LUT P0, RZ, R23, R14, RZ, 0xc0, !PT ;  /* 0x0000000e17ff7212 */ /* 0x000fda000780c0ff */
[C---:B------:R-:W-:Y:S02]  /*1cc0*/  @P0 IMAD R16, R0.reuse, 0x4, R19 ;  /* 0x0000000400100824 */ /* 0x040fe400078e0213 */
[----:B------:R-:W-:-:S03]  /*1cd0*/  @P0 VIADD R14, R0, 0x1 ;  /* 0x00000001000e0836 */ /* 0x000fc60000000000 */
[----:B------:R0:W-:Y:S02]  /*1ce0*/  @P0 STL [R16], R17 ;  /* 0x0000001110000387 */ /* 0x0001e40000100800 */
[----:B------:R-:W-:-:S07]  /*1cf0*/  @P0 MOV R0, R14 ;  /* 0x0000000e00000202 */ /* 0x000fce0000000f00 */
.L_x_732:
[----:B------:R-:W-:-:S04]  /*1d00*/  ISETP.GE.U32.AND P0, PT, R11, 0x2, PT ;  /* 0x000000020b00780c */ /* 0x000fc80003f06070 */
[----:B------:R-:W-:-:S04]  /*1d10*/  SEL R15, RZ, 0x1, P0 ;  /* 0x00000001ff0f7807 */ /* 0x000fc80000000000 */
[----:B------:R-:W-:-:S05]  /*1d20*/  IADD3 R15, P1, PT, R12, R15, RZ ;  /* 0x0000000f0c0f7210 */ /* 0x000fca0007f3e0ff */
[----:B0-----:R-:W-:Y:S01]  /*1d30*/  IMAD.X R16, RZ, RZ, RZ, P1 ;  /* 0x000000ffff107224 */ /* 0x001fe200008e06ff */
[----:B---3--:R-:W-:-:S04]  /*1d40*/  LEA R14, P1, R15, R4, 0x2 ;  /* 0x000000040f0e7211 */ /* 0x008fc800078210ff */
[----:B------:R-:W-:-:S05]  /*1d50*/  LEA.HI.X R15, R15, R5, R16, 0x2, P1 ;  /* 0x000000050f0f7211 */ /* 0x000fca00008f1410 */
        /* <DEDUP_REMOVED lines=9> */
.L_x_733:
        /* <DEDUP_REMOVED lines=11> */
.L_x_734:
        /* <DEDUP_REMOVED lines=13> */
.L_x_735:
[----:B------:R-:W-:-:S05]  /*1f70*/  VIADD R14, R23, 0xffffffff ;  /* 0xffffffff170e7836 */ /* 0x000fca0000000000 */
[----:B------:R-:W-:-:S13]  /*1f80*/  LOP3.LUT P0, RZ, R23, R14, RZ, 0xc0, !PT ;  /* 0x0000000e17ff7212 */ /* 0x000fda000780c0ff */
[C---:B------:R-:W-:Y:S02]  /*1f90*/  @P0 IMAD R16, R0.reuse, 0x4, R19 ;  /* 0x0000000400100824 */ /* 0x040fe400078e0213 */
[----:B------:R-:W-:-:S03]  /*1fa0*/  @P0 VIADD R14, R0, 0x1 ;  /* 0x00000001000e0836 */ /* 0x000fc60000000000 */
[----:B------:R0:W-:Y:S01]  /*1fb0*/  @P0 STL [R16], R17 ;  /* 0x0000001110000387 */ /* 0x0001e20000100800 */
[----:B------:R-:W-:-:S07]  /*1fc0*/  @P0 IMAD.MOV.U32 R0, RZ, RZ, R14 ;  /* 0x000000ffff000224 */ /* 0x000fce00078e000e */
.L_x_736:
[----:B------:R-:W-:-:S04]  /*1fd0*/  ISETP.GE.U32.AND P0, PT, R11, 0x3, PT ;  /* 0x000000030b00780c */ /* 0x000fc80003f06070 */
[----:B------:R-:W-:-:S04]  /*1fe0*/  SEL R15, RZ, 0x1, P0 ;  /* 0x00000001ff0f7807 */ /* 0x000fc80000000000 */
[----:B------:R-:W-:-:S05]  /*1ff0*/  IADD3 R15, P1, PT, R12, R15, RZ ;  /* 0x0000000f0c0f7210 */ /* 0x000fca0007f3e0ff */
[----:B0-----:R-:W-:Y:S01]  /*2000*/  IMAD.X R16, RZ, RZ, RZ, P1 ;  /* 0x000000ffff107224 */ /* 0x001fe200008e06ff */
[----:B------:R-:W-:-:S04]  /*2010*/  LEA R14, P1, R15, R4, 0x2 ;  /* 0x000000040f0e7211 */ /* 0x000fc800078210ff */
        /* <DEDUP_REMOVED lines=10> */
.L_x_737:
        /* <DEDUP_REMOVED lines=11> */
.L_x_738:
        /* <DEDUP_REMOVED lines=13> */
.L_x_739:
[----:B------:R-:W-:-:S05]  /*2240*/  VIADD R14, R23, 0xffffffff ;  /* 0xffffffff170e7836 */ /* 0x000fca0000000000 */
[----:B------:R-:W-:-:S13]  /*2250*/  LOP3.LUT P0, RZ, R23, R14, RZ, 0xc0, !PT ;  /* 0x0000000e17ff7212 */ /* 0x000fda000780c0ff */
[C---:B------:R-:W-:Y:S02]  /*2260*/  @P0 IMAD R16, R0.reuse, 0x4, R19 ;  /* 0x0000000400100824 */ /* 0x040fe400078e0213 */
[----:B------:R-:W-:-:S03]  /*2270*/  @P0 VIADD R14, R0, 0x1 ;  /* 0x00000001000e0836 */ /* 0x000fc60000000000 */
[----:B------:R0:W-:Y:S01]  /*2280*/  @P0 STL [R16], R17 ;  /* 0x0000001110000387 */ /* 0x0001e20000100800 */
[----:B------:R-:W-:-:S07]  /*2290*/  @P0 IMAD.MOV.U32 R0, RZ, RZ, R14 ;  /* 0x000000ffff000224 */ /* 0x000fce00078e000e */
.L_x_740:
        /* <DEDUP_REMOVED lines=15> */
.L_x_741:
        /* <DEDUP_REMOVED lines=11> */
.L_x_742:
        /* <DEDUP_REMOVED lines=13> */
.L_x_743:
[----:B------:R-:W-:-:S05]  /*2510*/  VIADD R14, R23, 0xffffffff ;  /* 0xffffffff170e7836 */ /* 0x000fca0000000000 */
[----:B------:R-:W-:-:S13]  /*2520*/  LOP3.LUT P0, RZ, R23, R14, RZ, 0xc0, !PT ;  /* 0x0000000e17ff7212 */ /* 0x000fda000780c0ff */
[C---:B------:R-:W-:Y:S02]  /*2530*/  @P0 IMAD R16, R0.reuse, 0x4, R19 ;  /* 0x0000000400100824 */ /* 0x040fe400078e0213 */
[----:B------:R-:W-:-:S03]  /*2540*/  @P0 VIADD R14, R0, 0x1 ;  /* 0x00000001000e0836 */ /* 0x000fc60000000000 */
[----:B------:R0:W-:Y:S01]  /*2550*/  @P0 STL [R16], R17 ;  /* 0x0000001110000387 */ /* 0x0001e20000100800 */
[----:B------:R-:W-:-:S07]  /*2560*/  @P0 IMAD.MOV.U32 R0, RZ, RZ, R14 ;  /* 0x000000ffff000224 */ /* 0x000fce00078e000e */
.L_x_744:
        /* <DEDUP_REMOVED lines=15> */
.L_x_745:
        /* <DEDUP_REMOVED lines=11> */
.L_x_746:
        /* <DEDUP_REMOVED lines=13> */
.L_x_747:
[----:B------:R-:W-:-:S05]  /*27e0*/  VIADD R14, R23, 0xffffffff ;  /* 0xffffffff170e7836 */ /* 0x000fca0000000000 */
[----:B------:R-:W-:-:S13]  /*27f0*/  LOP3.LUT P0, RZ, R23, R14, RZ, 0xc0, !PT ;  /* 0x0000000e17ff7212 */ /* 0x000fda000780c0ff */
[C---:B------:R-:W-:Y:S01]  /*2800*/  @P0 LEA R16, R0.reuse, R19, 0x2 ;  /* 0x0000001300100211 */ /* 0x040fe200078e10ff */
[----:B------:R-:W-:-:S04]  /*2810*/  @P0 VIADD R14, R0, 0x1 ;  /* 0x00000001000e0836 */ /* 0x000fc80000000000 */
[----:B------:R0:W-:Y:S01]  /*2820*/  @P0 STL [R16], R17 ;  /* 0x0000001110000387 */ /* 0x0001e20000100800 */
[----:B------:R-:W-:-:S07]  /*2830*/  @P0 IMAD.MOV.U32 R0, RZ, RZ, R14 ;  /* 0x000000ffff000224 */ /* 0x000fce00078e000e */
.L_x_748:
        /* <DEDUP_REMOVED lines=15> */
.L_x_749:
        /* <DEDUP_REMOVED lines=11> */
.L_x_750:
        /* <DEDUP_REMOVED lines=13> */
.L_x_751:
[----:B------:R-:W-:-:S05]  /*2ab0*/  VIADD R14, R23, 0xffffffff ;  /* 0xffffffff170e7836 */ /* 0x000fca0000000000 */
[----:B------:R-:W-:-:S13]  /*2ac0*/  LOP3.LUT P0, RZ, R23, R14, RZ, 0xc0, !PT ;  /* 0x0000000e17ff7212 */ /* 0x000fda000780c0ff */
[C---:B------:R-:W-:Y:S02]  /*2ad0*/  @P0 IMAD R16, R0.reuse, 0x4, R19 ;  /* 0x0000000400100824 */ /* 0x040fe400078e0213 */
[----:B------:R-:W-:-:S03]  /*2ae0*/  @P0 VIADD R14, R0, 0x1 ;  /* 0x00000001000e0836 */ /* 0x000fc60000000000 */
[----:B------:R0:W-:Y:S01]  /*2af0*/  @P0 STL [R16], R17 ;  /* 0x0000001110000387 */ /* 0x0001e20000100800 */
[----:B------:R-:W-:-:S07]  /*2b00*/  @P0 IMAD.MOV.U32 R0, RZ, RZ, R14 ;  /* 0x000000ffff000224 */ /* 0x000fce00078e000e */
.L_x_752:
        /* <DEDUP_REMOVED lines=15> */
.L_x_753:
        /* <DEDUP_REMOVED lines=11> */
.L_x_754:
        /* <DEDUP_REMOVED lines=13> */
.L_x_755:
[----:B------:R-:W-:-:S05]  /*2d80*/  VIADD R14, R23, 0xffffffff ;  /* 0xffffffff170e7836 */ /* 0x000fca0000000000 */
[----:B------:R-:W-:-:S13]  /*2d90*/  LOP3.LUT P0, RZ, R23, R14, RZ, 0xc0, !PT ;  /* 0x0000000e17ff7212 */ /* 0x000fda000780c0ff */
[C---:B------:R-:W-:Y:S02]  /*2da0*/  @P0 IMAD R16, R0.reuse, 0x4, R19 ;  /* 0x0000000400100824 */ /* 0x040fe400078e0213 */
[----:B------:R-:W-:-:S03]  /*2db0*/  @P0 VIADD R14, R0, 0x1 ;  /* 0x00000001000e0836 */ /* 0x000fc60000000000 */
[----:B------:R0:W-:Y:S01]  /*2dc0*/  @P0 STL [R16], R17 ;  /* 0x0000001110000387 */ /* 0x0001e20000100800 */
[----:B------:R-:W-:-:S07]  /*2dd0*/  @P0 IMAD.MOV.U32 R0, RZ, RZ, R14 ;  /* 0x000000ffff000224 */ /* 0x000fce00078e000e */
.L_x_756:
        /* <DEDUP_REMOVED lines=15> */
.L_x_757:
        /* <DEDUP_REMOVED lines=11> */
.L_x_758:
        /* <DEDUP_REMOVED lines=13> */
.L_x_759:
[----:B------:R-:W-:-:S05]  /*3050*/  VIADD R14, R23, 0xffffffff ;  /* 0xffffffff170e7836 */ /* 0x000fca0000000000 */
[----:B------:R-:W-:-:S13]  /*3060*/  LOP3.LUT P0, RZ, R23, R14, RZ, 0xc0, !PT ;  /* 0x0000000e17ff7212 */ /* 0x000fda000780c0ff */
[C---:B------:R-:W-:Y:S02]  /*3070*/  @P0 IMAD R16, R0.reuse, 0x4, R19 ;  /* 0x0000000400100824 */ /* 0x040fe400078e0213 */
[----:B------:R-:W-:-:S03]  /*3080*/  @P0 VIADD R14, R0, 0x1 ;  /* 0x00000001000e0836 */ /* 0x000fc60000000000 */
[----:B------:R0:W-:Y:S01]  /*3090*/  @P0 STL [R16], R17 ;  /* 0x0000001110000387 */ /* 0x0001e20000100800 */
[----:B------:R-:W-:-:S07]  /*30a0*/  @P0 IMAD.MOV.U32 R0, RZ, RZ, R14 ;  /* 0x000000ffff000224 */ /* 0x000fce00078e000e */
.L_x_760:
        /* <DEDUP_REMOVED lines=15> */
.L_x_761:
        /* <DEDUP_REMOVED lines=11> */
.L_x_762:
[----:B------:R-:W-:Y:S01]  /*3250*/  ISETP.GE.U32.AND P0, PT, R9, 0xfa, PT ;  /* 0x000000fa0900780c */ /* 0x000fe20003f06070 */
[----:B0-----:R-:W-:-:S12]  /*3260*/  VIADD R17, R11, 0xfa ;  /* 0x000000fa0b117836 */ /* 0x001fd80000000000 */
[----:B------:R-:W-:-:S05]  /*3270*/  @P0 IADD3 R17, PT, PT, R11, 0xe1, RZ ;  /* 0x000000e10b110810 */ /* 0x000fca0007ffe0ff */
        /* <DEDUP_REMOVED lines=10> */
.L_x_763:
[----:B------:R-:W-:-:S05]  /*3320*/  VIADD R14, R23, 0xffffffff ;  /* 0xffffffff170e7836 */ /* 0x000fca0000000000 */
[----:B------:R-:W-:-:S13]  /*3330*/  LOP3.LUT P0, RZ, R23, R14, RZ, 0xc0, !PT ;  /* 0x0000000e17ff7212 */ /* 0x000fda000780c0ff */
[C---:B------:R-:W-:Y:S02]  /*3340*/  @P0 IMAD R16, R0.reuse, 0x4, R19 ;  /* 0x0000000400100824 */ /* 0x040fe400078e0213 */
[----:B------:R-:W-:-:S03]  /*3350*/  @P0 VIADD R14, R0, 0x1 ;  /* 0x00000001000e0836 */ /* 0x000fc60000000000 */
[----:B------:R0:W-:Y:S01]  /*3360*/  @P0 STL [R16], R17 ;  /* 0x0000001110000387 */ /* 0x0001e20000100800 */
[----:B------:R-:W-:-:S07]  /*3370*/  @P0 IMAD.MOV.U32 R0, RZ, RZ, R14 ;  /* 0x000000ffff000224 */ /* 0x000fce00078e000e */
.L_x_764:
        /* <DEDUP_REMOVED lines=15> */
.L_x_765:
        /* <DEDUP_REMOVED lines=11> */
.L_x_766:
        /* <DEDUP_REMOVED lines=13> */
.L_x_767:
[----:B------:R-:W-:-:S05]  /*35f0*/  VIADD R14, R23, 0xffffffff ;  /* 0xffffffff170e7836 */ /* 0x000fca0000000000 */
[----:B------:R-:W-:-:S13]  /*3600*/  LOP3.LUT P0, RZ, R23, R14, RZ, 0xc0, !PT ;  /* 0x0000000e17ff7212 */ /* 0x000fda000780c0ff */
[C---:B------:R-:W-:Y:S02]  /*3610*/  @P0 IMAD R16, R0.reuse, 0x4, R19 ;  /* 0x0000000400100824 */ /* 0x040fe400078e0213 */
[----:B------:R-:W-:-:S03]  /*3620*/  @P0 VIADD R14, R0, 0x1 ;  /* 0x00000001000e0836 */ /* 0x000fc60000000000 */
[----:B------:R0:W-:Y:S02]  /*3630*/  @P0 STL [R16], R17 ;  /* 0x0000001110000387 */ /* 0x0001e40000100800 */
[----:B------:R-:W-:-:S07]  /*3640*/  @P0 MOV R0, R14 ;  /* 0x0000000e00000202 */ /* 0x000fce0000000f00 */
.L_x_768:
        /* <DEDUP_REMOVED lines=15> */
.L_x_769:
        /* <DEDUP_REMOVED lines=11> */
.L_x_770:
        /* <DEDUP_REMOVED lines=13> */
.L_x_771:
[----:B------:R-:W-:-:S05]  /*38c0*/  VIADD R14, R23, 0xffffffff ;  /* 0xffffffff170e7836 */ /* 0x000fca0000000000 */
[----:B------:R-:W-:-:S13]  /*38d0*/  LOP3.LUT P0, RZ, R23, R14, RZ, 0xc0, !PT ;  /* 0x0000000e17ff7212 */ /* 0x000fda000780c0ff */
[C---:B------:R-:W-:Y:S02]  /*38e0*/  @P0 IMAD R16, R0.reuse, 0x4, R19 ;  /* 0x0000000400100824 */ /* 0x040fe400078e0213 */
[----:B------:R-:W-:-:S03]  /*38f0*/  @P0 VIADD R14, R0, 0x1 ;  /* 0x00000001000e0836 */ /* 0x000fc60000000000 */
[----:B------:R0:W-:Y:S01]  /*3900*/  @P0 STL [R16], R17 ;  /* 0x0000001110000387 */ /* 0x0001e20000100800 */
[----:B------:R-:W-:-:S07]  /*3910*/  @P0 IMAD.MOV.U32 R0, RZ, RZ, R14 ;  /* 0x000000ffff000224 */ /* 0x000fce00078e000e */
.L_x_772:
        /* <DEDUP_REMOVED lines=15> */
.L_x_773:
        /* <DEDUP_REMOVED lines=11> */
.L_x_774:
        /* <DEDUP_REMOVED lines=13> */
.L_x_775:
[----:B------:R-:W-:-:S05]  /*3b90*/  VIADD R14, R23, 0xffffffff ;  /* 0xffffffff170e7836 */ /* 0x000fca0000000000 */
[----:B------:R-:W-:-:S13]  /*3ba0*/  LOP3.LUT P0, RZ, R23, R14, RZ, 0xc0, !PT ;  /* 0x0000000e17ff7212 */ /* 0x000fda000780c0ff */
[C---:B------:R-:W-:Y:S02]  /*3bb0*/  @P0 IMAD R16, R0.reuse, 0x4, R19 ;  /* 0x0000000400100824 */ /* 0x040fe400078e0213 */
[----:B------:R-:W-:-:S03]  /*3bc0*/  @P0 VIADD R14, R0, 0x1 ;  /* 0x00000001000e0836 */ /* 0x000fc60000000000 */
[----:B------:R0:W-:Y:S01]  /*3bd0*/  @P0 STL [R16], R17 ;  /* 0x0000001110000387 */ /* 0x0001e20000100800 */
[----:B------:R-:W-:-:S07]  /*3be0*/  @P0 IMAD.MOV.U32 R0, RZ, RZ, R14 ;  /* 0x000000ffff000224 */ /* 0x000fce00078e000e */
.L_x_776:
        /* <DEDUP_REMOVED lines=15> */
.L_x_777:
        /* <DEDUP_REMOVED lines=11> */
.L_x_778:
        /* <DEDUP_REMOVED lines=13> */
.L_x_779:
[----:B------:R-:W-:-:S05]  /*3e60*/  VIADD R14, R23, 0xffffffff ;  /* 0xffffffff170e7836 */ /* 0x000fca0000000000 */
[----:B------:R-:W-:-:S13]  /*3e70*/  LOP3.LUT P0, RZ, R23, R14, RZ, 0xc0, !PT ;  /* 0x0000000e17ff7212 */ /* 0x000fda000780c0ff */
[C---:B------:R-:W-:Y:S02]  /*3e80*/  @P0 IMAD R16, R0.reuse, 0x4, R19 ;  /* 0x0000000400100824 */ /* 0x040fe400078e0213 */
[----:B------:R-:W-:-:S03]  /*3e90*/  @P0 VIADD R14, R0, 0x1 ;  /* 0x00000001000e0836 */ /* 0x000fc60000000000 */
[----:B------:R0:W-:Y:S01]  /*3ea0*/  @P0 STL [R16], R17 ;  /* 0x0000001110000387 */ /* 0x0001e20000100800 */
[----:B------:R-:W-:-:S07]  /*3eb0*/  @P0 IMAD.MOV.U32 R0, RZ, RZ, R14 ;  /* 0x000000ffff000224 */ /* 0x000fce00078e000e */
.L_x_780:
        /* <DEDUP_REMOVED lines=15> */
.L_x_781:
        /* <DEDUP_REMOVED lines=11> */
.L_x_782:
        /* <DEDUP_REMOVED lines=13> */
.L_x_783:
[----:B------:R-:W-:-:S05]  /*4130*/  VIADD R14, R23, 0xffffffff ;  /* 0xffffffff170e7836 */ /* 0x000fca0000000000 */
[----:B------:R-:W-:-:S13]  /*4140*/  LOP3.LUT P0, RZ, R23, R14, RZ, 0xc0, !PT ;  /* 0x0000000e17ff7212 */ /* 0x000fda000780c0ff */
[C---:B------:R-:W-:Y:S01]  /*4150*/  @P0 LEA R16, R0.reuse, R19, 0x2 ;  /* 0x0000001300100211 */ /* 0x040fe200078e10ff */
[----:B------:R-:W-:-:S04]  /*4160*/  @P0 VIADD R14, R0, 0x1 ;  /* 0x00000001000e0836 */ /* 0x000fc80000000000 */
[----:B------:R0:W-:Y:S01]  /*4170*/  @P0 STL [R16], R17 ;  /* 0x0000001110000387 */ /* 0x0001e20000100800 */
[----:B------:R-:W-:-:S07]  /*4180*/  @P0 IMAD.MOV.U32 R0, RZ, RZ, R14 ;  /* 0x000000ffff000224 */ /* 0x000fce00078e000e */
.L_x_784:
        /* <DEDUP_REMOVED lines=15> */
.L_x_785:
        /* <DEDUP_REMOVED lines=11> */
.L_x_786:
        /* <DEDUP_REMOVED lines=13> */
.L_x_787:
[----:B------:R-:W-:-:S05]  /*4400*/  VIADD R14, R23, 0xffffffff ;  /* 0xffffffff170e7836 */ /* 0x000fca0000000000 */
[----:B------:R-:W-:-:S13]  /*4410*/  LOP3.LUT P0, RZ, R23, R14, RZ, 0xc0, !PT ;  /* 0x0000000e17ff7212 */ /* 0x000fda000780c0ff */
[C---:B------:R-:W-:Y:S02]  /*4420*/  @P0 IMAD R16, R0.reuse, 0x4, R19 ;  /* 0x0000000400100824 */ /* 0x040fe400078e0213 */
[----:B------:R-:W-:-:S03]  /*4430*/  @P0 VIADD R14, R0, 0x1 ;  /* 0x00000001000e0836 */ /* 0x000fc60000000000 */
[----:B------:R0:W-:Y:S01]  /*4440*/  @P0 STL [R16], R17 ;  /* 0x0000001110000387 */ /* 0x0001e20000100800 */
[----:B------:R-:W-:-:S07]  /*4450*/  @P0 IMAD.MOV.U32 R0, RZ, RZ, R14 ;  /* 0x000000ffff000224 */ /* 0x000fce00078e000e */
.L_x_788:
        /* <DEDUP_REMOVED lines=15> */
.L_x_789:
        /* <DEDUP_REMOVED lines=11> */
.L_x_790:
        /* <DEDUP_REMOVED lines=13> */
.L_x_791:
[----:B------:R-:W-:-:S05]  /*46d0*/  VIADD R14, R23, 0xffffffff ;  /* 0xffffffff170e7836 */ /* 0x000fca0000000000 */
[----:B------:R-:W-:-:S13]  /*46e0*/  LOP3.LUT P0, RZ, R23, R14, RZ, 0xc0, !PT ;  /* 0x0000000e17ff7212 */ /* 0x000fda000780c0ff */
[C---:B------:R-:W-:Y:S02]  /*46f0*/  @P0 IMAD R16, R0.reuse, 0x4, R19 ;  /* 0x0000000400100824 */ /* 0x040fe400078e0213 */
[----:B------:R-:W-:-:S03]  /*4700*/  @P0 VIADD R14, R0, 0x1 ;  /* 0x00000001000e0836 */ /* 0x000fc60000000000 */
[----:B------:R0:W-:Y:S01]  /*4710*/  @P0 STL [R16], R17 ;  /* 0x0000001110000387 */ /* 0x0001e20000100800 */
[----:B------:R-:W-:-:S07]  /*4720*/  @P0 IMAD.MOV.U32 R0, RZ, RZ, R14 ;  /* 0x000000ffff000224 */ /* 0x000fce00078e000e */
.L_x_792:
        /* <DEDUP_REMOVED lines=15> */
.L_x_793:
        /* <DEDUP_REMOVED lines=11> */
.L_x_794:
        /* <DEDUP_REMOVED lines=13> */
.L_x_795:
[----:B------:R-:W-:-:S05]  /*49a0*/  VIADD R14, R23, 0xffffffff ;  /* 0xffffffff170e7836 */ /* 0x000fca0000000000 */
[----:B------:R-:W-:-:S13]  /*49b0*/  LOP3.LUT P0, RZ, R23, R14, RZ, 0xc0, !PT ;  /* 0x0000000e17ff7212 */ /* 0x000fda000780c0ff */
[C---:B------:R-:W-:Y:S02]  /*49c0*/  @P0 IMAD R16, R0.reuse, 0x4, R19 ;  /* 0x0000000400100824 */ /* 0x040fe400078e0213 */
[----:B------:R-:W-:-:S03]  /*49d0*/  @P0 VIADD R14, R0, 0x1 ;  /* 0x00000001000e0836 */ /* 0x000fc60000000000 */
[----:B------:R0:W-:Y:S01]  /*49e0*/  @P0 STL [R16], R17 ;  /* 0x0000001110000387 */ /* 0x0001e20000100800 */
[----:B------:R-:W-:-:S07]  /*49f0*/  @P0 IMAD.MOV.U32 R0, RZ, RZ, R14 ;  /* 0x000000ffff000224 */ /* 0x000fce00078e000e */
.L_x_796:
        /* <DEDUP_REMOVED lines=15> */
.L_x_797:
        /* <DEDUP_REMOVED lines=11> */
.L_x_798:
        /* <DEDUP_REMOVED lines=13> */
.L_x_799:
[----:B------:R-:W-:-:S05]  /*4c70*/  VIADD R14, R23, 0xffffffff ;  /* 0xffffffff170e7836 */ /* 0x000fca0000000000 */
[----:B------:R-:W-:-:S13]  /*4c80*/  LOP3.LUT P0, RZ, R23, R14, RZ, 0xc0, !PT ;  /* 0x0000000e17ff7212 */ /* 0x000fda000780c0ff */
[C---:B------:R-:W-:Y:S02]  /*4c90*/  @P0 IMAD R16, R0.reuse, 0x4, R19 ;  /* 0x0000000400100824 */ /* 0x040fe400078e0213 */
[----:B------:R-:W-:-:S03]  /*4ca0*/  @P0 VIADD R14, R0, 0x1 ;  /* 0x00000001000e0836 */ /* 0x000fc60000000000 */
[----:B------:R0:W-:Y:S01]  /*4cb0*/  @P0 STL [R16], R17 ;  /* 0x0000001110000387 */ /* 0x0001e20000100800 */
[----:B------:R-:W-:-:S07]  /*4cc0*/  @P0 IMAD.MOV.U32 R0, RZ, RZ, R14 ;  /* 0x000000ffff000224 */ /* 0x000fce00078e000e */
.L_x_800:
        /* <DEDUP_REMOVED lines=15> */
.L_x_801:
        /* <DEDUP_REMOVED lines=11> */
.L_x_802:
        /* <DEDUP_REMOVED lines=13> */
.L_x_803:
[----:B------:R-:W-:-:S05]  /*4f40*/  VIADD R14, R23, 0xffffffff ;  /* 0xffffffff170e7836 */ /* 0x000fca0000000000 */
[----:B------:R-:W-:-:S13]  /*4f50*/  LOP3.LUT P0, RZ, R23, R14, RZ, 0xc0, !PT ;  /* 0x0000000e17ff7212 */ /* 0x000fda000780c0ff */
[C---:B------:R-:W-:Y:S02]  /*4f60*/  @P0 IMAD R16, R0.reuse, 0x4, R19 ;  /* 0x0000000400100824 */ /* 0x040fe400078e0213 */
[----:B------:R-:W-:-:S03]  /*4f70*/  @P0 VIADD R14, R0, 0x1 ;  /* 0x00000001000e0836 */ /* 0x000fc60000000000 */
[----:B------:R0:W-:Y:S02]  /*4f80*/  @P0 STL [R16], R17 ;  /* 0x0000001110000387 */ /* 0x0001e40000100800 */
[----:B------:R-:W-:-:S07]  /*4f90*/  @P0 MOV R0, R14 ;  /* 0x0000000e00000202 */ /* 0x000fce0000000f00 */
.L_x_804:
        /* <DEDUP_REMOVED lines=15> */
.L_x_805:
        /* <DEDUP_REMOVED lines=11> */
.L_x_806:
        /* <DEDUP_REMOVED lines=13> */
.L_x_807:
[----:B------:R-:W-:-:S05]  /*5210*/  VIADD R14, R23, 0xffffffff ;  /* 0xffffffff170e7836 */ /* 0x000fca0000000000 */
[----:B------:R-:W-:-:S13]  /*5220*/  LOP3.LUT P0, RZ, R23, R14, RZ, 0xc0, !PT ;  /* 0x0000000e17ff7212 */ /* 0x000fda000780c0ff */
[C---:B------:R-:W-:Y:S02]  /*5230*/  @P0 IMAD R16, R0.reuse, 0x4, R19 ;  /* 0x0000000400100824 */ /* 0x040fe400078e0213 */
[----:B------:R-:W-:-:S03]  /*5240*/  @P0 VIADD R14, R0, 0x1 ;  /* 0x00000001000e0836 */ /* 0x000fc60000000000 */
[----:B------:R0:W-:Y:S01]  /*5250*/  @P0 STL [R16], R17 ;  /* 0x0000001110000387 */ /* 0x0001e20000100800 */
[----:B------:R-:W-:-:S07]  /*5260*/  @P0 IMAD.MOV.U32 R0, RZ, RZ, R14 ;  /* 0x000000ffff000224 */ /* 0x000fce00078e000e */
.L_x_808:
[----:B------:R-:W-:Y:S01]  /*5270*/  ISETP.GE.U32.AND P0, PT, R11, 0x15, PT ;  /* 0x000000150b00780c */ /* 0x000fe20003f06070 */
[----:B------:R-:W-:-:S12]  /*5280*/  IMAD.MOV.U32 R14, RZ, RZ, R10 ;  /* 0x000000ffff0e7224 */ /* 0x000fd800078e000a */
[----:B------:R-:W-:-:S04]  /*5290*/  @P0 IMAD.MOV R14, RZ, RZ, R12 ;  /* 0x000000ffff0e0224 */ /* 0x000fc800078e020c */
[----:B------:R-:W-:-:S04]  /*52a0*/  VIADD R21, R14, 0x14 ;  /* 0x000000140e157836 */ /* 0x000fc80000000000 */
[----:B------:R-:W-:-:S05]  /*52b0*/  IMAD.WIDE.U32 R14, R21, 0x4, R2 ;  /* 0x00000004150e7825 */ /* 0x000fca00078e0002 */
[----:B------:R-:W0:Y:S02]  /*52c0*/  LDG.E R23, desc[UR12][R14.64] ;  /* 0x0000000c0e177981 */ /* 0x000e24000c1e1900 */
[----:B0-----:R-:W-:-:S04]  /*52d0*/  LOP3.LUT R17, R23, R6, RZ, 0x30, !PT ;  /* 0x0000000617117212 */ /* 0x001fc800078e30ff */
[----:B------:R-:W0:Y:S01]  /*52e0*/  POPC R16, R17 ;  /* 0x0000001100107309 */ /* 0x000e220000000000 */
[----:B------:R1:W-:Y:S01]  /*52f0*/  STG.E desc[UR12][R14.64], R17 ;  /* 0x000000110e007986 */ /* 0x0003e2000c10190c */
[----:B0-----:R-:W-:-:S13]  /*5300*/  ISETP.NE.AND P0, PT, R16, 0x1, PT ;  /* 0x000000011000780c */ /* 0x001fda0003f05270 */
[----:B-1----:R-:W-:Y:S05]  /*5310*/  @!P0 BRA `(.L_x_809) ;  /* 0x00000000000c8947 */ /* 0x002fea0003800000 */
[----:B------:R-:W-:-:S13]  /*5320*/  ISETP.NE.AND P0, PT, R16, RZ, PT ;  /* 0x000000ff1000720c */ /* 0x000fda0003f05270 */
[----:B------:R-:W-:Y:S05]  /*5330*/  @!P0 BRA `(.L_x_727) ;  /* 0x0000002400188947 */ /* 0x000fea0003800000 */
[----:B------:R-:W-:Y:S05]  /*5340*/  BRA `(.L_x_810) ;  /* 0x0000000000187947 */ /* 0x000fea0003800000 */
.L_x_809:
[----:B------:R-:W-:-:S04]  /*5350*/  IADD3 R14, PT, PT, R23, -0x1, RZ ;  /* 0xffffffff170e7810 */ /* 0x000fc80007ffe0ff */
[----:B------:R-:W-:-:S13]  /*5360*/  LOP3.LUT P0, RZ, R23, R14, RZ, 0xc0, !PT ;  /* 0x0000000e17ff7212 */ /* 0x000fda000780c0ff */
[C---:B------:R-:W-:Y:S02]  /*5370*/  @P0 IMAD R16, R0.reuse, 0x4, R19 ;  /* 0x0000000400100824 */ /* 0x040fe400078e0213 */
[----:B------:R-:W-:-:S03]  /*5380*/  @P0 VIADD R14, R0, 0x1 ;  /* 0x00000001000e0836 */ /* 0x000fc60000000000 */
[----:B------:R0:W-:Y:S01]  /*5390*/  @P0 STL [R16], R21 ;  /* 0x0000001510000387 */ /* 0x0001e20000100800 */
[----:B------:R-:W-:-:S07]  /*53a0*/  @P0 IMAD.MOV.U32 R0, RZ, RZ, R14 ;  /* 0x000000ffff000224 */ /* 0x000fce00078e000e */
.L_x_810:
[----:B------:R-:W-:Y:S01]  /*53b0*/  ISETP.GE.U32.AND P0, PT, R9, 0x226, PT ;  /* 0x000002260900780c */ /* 0x000fe20003f06070 */
[----:B------:R-:W-:-:S12]  /*53c0*/  VIADD R17, R11, 0x226 ;  /* 0x000002260b117836 */ /* 0x000fd80000000000 */
[----:B------:R-:W-:-:S04]  /*53d0*/  @P0 VIADD R17, R11, 0x20d ;  /* 0x0000020d0b110836 */ /* 0x000fc80000000000 */
        /* <DEDUP_REMOVED lines=10> */
.L_x_811:
[----:B------:R-:W-:-:S05]  /*5480*/  VIADD R14, R23, 0xffffffff ;  /* 0xffffffff170e7836 */ /* 0x000fca0000000000 */
[----:B------:R-:W-:-:S13]  /*5490*/  LOP3.LUT P0, RZ, R23, R14, RZ, 0xc0, !PT ;  /* 0x0000000e17ff7212 */ /* 0x000fda000780c0ff */
[C---:B------:R-:W-:Y:S02]  /*54a0*/  @P0 IMAD R16, R0.reuse, 0x4, R19 ;  /* 0x0000000400100824 */ /* 0x040fe400078e0213 */
[----:B------:R-:W-:-:S03]  /*54b0*/  @P0 VIADD R14, R0, 0x1 ;  /* 0x00000001000e0836 */ /* 0x000fc60000000000 */
[----:B------:R0:W-:Y:S01]  /*54c0*/  @P0 STL [R16], R17 ;  /* 0x0000001110000387 */ /* 0x0001e20000100800 */
[----:B------:R-:W-:-:S07]  /*54d0*/  @P0 IMAD.MOV.U32 R0, RZ, RZ, R14 ;  /* 0x000000ffff000224 */ /* 0x000fce00078e000e */
.L_x_812:
        /* <DEDUP_REMOVED lines=14> */
.L_x_813:
[----:B------:R-:W-:-:S05]  /*55c0*/  VIADD R14, R23, 0xffffffff ;  /* 0xffffffff170e7836 */ /* 0x000fca0000000000 */
[----:B------:R-:W-:-:S13]  /*55d0*/  LOP3.LUT P0, RZ, R23, R14, RZ, 0xc0, !PT ;  /* 0x0000000e17ff7212 */ /* 0x000fda000780c0ff */
[C---:B------:R-:W-:Y:S02]  /*55e0*/  @P0 IMAD R16, R0.reuse, 0x4, R19 ;  /* 0x0000000400100824 */ /* 0x040fe400078e0213 */
[----:B------:R-:W-:-:S03]  /*55f0*/  @P0 VIADD R14, R0, 0x1 ;  /* 0x00000001000e0836 */ /* 0x000fc60000000000 */
[----:B------:R0:W-:Y:S01]  /*5600*/  @P0 STL [R16], R21 ;  /* 0x0000001510000387 */ /* 0x0001e20000100800 */
[----:B------:R-:W-:-:S07]  /*5610*/  @P0 IMAD.MOV.U32 R0, RZ, RZ, R14 ;  /* 0x000000ffff000224 */ /* 0x000fce00078e000e */
.L_x_814:
[----:B------:R-:W-:Y:S01]  /*5620*/  ISETP.GE.U32.AND P0, PT, R9, 0x23f, PT ;  /* 0x0000023f0900780c */ /* 0x000fe20003f06070 */
[----:B------:R-:W-:-:S12]  /*5630*/  VIADD R17, R11, 0x23f ;  /* 0x0000023f0b117836 */ /* 0x000fd80000000000 */
[----:B------:R-:W-:-:S05]  /*5640*/  @P0 IADD3 R17, PT, PT, R11, 0x226, RZ ;  /* 0x000002260b110810 */ /* 0x000fca0007ffe0ff */
        /* <DEDUP_REMOVED lines=10> */
.L_x_815:
[----:B------:R-:W-:-:S05]  /*56f0*/  VIADD R14, R23, 0xffffffff ;  /* 0xffffffff170e7836 */ /* 0x000fca0000000000 */
[----:B------:R-:W-:-:S13]  /*5700*/  LOP3.LUT P0, RZ, R23, R14, RZ, 0xc0, !PT ;  /* 0x0000000e17ff7212 */ /* 0x000fda000780c0ff */
[C---:B------:R-:W-:Y:S02]  /*5710*/  @P0 IMAD R16, R0.reuse, 0x4, R19 ;  /* 0x0000000400100824 */ /* 0x040fe400078e0213 */
[----:B------:R-:W-:-:S03]  /*5720*/  @P0 VIADD R14, R0, 0x1 ;  /* 0x00000001000e0836 */ /* 0x000fc60000000000 */
[----:B------:R0:W-:Y:S01]  /*5730*/  @P0 STL [R16], R17 ;  /* 0x0000001110000387 */ /* 0x0001e20000100800 */
[----:B------:R-:W-:-:S07]  /*5740*/  @P0 IMAD.MOV.U32 R0, RZ, RZ, R14 ;  /* 0x000000ffff000224 */ /* 0x000fce00078e000e */
.L_x_816:
        /* <DEDUP_REMOVED lines=14> */
.L_x_817:
[----:B------:R-:W-:-:S05]  /*5830*/  VIADD R14, R23, 0xffffffff ;  /* 0xffffffff170e7836 */ /* 0x000fca0000000000 */
[----:B------:R-:W-:-:S13]  /*5840*/  LOP3.LUT P0, RZ, R23, R14, RZ, 0xc0, !PT ;  /* 0x0000000e17ff7212 */ /* 0x000fda000780c0ff */
[C---:B------:R-:W-:Y:S02]  /*5850*/  @P0 IMAD R16, R0.reuse, 0x4, R19 ;  /* 0x0000000400100824 */ /* 0x040fe400078e0213 */
[----:B------:R-:W-:-:S03]  /*5860*/  @P0 VIADD R14, R0, 0x1 ;  /* 0x00000001000e0836 */ /* 0x000fc60000000000 */
[----:B------:R0:W-:Y:S01]  /*5870*/  @P0 STL [R16], R21 ;  /* 0x0000001510000387 */ /* 0x0001e20000100800 */
[----:B------:R-:W-:-:S07]  /*5880*/  @P0 IMAD.MOV.U32 R0, RZ, RZ, R14 ;  /* 0x000000ffff000224 */ /* 0x000fce00078e000e */
.L_x_818:
        /* <DEDUP_REMOVED lines=13> */
.L_x_819:
[----:B------:R-:W-:-:S05]  /*5960*/  VIADD R14, R23, 0xffffffff ;  /* 0xffffffff170e7836 */ /* 0x000fca0000000000 */
[----:B------:R-:W-:-:S13]  /*5970*/  LOP3.LUT P0, RZ, R23, R14, RZ, 0xc0, !PT ;  /* 0x0000000e17ff7212 */ /* 0x000fda000780c0ff */
[C---:B------:R-:W-:Y:S02]  /*5980*/  @P0 IMAD R16, R0.reuse, 0x4, R19 ;  /* 0x0000000400100824 */ /* 0x040fe400078e0213 */
[----:B------:R-:W-:-:S03]  /*5990*/  @P0 VIADD R14, R0, 0x1 ;  /* 0x00000001000e0836 */ /* 0x000fc60000000000 */
[----:B------:R0:W-:Y:S01]  /*59a0*/  @P0 STL [R16], R17 ;  /* 0x0000001110000387 */ /* 0x0001e20000100800 */
[----:B------:R-:W-:-:S07]  /*59b0*/  @P0 IMAD.MOV.U32 R0, RZ, RZ, R14 ;  /* 0x000000ffff000224 */ /* 0x000fce00078e000e */
.L_x_820:
[----:B------:R-:W-:-:S13]  /*59c0*/  ISETP.GE.U32.AND P0, PT, R11, 0x18, PT ;  /* 0x000000180b00780c */ /* 0x000fda0003f06070 */
[----:B------:R-:W-:-:S05]  /*59d0*/  @P0 IADD3 R10, PT, PT, R12, RZ, RZ ;  /* 0x000000ff0c0a0210 */ /* 0x000fca0007ffe0ff */
        /* <DEDUP_REMOVED lines=11> */
.L_x_821:
[----:B------:R-:W-:-:S05]  /*5a90*/  VIADD R10, R23, 0xffffffff ;  /* 0xffffffff170a7836 */ /* 0x000fca0000000000 */
[----:B------:R-:W-:-:S13]  /*5aa0*/  LOP3.LUT P0, RZ, R23, R10, RZ, 0xc0, !PT ;  /* 0x0000000a17ff7212 */ /* 0x000fda000780c0ff */
[C---:B------:R-:W-:Y:S02]  /*5ab0*/  @P0 IMAD R12, R0.reuse, 0x4, R19 ;  /* 0x00000004000c0824 */ /* 0x040fe400078e0213 */
[----:B------:R-:W-:-:S03]  /*5ac0*/  @P0 VIADD R10, R0, 0x1 ;  /* 0x00000001000a0836 */ /* 0x000fc60000000000 */
[----:B------:R0:W-:Y:S01]  /*5ad0*/  @P0 STL [R12], R21 ;  /* 0x000000150c000387 */ /* 0x0001e20000100800 */
[----:B------:R-:W-:-:S07]  /*5ae0*/  @P0 IMAD.MOV.U32 R0, RZ, RZ, R10 ;  /* 0x000000ffff000224 */ /* 0x000fce00078e000a */
.L_x_822:
[----:B------:R-:W-:Y:S01]  /*5af0*/  IMAD.HI.U32 R9, R9, 0x10624dd3, RZ ;  /* 0x10624dd309097827 */ /* 0x000fe200078e00ff */
[----:B------:R-:W-:Y:S02]  /*5b00*/  ISETP.NE.AND P0, PT, R7, RZ, PT ;  /* 0x000000ff0700720c */ /* 0x000fe40003f05270 */
[----:B0-----:R-:W-:Y:S02]  /*5b10*/  LOP3.LUT R12, R13, 0xff, RZ, 0xc0, !PT ;  /* 0x000000ff0d0c7812 */ /* 0x001fe400078ec0ff */
        /* <DEDUP_REMOVED lines=12> */
[----:B------:R-:W-:Y:S02]  /*5be0*/  LOP3.LUT R20, R13, 0xff, RZ, 0xc0, !PT ;  /* 0x000000ff0d147812 */ /* 0x000fe400078ec0ff */
        /* <DEDUP_REMOVED lines=8> */
.L_x_823:
[----:B------:R-:W-:-:S05]  /*5c70*/  VIADD R13, R16, 0xffffffff ;  /* 0xffffffff100d7836 */ /* 0x000fca0000000000 */
[----:B------:R-:W-:-:S13]  /*5c80*/  LOP3.LUT P0, RZ, R16, R13, RZ, 0xc0, !PT ;  /* 0x0000000d10ff7212 */ /* 0x000fda000780c0ff */
[C---:B------:R-:W-:Y:S02]  /*5c90*/  @P0 IMAD R14, R0.reuse, 0x4, R19 ;  /* 0x00000004000e0824 */ /* 0x040fe400078e0213 */
[----:B------:R-:W-:-:S03]  /*5ca0*/  @P0 VIADD R13, R0, 0x1 ;  /* 0x00000001000d0836 */ /* 0x000fc60000000000 */
[----:B------:R0:W-:Y:S01]  /*5cb0*/  @P0 STL [R14], R21 ;  /* 0x000000150e000387 */ /* 0x0001e20000100800 */
[----:B------:R-:W-:-:S07]  /*5cc0*/  @P0 IMAD.MOV.U32 R0, RZ, RZ, R13 ;  /* 0x000000ffff000224 */ /* 0x000fce00078e000d */
.L_x_824:
[----:B------:R-:W-:-:S04]  /*5cd0*/  ISETP.GE.U32.AND P0, PT, R20, 0x2, PT ;  /* 0x000000021400780c */ /* 0x000fc80003f06070 */
[----:B------:R-:W-:-:S04]  /*5ce0*/  SEL R13, RZ, 0x1, P0 ;  /* 0x00000001ff0d7807 */ /* 0x000fc80000000000 */
[----:B0-----:R-:W-:-:S05]  /*5cf0*/  IADD3 R21, PT, PT, R18, 0x1, R13 ;  /* 0x0000000112157810 */ /* 0x001fca0007ffe00d */
        /* <DEDUP_REMOVED lines=10> */
.L_x_825:
[----:B------:R-:W-:-:S05]  /*5da0*/  VIADD R14, R23, 0xffffffff ;  /* 0xffffffff170e7836 */ /* 0x000fca0000000000 */
[----:B------:R-:W-:-:S13]  /*5db0*/  LOP3.LUT P0, RZ, R23, R14, RZ, 0xc0, !PT ;  /* 0x0000000e17ff7212 */ /* 0x000fda000780c0ff */
[C---:B------:R-:W-:Y:S01]  /*5dc0*/  @P0 IMAD R16, R0.reuse, 0x4, R19 ;  /* 0x0000000400100824 */ /* 0x040fe200078e0213 */
[----:B------:R-:W-:-:S04]  /*5dd0*/  @P0 IADD3 R14, PT, PT, R0, 0x1, RZ ;  /* 0x00000001000e0810 */ /* 0x000fc80007ffe0ff */
[----:B------:R0:W-:Y:S01]  /*5de0*/  @P0 STL [R16], R21 ;  /* 0x0000001510000387 */ /* 0x0001e20000100800 */
[----:B------:R-:W-:-:S07]  /*5df0*/  @P0 IMAD.MOV.U32 R0, RZ, RZ, R14 ;  /* 0x000000ffff000224 */ /* 0x000fce00078e000e */
.L_x_826:
        /* <DEDUP_REMOVED lines=13> */
.L_x_827:
[----:B------:R-:W-:-:S05]  /*5ed0*/  VIADD R15, R22, 0xffffffff ;  /* 0xffffffff160f7836 */ /* 0x000fca0000000000 */
[----:B------:R-:W-:-:S13]  /*5ee0*/  LOP3.LUT P0, RZ, R22, R15, RZ, 0xc0, !PT ;  /* 0x0000000f16ff7212 */ /* 0x000fda000780c0ff */
[C---:B------:R-:W-:Y:S02]  /*5ef0*/  @P0 IMAD R16, R0.reuse, 0x4, R19 ;  /* 0x0000000400100824 */ /* 0x040fe400078e0213 */
[----:B------:R-:W-:-:S03]  /*5f00*/  @P0 VIADD R15, R0, 0x1 ;  /* 0x00000001000f0836 */ /* 0x000fc60000000000 */
[----:B------:R0:W-:Y:S01]  /*5f10*/  @P0 STL [R16], R21 ;  /* 0x0000001510000387 */ /* 0x0001e20000100800 */
[----:B------:R-:W-:-:S07]  /*5f20*/  @P0 IMAD.MOV.U32 R0, RZ, RZ, R15 ;  /* 0x000000ffff000224 */ /* 0x000fce00078e000f */
.L_x_828:
[----:B------:R-:W-:-:S04]  /*5f30*/  ISETP.GE.U32.AND P0, PT, R20, 0x4, PT ;  /* 0x000000041400780c */ /* 0x000fc80003f06070 */
[----:B------:R-:W-:-:S04]  /*5f40*/  SEL R15, RZ, 0x1, P0 ;  /* 0x00000001ff0f7807 */ /* 0x000fc80000000000 */
[----:B------:R-:W-:-:S05]  /*5f50*/  IADD3 R23, PT, PT, R18, 0x3, R15 ;  /* 0x0000000312177810 */ /* 0x000fca0007ffe00f */
[----:B0-----:R-:W-:-:S05]  /*5f60*/  IMAD.WIDE.U32 R16, R23, 0x4, R2 ;  /* 0x0000000417107825 */ /* 0x001fca00078e0002 */
        /* <DEDUP_REMOVED lines=9> */
.L_x_829:
[----:B------:R-:W-:-:S05]  /*6000*/  VIADD R16, R25, 0xffffffff ;  /* 0xffffffff19107836 */ /* 0x000fca0000000000 */
[----:B------:R-:W-:-:S13]  /*6010*/  LOP3.LUT P0, RZ, R25, R16, RZ, 0xc0, !PT ;  /* 0x0000001019ff7212 */ /* 0x000fda000780c0ff */
[C---:B------:R-:W-:Y:S02]  /*6020*/  @P0 IMAD R18, R0.reuse, 0x4, R19 ;  /* 0x0000000400120824 */ /* 0x040fe400078e0213 */
[----:B------:R-:W-:-:S03]  /*6030*/  @P0 VIADD R16, R0, 0x1 ;  /* 0x0000000100100836 */ /* 0x000fc60000000000 */
[----:B------:R0:W-:Y:S01]  /*6040*/  @P0 STL [R18], R23 ;  /* 0x0000001712000387 */ /* 0x0001e20000100800 */
[----:B------:R-:W-:-:S07]  /*6050*/  @P0 IMAD.MOV.U32 R0, RZ, RZ, R16 ;  /* 0x000000ffff000224 */ /* 0x000fce00078e0010 */
.L_x_830:
[----:B------:R-:W-:Y:S01]  /*6060*/  ISETP.GE.U32.AND P0, PT, R7, 0x2, PT ;  /* 0x000000020700780c */ /* 0x000fe20003f06070 */
[----:B------:R-:W-:-:S12]  /*6070*/  IMAD.MOV.U32 R16, RZ, RZ, R10 ;  /* 0x000000ffff107224 */ /* 0x000fd800078e000a */
[----:B------:R-:W-:-:S04]  /*6080*/  @P0 IMAD.MOV R16, RZ, RZ, R9 ;  /* 0x000000ffff100224 */ /* 0x000fc800078e0209 */
[----:B0-----:R-:W-:-:S04]  /*6090*/  IMAD R18, R16, 0x19, R11 ;  /* 0x0000001910127824 */ /* 0x001fc800078e020b */
[----:B------:R-:W-:-:S04]  /*60a0*/  VIADD R18, R18, 0x19 ;  /* 0x0000001912127836 */ /* 0x000fc80000000000 */
[----:B------:R-:W-:-:S04]  /*60b0*/  IMAD.IADD R23, R12, 0x1, R18 ;  /* 0x000000010c177824 */ /* 0x000fc800078e0212 */
        /* <DEDUP_REMOVED lines=10> */
.L_x_831:
[----:B------:R-:W-:-:S05]  /*6160*/  VIADD R16, R25, 0xffffffff ;  /* 0xffffffff19107836 */ /* 0x000fca0000000000 */
[----:B------:R-:W-:-:S13]  /*6170*/  LOP3.LUT P0, RZ, R25, R16, RZ, 0xc0, !PT ;  /* 0x0000001019ff7212 */ /* 0x000fda000780c0ff */
[C---:B------:R-:W-:Y:S02]  /*6180*/  @P0 IMAD R20, R0.reuse, 0x4, R19 ;  /* 0x0000000400140824 */ /* 0x040fe400078e0213 */
[----:B------:R-:W-:-:S03]  /*6190*/  @P0 VIADD R16, R0, 0x1 ;  /* 0x0000000100100836 */ /* 0x000fc60000000000 */
[----:B------:R0:W-:Y:S02]  /*61a0*/  @P0 STL [R20], R23 ;  /* 0x0000001714000387 */ /* 0x0001e40000100800 */
[----:B------:R-:W-:-:S07]  /*61b0*/  @P0 MOV R0, R16 ;  /* 0x0000001000000202 */ /* 0x000fce0000000f00 */
.L_x_832:
        /* <DEDUP_REMOVED lines=11> */
.L_x_833:
[----:B------:R-:W-:-:S05]  /*6270*/  VIADD R16, R25, 0xffffffff ;  /* 0xffffffff19107836 */ /* 0x000fca0000000000 */
[----:B------:R-:W-:-:S13]  /*6280*/  LOP3.LUT P0, RZ, R25, R16, RZ, 0xc0, !PT ;  /* 0x0000001019ff7212 */ /* 0x000fda000780c0ff */
[C---:B------:R-:W-:Y:S02]  /*6290*/  @P0 IMAD R20, R0.reuse, 0x4, R19 ;  /* 0x0000000400140824 */ /* 0x040fe400078e0213 */
[----:B------:R-:W-:-:S03]  /*62a0*/  @P0 VIADD R16, R0, 0x1 ;  /* 0x0000000100100836 */ /* 0x000fc60000000000 */
[----:B------:R0:W-:Y:S01]  /*62b0*/  @P0 STL [R20], R23 ;  /* 0x0000001714000387 */ /* 0x0001e20000100800 */
[----:B------:R-:W-:-:S07]  /*62c0*/  @P0 IMAD.MOV.U32 R0, RZ, RZ, R16 ;  /* 0x000000ffff000224 */ /* 0x000fce00078e0010 */
.L_x_834:
        /* <DEDUP_REMOVED lines=11> */
.L_x_835:
[----:B------:R-:W-:-:S05]  /*6380*/  VIADD R16, R25, 0xffffffff ;  /* 0xffffffff19107836 */ /* 0x000fca0000000000 */
[----:B------:R-:W-:-:S13]  /*6390*/  LOP3.LUT P0, RZ, R25, R16, RZ, 0xc0, !PT ;  /* 0x0000001019ff7212 */ /* 0x000fda000780c0ff */
[C---:B------:R-:W-:Y:S02]  /*63a0*/  @P0 IMAD R20, R0.reuse, 0x4, R19 ;  /* 0x0000000400140824 */ /* 0x040fe400078e0213 */
[----:B------:R-:W-:-:S03]  /*63b0*/  @P0 VIADD R16, R0, 0x1 ;  /* 0x0000000100100836 */ /* 0x000fc60000000000 */
[----:B------:R0:W-:Y:S01]  /*63c0*/  @P0 STL [R20], R23 ;  /* 0x0000001714000387 */ /* 0x0001e20000100800 */
[----:B------:R-:W-:-:S07]  /*63d0*/  @P0 IMAD.MOV.U32 R0, RZ, RZ, R16 ;  /* 0x000000ffff000224 */ /* 0x000fce00078e0010 */
.L_x_836:
        /* <DEDUP_REMOVED lines=11> */
.L_x_837:
[----:B------:R-:W-:-:S05]  /*6490*/  VIADD R16, R25, 0xffffffff ;  /* 0xffffffff19107836 */ /* 0x000fca0000000000 */
[----:B------:R-:W-:-:S13]  /*64a0*/  LOP3.LUT P0, RZ, R25, R16, RZ, 0xc0, !PT ;  /* 0x0000001019ff7212 */ /* 0x000fda000780c0ff */
[C---:B------:R-:W-:Y:S02]  /*64b0*/  @P0 IMAD R18, R0.reuse, 0x4, R19 ;  /* 0x0000000400120824 */ /* 0x040fe400078e0213 */
[----:B------:R-:W-:-:S03]  /*64c0*/  @P0 VIADD R16, R0, 0x1 ;  /* 0x0000000100100836 */ /* 0x000fc60000000000 */
[----:B------:R0:W-:Y:S01]  /*64d0*/  @P0 STL [R18], R23 ;  /* 0x0000001712000387 */ /* 0x0001e20000100800 */
[----:B------:R-:W-:-:S07]  /*64e0*/  @P0 IMAD.MOV.U32 R0, RZ, RZ, R16 ;  /* 0x000000ffff000224 */ /* 0x000fce00078e0010 */
.L_x_838:
        /* <DEDUP_REMOVED lines=16> */
.L_x_839:
[----:B------:R-:W-:-:S04]  /*65f0*/  IADD3 R16, PT, PT, R25, -0x1, RZ ;  /* 0xffffffff19107810 */ /* 0x000fc80007ffe0ff */
[----:B------:R-:W-:-:S13]  /*6600*/  LOP3.LUT P0, RZ, R25, R16, RZ, 0xc0, !PT ;  /* 0x0000001019ff7212 */ /* 0x000fda000780c0ff */
[C---:B------:R-:W-:Y:S02]  /*6610*/  @P0 IMAD R20, R0.reuse, 0x4, R19 ;  /* 0x0000000400140824 */ /* 0x040fe400078e0213 */
[----:B------:R-:W-:-:S03]  /*6620*/  @P0 VIADD R16, R0, 0x1 ;  /* 0x0000000100100836 */ /* 0x000fc60000000000 */
[----:B------:R0:W-:Y:S01]  /*6630*/  @P0 STL [R20], R23 ;  /* 0x0000001714000387 */ /* 0x0001e20000100800 */
[----:B------:R-:W-:-:S07]  /*6640*/  @P0 IMAD.MOV.U32 R0, RZ, RZ, R16 ;  /* 0x000000ffff000224 */ /* 0x000fce00078e0010 */
.L_x_840:
        /* <DEDUP_REMOVED lines=11> */
.L_x_841:
[----:B------:R-:W-:-:S05]  /*6700*/  VIADD R16, R25, 0xffffffff ;  /* 0xffffffff19107836 */ /* 0x000fca0000000000 */
[----:B------:R-:W-:-:S13]  /*6710*/  LOP3.LUT P0, RZ, R25, R16, RZ, 0xc0, !PT ;  /* 0x0000001019ff7212 */ /* 0x000fda000780c0ff */
[C---:B------:R-:W-:Y:S02]  /*6720*/  @P0 IMAD R20, R0.reuse, 0x4, R19 ;  /* 0x0000000400140824 */ /* 0x040fe400078e0213 */
[----:B------:R-:W-:-:S03]  /*6730*/  @P0 VIADD R16, R0, 0x1 ;  /* 0x0000000100100836 */ /* 0x000fc60000000000 */
[----:B------:R0:W-:Y:S01]  /*6740*/  @P0 STL [R20], R23 ;  /* 0x0000001714000387 */ /* 0x0001e20000100800 */
[----:B------:R-:W-:-:S07]  /*6750*/  @P0 IMAD.MOV.U32 R0, RZ, RZ, R16 ;  /* 0x000000ffff000224 */ /* 0x000fce00078e0010 */
.L_x_842:
        /* <DEDUP_REMOVED lines=11> */
.L_x_843:
[----:B------:R-:W-:-:S05]  /*6810*/  VIADD R16, R25, 0xffffffff ;  /* 0xffffffff19107836 */ /* 0x000fca0000000000 */
[----:B------:R-:W-:-:S13]  /*6820*/  LOP3.LUT P0, RZ, R25, R16, RZ, 0xc0, !PT ;  /* 0x0000001019ff7212 */ /* 0x000fda000780c0ff */
[C---:B------:R-:W-:Y:S02]  /*6830*/  @P0 IMAD R20, R0.reuse, 0x4, R19 ;  /* 0x0000000400140824 */ /* 0x040fe400078e0213 */
[----:B------:R-:W-:-:S03]  /*6840*/  @P0 VIADD R16, R0, 0x1 ;  /* 0x0000000100100836 */ /* 0x000fc60000000000 */
[----:B------:R0:W-:Y:S01]  /*6850*/  @P0 STL [R20], R23 ;  /* 0x0000001714000387 */ /* 0x0001e20000100800 */
[----:B------:R-:W-:-:S07]  /*6860*/  @P0 IMAD.MOV.U32 R0, RZ, RZ, R16 ;  /* 0x000000ffff000224 */ /* 0x000fce00078e0010 */
.L_x_844:
        /* <DEDUP_REMOVED lines=11> */
.L_x_845:
[----:B------:R-:W-:-:S05]  /*6920*/  VIADD R16, R25, 0xffffffff ;  /* 0xffffffff19107836 */ /* 0x000fca0000000000 */
[----:B------:R-:W-:-:S13]  /*6930*/  LOP3.LUT P0, RZ, R25, R16, RZ, 0xc0, !PT ;  /* 0x0000001019ff7212 */ /* 0x000fda000780c0ff */
[C---:B------:R-:W-:Y:S02]  /*6940*/  @P0 IMAD R18, R0.reuse, 0x4, R19 ;  /* 0x0000000400120824 */ /* 0x040fe400078e0213 */
[----:B------:R-:W-:-:S03]  /*6950*/  @P0 VIADD R16, R0, 0x1 ;  /* 0x0000000100100836 */ /* 0x000fc60000000000 */
[----:B------:R0:W-:Y:S01]  /*6960*/  @P0 STL [R18], R23 ;  /* 0x0000001712000387 */ /* 0x0001e20000100800 */
[----:B------:R-:W-:-:S07]  /*6970*/  @P0 IMAD.MOV.U32 R0, RZ, RZ, R16 ;  /* 0x000000ffff000224 */ /* 0x000fce00078e0010 */
.L_x_846:
[----:B------:R-:W-:-:S13]  /*6980*/  ISETP.GE.U32.AND P0, PT, R7, 0x4, PT ;  /* 0x000000040700780c */ /* 0x000fda0003f06070 */
[----:B------:R-:W-:-:S04]  /*6990*/  @P0 IMAD.MOV R10, RZ, RZ, R9 ;  /* 0x000000ffff0a0224 */ /* 0x000fc800078e0209 */
[----:B------:R-:W-:-:S05]  /*69a0*/  IMAD R7, R10, 0x19, R11 ;  /* 0x000000190a077824 */ /* 0x000fca00078e020b */
[----:B------:R-:W-:-:S05]  /*69b0*/  IADD3 R7, PT, PT, R7, 0x4b, RZ ;  /* 0x0000004b07077810 */ /* 0x000fca0007ffe0ff */
[----:B------:R-:W-:-:S04]  /*69c0*/  IMAD.IADD R17, R12, 0x1, R7 ;  /* 0x000000010c117824 */ /* 0x000fc800078e0207 */
[----:B------:R-:W-:-:S05]  /*69d0*/  IMAD.WIDE.U32 R10, R17, 0x4, R2 ;  /* 0x00000004110a7825 */ /* 0x000fca00078e0002 */
[----:B------:R-:W2:Y:S02]  /*69e0*/  LDG.E R12, desc[UR12][R10.64] ;  /* 0x0000000c0a0c7981 */ /* 0x000ea4000c1e1900 */
[----:B--2---:R-:W-:-:S04]  /*69f0*/  LOP3.LUT R9, R12, R6, RZ, 0x30, !PT ;  /* 0x000000060c097212 */ /* 0x004fc800078e30ff */
[----:B------:R-:W1:Y:S01]  /*6a00*/  POPC R16, R9 ;  /* 0x0000000900107309 */ /* 0x000e620000000000 */
[----:B------:R2:W-:Y:S01]  /*6a10*/  STG.E desc[UR12][R10.64], R9 ;  /* 0x000000090a007986 */ /* 0x0005e2000c10190c */
[----:B-1----:R-:W-:-:S13]  /*6a20*/  ISETP.NE.AND P0, PT, R16, 0x1, PT ;  /* 0x000000011000780c */ /* 0x002fda0003f05270 */
[----:B--2---:R-:W-:Y:S05]  /*6a30*/  @!P0 BRA `(.L_x_847) ;  /* 0x00000000000c8947 */ /* 0x004fea0003800000 */
[----:B------:R-:W-:-:S13]  /*6a40*/  ISETP.NE.AND P0, PT, R16, RZ, PT ;  /* 0x000000ff1000720c */ /* 0x000fda0003f05270 */
[----:B------:R-:W-:Y:S05]  /*6a50*/  @!P0 BRA `(.L_x_727) ;  /* 0x0000000c00508947 */ /* 0x000fea0003800000 */
[----:B------:R-:W-:Y:S05]  /*6a60*/  BRA `(.L_x_848) ;  /* 0x0000000000187947 */ /* 0x000fea0003800000 */
.L_x_847:
[----:B------:R-:W-:-:S05]  /*6a70*/  VIADD R9, R12, 0xffffffff ;  /* 0xffffffff0c097836 */ /* 0x000fca0000000000 */
[----:B------:R-:W-:-:S13]  /*6a80*/  LOP3.LUT P0, RZ, R12, R9, RZ, 0xc0, !PT ;  /* 0x000000090cff7212 */ /* 0x000fda000780c0ff */
[C---:B------:R-:W-:Y:S02]  /*6a90*/  @P0 IMAD R10, R0.reuse, 0x4, R19 ;  /* 0x00000004000a0824 */ /* 0x040fe400078e0213 */
[----:B------:R-:W-:-:S03]  /*6aa0*/  @P0 VIADD R9, R0, 0x1 ;  /* 0x0000000100090836 */ /* 0x000fc60000000000 */
[----:B------:R1:W-:Y:S01]  /*6ab0*/  @P0 STL [R10], R17 ;  /* 0x000000110a000387 */ /* 0x0003e20000100800 */
[----:B------:R-:W-:-:S07]  /*6ac0*/  @P0 IMAD.MOV.U32 R0, RZ, RZ, R9 ;  /* 0x000000ffff000224 */ /* 0x000fce00078e0009 */
.L_x_848:
[----:B------:R-:W-:-:S05]  /*6ad0*/  IADD3 R13, PT, PT, R7, 0x1, R13 ;  /* 0x00000001070d7810 */ /* 0x000fca0007ffe00d */
[----:B-1----:R-:W-:-:S05]  /*6ae0*/  IMAD.WIDE.U32 R10, R13, 0x4, R2 ;  /* 0x000000040d0a7825 */ /* 0x002fca00078e0002 */
        /* <DEDUP_REMOVED lines=9> */
.L_x_849:
[----:B------:R-:W-:-:S05]  /*6b80*/  VIADD R9, R12, 0xffffffff ;  /* 0xffffffff0c097836 */ /* 0x000fca0000000000 */
[----:B------:R-:W-:-:S13]  /*6b90*/  LOP3.LUT P0, RZ, R12, R9, RZ, 0xc0, !PT ;  /* 0x000000090cff7212 */ /* 0x000fda000780c0ff */
[C---:B------:R-:W-:Y:S02]  /*6ba0*/  @P0 IMAD R10, R0.reuse, 0x4, R19 ;  /* 0x00000004000a0824 */ /* 0x040fe400078e0213 */
[----:B------:R-:W-:-:S03]  /*6bb0*/  @P0 VIADD R9, R0, 0x1 ;  /* 0x0000000100090836 */ /* 0x000fc60000000000 */
[----:B------:R1:W-:Y:S01]  /*6bc0*/  @P0 STL [R10], R13 ;  /* 0x0000000d0a000387 */ /* 0x0003e20000100800 */
[----:B------:R-:W-:-:S07]  /*6bd0*/  @P0 IMAD.MOV.U32 R0, RZ, RZ, R9 ;  /* 0x000000ffff000224 */ /* 0x000fce00078e0009 */
.L_x_850:
[----:B-1----:R-:W-:-:S05]  /*6be0*/  IADD3 R13, PT, PT, R7, 0x2, R14 ;  /* 0x00000002070d7810 */ /* 0x002fca0007ffe00e */
        /* <DEDUP_REMOVED lines=10> */
.L_x_851:
[----:B------:R-:W-:-:S05]  /*6c90*/  VIADD R9, R12, 0xffffffff ;  /* 0xffffffff0c097836 */ /* 0x000fca0000000000 */
[----:B------:R-:W-:-:S13]  /*6ca0*/  LOP3.LUT P0, RZ, R12, R9, RZ, 0xc0, !PT ;  /* 0x000000090cff7212 */ /* 0x000fda000780c0ff */
[C---:B------:R-:W-:Y:S02]  /*6cb0*/  @P0 IMAD R10, R0.reuse, 0x4, R19 ;  /* 0x00000004000a0824 */ /* 0x040fe400078e0213 */
[----:B------:R-:W-:-:S03]  /*6cc0*/  @P0 VIADD R9, R0, 0x1 ;  /* 0x0000000100090836 */ /* 0x000fc60000000000 */
[----:B------:R1:W-:Y:S01]  /*6cd0*/  @P0 STL [R10], R13 ;  /* 0x0000000d0a000387 */ /* 0x0003e20000100800 */
[----:B------:R-:W-:-:S07]  /*6ce0*/  @P0 IMAD.MOV.U32 R0, RZ, RZ, R9 ;  /* 0x000000ffff000224 */ /* 0x000fce00078e0009 */
.L_x_852:
        /* <DEDUP_REMOVED lines=10> */
[----:B------:R-:W-:Y:S01]  /*6d90*/  IMAD.MOV.U32 R10, RZ, RZ, R0 ;  /* 0x000000ffff0a7224 */ /* 0x000fe200078e0000 */
[----:B------:R-:W-:Y:S06]  /*6da0*/  BRA `(.L_x_854) ;  /* 0x0000000000187947 */ /* 0x000fec0003800000 */
.L_x_853:
[----:B------:R-:W-:Y:S01]  /*6db0*/  VIADD R6, R9, 0xffffffff ;  /* 0xffffffff09067836 */ /* 0x000fe20000000000 */
[----:B------:R-:W-:-:S04]  /*6dc0*/  MOV R10, R0 ;  /* 0x00000000000a7202 */ /* 0x000fc80000000f00 */
[----:B------:R-:W-:-:S13]  /*6dd0*/  LOP3.LUT P0, RZ, R9, R6, RZ, 0xc0, !PT ;  /* 0x0000000609ff7212 */ /* 0x000fda000780c0ff */
[C---:B------:R-:W-:Y:S02]  /*6de0*/  @P0 IMAD R6, R0.reuse, 0x4, R19 ;  /* 0x0000000400060824 */ /* 0x040fe400078e0213 */
[----:B------:R-:W-:-:S03]  /*6df0*/  @P0 VIADD R10, R0, 0x1 ;  /* 0x00000001000a0836 */ /* 0x000fc60000000000 */
[----:B------:R1:W-:Y:S04]  /*6e00*/  @P0 STL [R6], R15 ;  /* 0x0000000f06000387 */ /* 0x0003e80000100800 */
.L_x_854:
[----:B------:R-:W-:-:S13]  /*6e10*/  ISETP.NE.AND P0, PT, R10, RZ, PT ;  /* 0x000000ff0a00720c */ /* 0x000fda0003f05270 */
[----:B------:R-:W-:Y:S05]  /*6e20*/  @P0 BRA `(.L_x_855) ;  /* 0xffffffa800800947 */ /* 0x000fea000383ffff */
.L_x_725:
[----:B--2---:R-:W3:Y:S02]  /*6e30*/  LDC.64 R2, c[0x0][0x3a0] ;  /* 0x0000e800ff027b82 */ /* 0x004ee40000000a00 */
[----:B---3--:R-:W2:Y:S01]  /*6e40*/  LDG.E R5, desc[UR12][R2.64] ;  /* 0x0000000c02057981 */ /* 0x008ea2000c1e1900 */
[----:B------:R-:W-:Y:S01]  /*6e50*/  IMAD.MOV.U32 R0, RZ, RZ, RZ ;  /* 0x000000ffff007224 */ /* 0x000fe200078e00ff */
[----:B--2---:R-:W2:Y:S01]  /*6e60*/  POPC R4, R5 ;  /* 0x0000000500047309 */ /* 0x004ea20000000000 */
[----:B------:R-:W-:Y:S02]  /*6e70*/  ISETP.NE.AND P0, PT, R5, RZ, PT ;  /* 0x000000ff0500720c */ /* 0x000fe40003f05270 */
[----:B--2---:R-:W-:-:S13]  /*6e80*/  ISETP.GE.U32.AND P1, PT, R4, 0x2, PT ;  /* 0x000000020400780c */ /* 0x004fda0003f26070 */
[----:B------:R-:W-:Y:S05]  /*6e90*/  @P1 BRA `(.L_x_856) ;  /* 0x00000000007c1947 */ /* 0x000fea0003800000 */
[----:B-1----:R-:W1:Y:S01]  /*6ea0*/  LDC.64 R6, c[0x0][0x3a0] ;  /* 0x0000e800ff067b82 */ /* 0x002e620000000a00 */
[----:B------:R-:W-:-:S07]  /*6eb0*/  IMAD.MOV.U32 R5, RZ, RZ, RZ ;  /* 0x000000ffff057224 */ /* 0x000fce00078e00ff */
.L_x_857:
[----:B------:R-:W-:Y:S02]  /*6ec0*/  VIADD R0, R5, 0x1 ;  /* 0x0000000105007836 */ /* 0x000fe40000000000 */
[----:B0-----:R-:W-:-:S03]  /*6ed0*/  IMAD.MOV.U32 R8, RZ, RZ, RZ ;  /* 0x000000ffff087224 */ /* 0x001fc600078e00ff */
[----:B------:R-:W-:-:S13]  /*6ee0*/  ISETP.NE.AND P0, PT, R0, 0x271, PT ;  /* 0x000002710000780c */ /* 0x000fda0003f05270 */
[----:B------:R-:W-:Y:S05]  /*6ef0*/  @!P0 BRA `(.L_x_727) ;  /* 0x0000000800288947 */ /* 0x000fea0003800000 */
[----:B------:R-:W2:Y:S02]  /*6f00*/  LDG.E R8, desc[UR12][R2.64+0x4] ;  /* 0x0000040c02087981 */ /* 0x000ea4000c1e1900 */
[----:B--2---:R-:W0:Y:S01]  /*6f10*/  POPC R4, R8 ;  /* 0x0000000800047309 */ /* 0x004e220000000000 */
[----:B------:R-:W-:Y:S02]  /*6f20*/  ISETP.NE.AND P0, PT, R8, RZ, PT ;  /* 0x000000ff0800720c */ /* 0x000fe40003f05270 */
[----:B0-----:R-:W-:-:S13]  /*6f30*/  ISETP.GT.U32.AND P1, PT, R4, 0x1, PT ;  /* 0x000000010400780c */ /* 0x001fda0003f24070 */
[----:B------:R-:W-:Y:S05]  /*6f40*/  @P1 BRA `(.L_x_856) ;  /* 0x0000000000501947 */ /* 0x000fea0003800000 */
[----:B------:R-:W2:Y:S01]  /*6f50*/  LDG.E R8, desc[UR12][R2.64+0x8] ;  /* 0x0000080c02087981 */ /* 0x000ea2000c1e1900 */
[----:B------:R-:W-:Y:S01]  /*6f60*/  VIADD R0, R5, 0x2 ;  /* 0x0000000205007836 */ /* 0x000fe20000000000 */
        /* <DEDUP_REMOVED lines=10> */
[----:B------:R-:W-:-:S04]  /*7010*/  VIADD R5, R5, 0x4 ;  /* 0x0000000405057836 */ /* 0x000fc80000000000 */
[----:B-1----:R-:W-:-:S05]  /*7020*/  IMAD.WIDE.U32 R2, R5, 0x4, R6 ;  /* 0x0000000405027825 */ /* 0x002fca00078e0006 */
[----:B------:R-:W2:Y:S02]  /*7030*/  LDG.E R0, desc[UR12][R2.64] ;  /* 0x0000000c02007981 */ /* 0x000ea4000c1e1900 */
[----:B--2---:R-:W0:Y:S01]  /*7040*/  POPC R4, R0 ;  /* 0x0000000000047309 */ /* 0x004e220000000000 */
[----:B------:R-:W-:Y:S02]  /*7050*/  ISETP.NE.AND P0, PT, R0, RZ, PT ;  /* 0x000000ff0000720c */ /* 0x000fe40003f05270 */
[----:B0-----:R-:W-:-:S13]  /*7060*/  ISETP.GE.U32.AND P1, PT, R4, 0x2, PT ;  /* 0x000000020400780c */ /* 0x001fda0003f26070 */
[----:B------:R-:W-:Y:S05]  /*7070*/  @!P1 BRA `(.L_x_857) ;  /* 0xfffffffc00909947 */ /* 0x000fea000383ffff */
[----:B------:R-:W-:-:S07]  /*7080*/  IMAD.MOV.U32 R0, RZ, RZ, R5 ;  /* 0x000000ffff007224 */ /* 0x000fce00078e0005 */
.L_x_856:
[----:B01----:R-:W-:Y:S01]  /*7090*/  IMAD.MOV.U32 R8, RZ, RZ, -0x1 ;  /* 0xffffffffff087424 */ /* 0x003fe200078e00ff */
[----:B------:R-:W-:Y:S06]  /*70a0*/  @!P0 BRA `(.L_x_727) ;  /* 0x0000000400bc8947 */ /* 0x000fec0003800000 */
[----:B------:R-:W0:Y:S01]  /*70b0*/  LDC.64 R2, c[0x0][0x3a0] ;  /* 0x0000e800ff027b82 */ /* 0x000e220000000a00 */
[----:B------:R-:W1:Y:S01]  /*70c0*/  LDCU.64 UR8, c[0x0][0x388] ;  /* 0x00007100ff0877ac */ /* 0x000e620008000a00 */
[----:B------:R-:W-:Y:S01]  /*70d0*/  IMAD.MOV R5, RZ, RZ, -R0 ;  /* 0x000000ffff057224 */ /* 0x000fe200078e0a00 */
[----:B------:R-:W2:Y:S05]  /*70e0*/  LDCU.64 UR6, c[0x0][0x3a0] ;  /* 0x00007400ff0677ac */ /* 0x000eaa0008000a00 */
[----:B------:R-:W3:Y:S01]  /*70f0*/  LDC.64 R6, c[0x0][0x388] ;  /* 0x0000e200ff067b82 */ /* 0x000ee20000000a00 */
[----:B------:R-:W-:Y:S01]  /*7100*/  UMOV UR4, URZ ;  /* 0x000000ff00047c82 */ /* 0x000fe20008000000 */
[----:B-1----:R-:W-:-:S02]  /*7110*/  UIADD3 UR8, UP0, UPT, UR8, 0x8, URZ ;  /* 0x0000000808087890 */ /* 0x002fc4000ff1e0ff */
[----:B--2---:R-:W-:Y:S01]  /*7120*/  UIADD3 UR6, UP1, UPT, UR6, 0x8, URZ ;  /* 0x0000000806067890 */ /* 0x004fe2000ff3e0ff */
[C---:B0-----:R-:W-:Y:S01]  /*7130*/  IMAD.WIDE.U32 R2, R0.reuse, 0x4, R2 ;  /* 0x0000000400027825 */ /* 0x041fe200078e0002 */
[----:B------:R-:W-:Y:S02]  /*7140*/  UIADD3.X UR9, UPT, UPT, URZ, UR9, URZ, UP0, !UPT ;  /* 0x00000009ff097290 */ /* 0x000fe400087fe4ff */
[----:B------:R-:W-:Y:S01]  /*7150*/  UIADD3.X UR7, UPT, UPT, URZ, UR7, URZ, UP1, !UPT ;  /* 0x00000007ff077290 */ /* 0x000fe20008ffe4ff */
[----:B---3--:R-:W-:-:S11]  /*7160*/  IMAD.WIDE.U32 R6, R0, 0x4, R6 ;  /* 0x0000000400067825 */ /* 0x008fd600078e0006 */
.L_x_865:
[----:B0-----:R-:W0:Y:S01]  /*7170*/  S2R R11, SR_LANEID ;  /* 0x00000000000b7919 */ /* 0x001e220000000000 */
[----:B------:R-:W-:Y:S01]  /*7180*/  VOTEU.ANY UR5, UPT, PT ;  /* 0x0000000000057886 */ /* 0x000fe200038e0100 */
[----:B-1----:R-:W1:Y:S01]  /*7190*/  LDC.64 R14, c[0x0][0x398] ;  /* 0x0000e600ff0e7b82 */ /* 0x002e620000000a00 */
        /* <DEDUP_REMOVED lines=12> */
[----:B------:R-:W-:Y:S02]  /*7260*/  ISETP.NE.AND P0, PT, R4, UR4, PT ;  /* 0x0000000404007c0c */ /* 0x000fe4000bf05270 */
[----:B0-----:R-:W-:Y:S01]  /*7270*/  MOV R14, UR6 ;  /* 0x00000006000e7c02 */ /* 0x001fe20008000f00 */
[----:B------:R-:W-:Y:S01]  /*7280*/  IMAD.U32 R15, RZ, RZ, UR7 ;  /* 0x00000007ff0f7e24 */ /* 0x000fe2000f8e00ff */
[----:B----4-:R0:W1:Y:S02]  /*7290*/  SHFL.IDX PT, R17, R9, R16, 0x1f ;  /* 0x00001f1009117589 */ /* 0x01006400000e0000 */
[----:B0-----:R-:W-:-:S02]  /*72a0*/  IMAD.MOV.U32 R9, RZ, RZ, R5 ;  /* 0x000000ffff097224 */ /* 0x001fc400078e0005 */
[----:B-1----:R-:W-:-:S04]  /*72b0*/  IMAD.IADD R17, R17, 0x1, R18 ;  /* 0x0000000111117824 */ /* 0x002fc800078e0212 */
[----:B---3--:R-:W-:-:S04]  /*72c0*/  IMAD.WIDE.U32 R12, R17, 0x4, R12 ;  /* 0x00000004110c7825 */ /* 0x008fc800078e000c */
[C---:B------:R-:W-:Y:S01]  /*72d0*/  IMAD.WIDE.U32 R10, R17.reuse, 0x9c4, R10 ;  /* 0x000009c4110a7825 */ /* 0x040fe200078e000a */
[----:B------:R0:W-:Y:S03]  /*72e0*/  STG.E desc[UR12][R12.64], R0 ;  /* 0x000000000c007986 */ /* 0x0001e6000c10190c */
[----:B------:R-:W-:Y:S02]  /*72f0*/  IMAD.MOV.U32 R16, RZ, RZ, R10 ;  /* 0x000000ffff107224 */ /* 0x000fe400078e000a */
[----:B------:R-:W-:Y:S02]  /*7300*/  IMAD.MOV.U32 R19, RZ, RZ, R11 ;  /* 0x000000ffff137224 */ /* 0x000fe400078e000b */
[----:B------:R-:W-:-:S07]  /*7310*/  IMAD.WIDE.U32 R10, R17, 0x9c4, R6 ;  /* 0x000009c4110a7825 */ /* 0x000fce00078e0006 */
.L_x_864:
[----:B------:R-:W-:Y:S01]  /*7320*/  ISETP.NE.AND P1, PT, R9, RZ, PT ;  /* 0x000000ff0900720c */ /* 0x000fe20003f25270 */
[----:B0-----:R-:W-:Y:S02]  /*7330*/  IMAD.MOV.U32 R12, RZ, RZ, R16 ;  /* 0x000000ffff0c7224 */ /* 0x001fe400078e0010 */
[----:B------:R-:W-:-:S10]  /*7340*/  IMAD.MOV.U32 R13, RZ, RZ, R19 ;  /* 0x000000ffff0d7224 */ /* 0x000fd400078e0013 */
[----:B------:R-:W-:Y:S05]  /*7350*/  @P1 BRA `(.L_x_858) ;  /* 0x00000000002c1947 */ /* 0x000fea0003800000 */
[----:B------:R-:W2:Y:S02]  /*7360*/  LDG.E R16, desc[UR12][R2.64] ;  /* 0x0000000c02107981 */ /* 0x000ea4000c1e1900 */
[----:B--2---:R-:W-:-:S05]  /*7370*/  IMAD.MOV R17, RZ, RZ, -R16 ;  /* 0x000000ffff117224 */ /* 0x004fca00078e0a10 */
[----:B------:R-:W-:Y:S01]  /*7380*/  LOP3.LUT R18, R16, R17, RZ, 0xc0, !PT ;  /* 0x0000001110127212 */ /* 0x000fe200078ec0ff */
[----:B------:R-:W-:-:S03]  /*7390*/  IMAD.MOV.U32 R17, RZ, RZ, 0x1 ;  /* 0x00000001ff117424 */ /* 0x000fc600078e00ff */
[----:B------:R-:W0:Y:S02]  /*73a0*/  FLO.U32 R16, R18 ;  /* 0x0000001200107300 */ /* 0x000e2400000e0000 */
[----:B0-----:R-:W-:-:S05]  /*73b0*/  SHF.L.U32 R17, R17, R16, RZ ;  /* 0x0000001011117219 */ /* 0x001fca00000006ff */
[----:B------:R0:W-:Y:S04]  /*73c0*/  STG.E desc[UR12][R10.64], R17 ;  /* 0x000000110a007986 */ /* 0x0001e8000c10190c */
[----:B------:R-:W2:Y:S02]  /*73d0*/  LDG.E R16, desc[UR12][R2.64] ;  /* 0x0000000c02107981 */ /* 0x000ea4000c1e1900 */
[----:B--2---:R-:W-:-:S05]  /*73e0*/  LOP3.LUT R19, R16, R17, RZ, 0x30, !PT ;  /* 0x0000001110137212 */ /* 0x004fca00078e30ff */
[----:B------:R0:W-:Y:S01]  /*73f0*/  STG.E desc[UR12][R2.64], R19 ;  /* 0x0000001302007986 */ /* 0x0001e2000c10190c */
[----:B------:R-:W-:Y:S05]  /*7400*/  BRA `(.L_x_859) ;  /* 0x0000000000087947 */ /* 0x000fea0003800000 */
.L_x_858:
[----:B------:R-:W2:Y:S04]  /*7410*/  LDG.E R17, desc[UR12][R14.64+-0x8] ;  /* 0xfffff80c0e117981 */ /* 0x000ea8000c1e1900 */
[----:B--2---:R1:W-:Y:S02]  /*7420*/  STG.E desc[UR12][R12.64+-0x8], R17 ;  /* 0xfffff8110c007986 */ /* 0x0043e4000c10190c */
.L_x_859:
[----:B------:R-:W-:-:S04]  /*7430*/  UIADD3 UR10, UPT, UPT, UR5, 0x1, URZ ;  /* 0x00000001050a7890 */ /* 0x000fc8000fffe0ff */
[----:B------:R-:W-:-:S09]  /*7440*/  UISETP.NE.AND UP0, UPT, UR10, 0x271, UPT ;  /* 0x000002710a00788c */ /* 0x000fd2000bf05270 */
[----:B------:R-:W-:Y:S05]  /*7450*/  BRA.U !UP0, `(.L_x_860) ;  /* 0x0000000108cc7547 */ /* 0x000fea000b800000 */
[----:B------:R-:W-:-:S13]  /*7460*/  ISETP.NE.AND P2, PT, R0, UR10, PT ;  /* 0x0000000a00007c0c */ /* 0x000fda000bf45270 */
[----:B01----:R-:W2:Y:S01]  /*7470*/  @P2 LDG.E R17, desc[UR12][R14.64+-0x4] ;  /* 0xfffffc0c0e112981 */ /* 0x003ea2000c1e1900 */
[----:B------:R-:W-:-:S06]  /*7480*/  UIADD3 UR10, UPT, UPT, UR5, 0x2, URZ ;  /* 0x00000002050a7890 */ /* 0x000fcc000fffe0ff */
[----:B------:R-:W-:Y:S01]  /*7490*/  ISETP.NE.AND P1, PT, R0, UR10, PT ;  /* 0x0000000a00007c0c */ /* 0x000fe2000bf25270 */
[----:B--2---:R0:W-:Y:S01]  /*74a0*/  @P2 STG.E desc[UR12][R12.64+-0x4], R17 ;  /* 0xfffffc110c002986 */ /* 0x0041e2000c10190c */
[----:B------:R-:W-:Y:S11]  /*74b0*/  @P2 BRA `(.L_x_861) ;  /* 0x0000000000282947 */ /* 0x000ff60003800000 */
[----:B------:R-:W0:Y:S02]  /*74c0*/  LDG.E R16, desc[UR12][R2.64] ;  /* 0x0000000c02107981 */ /* 0x000e24000c1e1900 */
[----:B0-----:R-:W-:-:S05]  /*74d0*/  IMAD.MOV R17, RZ, RZ, -R16 ;  /* 0x000000ffff117224 */ /* 0x001fca00078e0a10 */
[----:B------:R-:W-:Y:S01]  /*74e0*/  LOP3.LUT R18, R16, R17, RZ, 0xc0, !PT ;  /* 0x0000001110127212 */ /* 0x000fe200078ec0ff */
[----:B------:R-:W-:-:S03]  /*74f0*/  IMAD.MOV.U32 R17, RZ, RZ, 0x1 ;  /* 0x00000001ff117424 */ /* 0x000fc600078e00ff */
[----:B------:R-:W0:Y:S02]  /*7500*/  FLO.U32 R16, R18 ;  /* 0x0000001200107300 */ /* 0x000e2400000e0000 */
[----:B0-----:R-:W-:-:S05]  /*7510*/  SHF.L.U32 R17, R17, R16, RZ ;  /* 0x0000001011117219 */ /* 0x001fca00000006ff */
[----:B------:R1:W-:Y:S04]  /*7520*/  STG.E desc[UR12][R10.64], R17 ;  /* 0x000000110a007986 */ /* 0x0003e8000c10190c */
[----:B------:R-:W2:Y:S02]  /*7530*/  LDG.E R16, desc[UR12][R2.64] ;  /* 0x0000000c02107981 */ /* 0x000ea4000c1e1900 */
[----:B--2---:R-:W-:-:S05]  /*7540*/  LOP3.LUT R19, R16, R17, RZ, 0x30, !PT ;  /* 0x0000001110137212 */ /* 0x004fca00078e30ff */
[----:B------:R1:W-:Y:S02]  /*7550*/  STG.E desc[UR12][R2.64], R19 ;  /* 0x0000001302007986 */ /* 0x0003e4000c10190c */
.L_x_861:
        /* <DEDUP_REMOVED lines=15> */
.L_x_862:
[----:B01----:R-:W2:Y:S04]  /*7650*/  @P2 LDG.E R17, desc[UR12][R14.64+0x4] ;  /* 0x0000040c0e112981 */ /* 0x003ea8000c1e1900 */
[----:B--2---:R0:W-:Y:S01]  /*7660*/  @P2 STG.E desc[UR12][R12.64+0x4], R17 ;  /* 0x000004110c002986 */ /* 0x0041e2000c10190c */
[----:B------:R-:W-:Y:S05]  /*7670*/  @P2 BRA `(.L_x_863) ;  /* 0x0000000000282947 */ /* 0x000fea0003800000 */
        /* <DEDUP_REMOVED lines=10> */
.L_x_863:
[----:B------:R-:W-:Y:S01]  /*7720*/  IADD3 R16, P1, PT, R12, 0x10, RZ ;  /* 0x000000100c107810 */ /* 0x000fe20007f3e0ff */
[----:B------:R-:W-:Y:S01]  /*7730*/  VIADD R9, R9, 0x4 ;  /* 0x0000000409097836 */ /* 0x000fe20000000000 */
[----:B------:R-:W-:Y:S01]  /*7740*/  IADD3 R14, P2, PT, R14, 0x10, RZ ;  /* 0x000000100e0e7810 */ /* 0x000fe20007f5e0ff */
[----:B------:R-:W-:Y:S02]  /*7750*/  UIADD3 UR5, UPT, UPT, UR5, 0x4, URZ ;  /* 0x0000000405057890 */ /* 0x000fe4000fffe0ff */
[----:B-1----:R-:W-:Y:S02]  /*7760*/  IMAD.X R19, RZ, RZ, R13, P1 ;  /* 0x000000ffff137224 */ /* 0x002fe400008e060d */
[----:B------:R-:W-:Y:S01]  /*7770*/  IMAD.X R15, RZ, RZ, R15, P2 ;  /* 0x000000ffff0f7224 */ /* 0x000fe200010e060f */
[----:B------:R-:W-:Y:S07]  /*7780*/  BRA `(.L_x_864) ;  /* 0xfffffff800e47947 */ /* 0x000fee000383ffff */
.L_x_860:
[----:B------:R-:W-:Y:S05]  /*7790*/  @P0 BRA `(.L_x_865) ;  /* 0xfffffff800740947 */ /* 0x000fea000383ffff */
.L_x_727:
[----:B0-----:R-:W0:Y:S02]  /*77a0*/  LDC.64 R2, c[0x0][0x3a8] ;  /* 0x0000ea00ff027b82 */ /* 0x001e240000000a00 */
[----:B0-----:R-:W-:Y:S01]  /*77b0*/  STG.E desc[UR12][R2.64], R8 ;  /* 0x0000000802007986 */ /* 0x001fe2000c10190c */
[----:B------:R-:W-:Y:S05]  /*77c0*/  EXIT ;  /* 0x000000000000794d */ /* 0x000fea0003800000 */
.L_x_866:
        /* <DEDUP_REMOVED lines=11> */
.L_x_1373:


//--------------------- .text._Z6SearchItLj4EEvjPAmlmlmlT0_T0_T0_T0__T_PjS3_S2_S3_S3_ --------------------------
	.section	.text._Z6SearchItLj4EEvjPAmlmlmlT0_T0_T0_T0__T_PjS3_S2_S3_S3_,"ax",@progbits
	.align	128
        .global         _Z6SearchItLj4EEvjPAmlmlmlT0_T0_T0_T0__T_PjS3_S2_S3_S3_
        .type           _Z6SearchItLj4EEvjPAmlmlmlT0_T0_T0_T0__T_PjS3_S2_S3_S3_,@function
        .size           _Z6SearchItLj4EEvjPAmlmlmlT0_T0_T0_T0__T_PjS3_S2_S3_S3_,(.L_x_1374 - _Z6SearchItLj4EEvjPAmlmlmlT0_T0_T0_T0__T_PjS3_S2_S3_S3_)
        .other          _Z6SearchItLj4EEvjPAmlmlmlT0_T0_T0_T0__T_PjS3_S2_S3_S3_,@"STO_CUDA_ENTRY STV_DEFAULT"
_Z6SearchItLj4EEvjPAmlmlmlT0_T0_T0_T0__T_PjS3_S2_S3_S3_:
.text._Z6SearchItLj4EEvjPAmlmlmlT0_T0_T0_T0__T_PjS3_S2_S3_S3_:
        /* <DEDUP_REMOVED lines=44> */
.L_x_985:
[----:B------:R-:W-:-:S04]  /*02c0*/  VIADD R7, R5, 0xffffffff ;  /* 0xffffffff05077836 */ /* 0x000fc80000000000 */
[----:B------:R-:W-:-:S05]  /*02d0*/  IMAD R13, R7, 0x4, R4 ;  /* 0x00000004070d7824 */ /* 0x000fca00078e0204 */
[----:B------:R-:W2:Y:S02]  /*02e0*/  LDL R11, [R13] ;  /* 0x000000000d0b7983 */ /* 0x000ea40000100800 */
[C---:B--2---:R-:W-:Y:S01]  /*02f0*/  ISETP.GE.U32.AND P0, PT, R11.reuse, 0x10, PT ;  /* 0x000000100b00780c */ /* 0x044fe20003f06070 */
[C---:B------:R-:W-:Y:S01]  /*0300*/  IMAD.WIDE.U32 R16, R11.reuse, 0x2, R2 ;  /* 0x000000020b107825 */ /* 0x040fe200078e0002 */
[----:B------:R-:W-:Y:S02]  /*0310*/  LOP3.LUT R10, R11, 0xf, RZ, 0xc0, !PT ;  /* 0x0000000f0b0a7812 */ /* 0x000fe400078ec0ff */
[----:B-1----:R-:W-:Y:S02]  /*0320*/  SEL R9, RZ, 0x10, P0 ;  /* 0x00000010ff097807 */ /* 0x002fe40000000000 */
[----:B-1----:R-:W2:Y:S02]  /*0330*/  LDG.E.U16 R6, desc[UR6][R16.64] ;  /* 0x0000000610067981 */ /* 0x002ea4000c1e1500 */
[----:B------:R-:W-:-:S05]  /*0340*/  LOP3.LUT R20, R9, R10, RZ, 0xfc, !PT ;  /* 0x0000000a09147212 */ /* 0x000fca00078efcff */
[----:B------:R-:W-:-:S05]  /*0350*/  IMAD.WIDE.U32 R14, R20, 0x2, R2 ;  /* 0x00000002140e7825 */ /* 0x000fca00078e0002 */
[----:B------:R-:W2:Y:S01]  /*0360*/  LDG.E.U16 R21, desc[UR6][R14.64] ;  /* 0x000000060e157981 */ /* 0x000ea2000c1e1500 */
[----:B------:R-:W-:Y:S01]  /*0370*/  BSSY.RECONVERGENT B1, `(.L_x_868) ;  /* 0x0000014000017945 */ /* 0x000fe20003800200 */
[C---:B------:R-:W-:Y:S02]  /*0380*/  LOP3.LUT R9, R11.reuse, 0x3, RZ, 0xc0, !PT ;  /* 0x000000030b097812 */ /* 0x040fe400078ec0ff */
[----:B------:R-:W-:Y:S02]  /*0390*/  LOP3.LUT R12, R11, 0xfffffff0, RZ, 0xc0, !PT ;  /* 0xfffffff00b0c7812 */ /* 0x000fe400078ec0ff */
[----:B--2---:R-:W-:-:S04]  /*03a0*/  LOP3.LUT R19, R21, R6, RZ, 0x30, !PT ;  /* 0x0000000615137212 */ /* 0x004fc800078e30ff */
[----:B------:R-:W1:Y:S01]  /*03b0*/  POPC R8, R19 ;  /* 0x0000001300087309 */ /* 0x000e620000000000 */
[----:B------:R2:W-:Y:S01]  /*03c0*/  STG.E.U16 desc[UR6][R14.64], R19 ;  /* 0x000000130e007986 */ /* 0x0005e2000c101506 */
[----:B-1----:R-:W-:-:S04]  /*03d0*/  PRMT R18, R8, 0x9910, RZ ;  /* 0x0000991008127816 */ /* 0x002fc800000000ff */
[----:B------:R-:W-:Y:S02]  /*03e0*/  ISETP.NE.AND P0, PT, R18, 0x1, PT ;  /* 0x000000011200780c */ /* 0x000fe40003f05270 */
[----:B------:R-:W-:-:S04]  /*03f0*/  SHF.R.U32.HI R8, RZ, 0x4, R11 ;  /* 0x00000004ff087819 */ /* 0x000fc8000001160b */
[----:B------:R-:W-:-:S07]  /*0400*/  LOP3.LUT R8, R8, 0x3, RZ, 0xc0, !PT ;  /* 0x0000000308087812 */ /* 0x000fce00078ec0ff */
[----:B--2---:R-:W-:Y:S05]  /*0410*/  @!P0 BRA `(.L_x_869) ;  /* 0x00000000000c8947 */ /* 0x004fea0003800000 */
[----:B------:R-:W-:-:S13]  /*0420*/  ISETP.NE.AND P0, PT, R18, RZ, PT ;  /* 0x000000ff1200720c */ /* 0x000fda0003f05270 */
[----:B------:R-:W-:Y:S05]  /*0430*/  @!P0 EXIT ;  /* 0x000000000000894d */ /* 0x000fea0003800000 */
[----:B------:R-:W-:Y:S05]  /*0440*/  BRA `(.L_x_870) ;  /* 0x0000000000187947 */ /* 0x000fea0003800000 */
.L_x_869:
[----:B------:R-:W-:-:S05]  /*0450*/  VIADD R14, R21, 0xffffffff ;  /* 0xffffffff150e7836 */ /* 0x000fca0000000000 */
[----:B------:R-:W-:-:S04]  /*0460*/  LOP3.LUT R14, R21, R14, RZ, 0xc0, !PT ;  /* 0x0000000e150e7212 */ /* 0x000fc800078ec0ff */
[----:B------:R-:W-:-:S04]  /*0470*/  PRMT R14, R14, 0x9910, RZ ;  /* 0x000099100e0e7816 */ /* 0x000fc800000000ff */
[----:B------:R-:W-:-:S13]  /*0480*/  ISETP.NE.AND P0, PT, R14, RZ, PT ;  /* 0x000000ff0e00720c */ /* 0x000fda0003f05270 */
[----:B------:R1:W-:Y:S01]  /*0490*/  @P0 STL [R13], R20 ;  /* 0x000000140d000387 */ /* 0x0003e20000100800 */
[----:B------:R-:W-:-:S07]  /*04a0*/  @P0 IMAD.MOV.U32 R7, RZ, RZ, R5 ;  /* 0x000000ffff070224 */ /* 0x000fce00078e0005 */
.L_x_870:
[----:B------:R-:W-:Y:S05]  /*04b0*/  BSYNC.RECONVERGENT B1 ;  /* 0x0000000000017941 */ /* 0x000fea0003800200 */
.L_x_868:
[----:B------:R-:W-:Y:S01]  /*04c0*/  ISETP.NE.AND P0, PT, R10, RZ, PT ;  /* 0x000000ff0a00720c */ /* 0x000fe20003f05270 */
[----:B------:R-:W-:-:S04]  /*04d0*/  VIADD R5, R12, 0x1 ;  /* 0x000000010c057836 */ /* 0x000fc80000000000 */
[----:B-1----:R-:W-:-:S08]  /*04e0*/  IMAD.MOV.U32 R13, RZ, RZ, R5 ;  /* 0x000000ffff0d7224 */ /* 0x002fd000078e0005 */
[----:B------:R-:W-:-:S04]  /*04f0*/  @P0 IMAD.MOV R13, RZ, RZ, R12 ;  /* 0x000000ffff0d0224 */ /* 0x000fc800078e020c */
[----:B------:R-:W-:-:S05]  /*0500*/  IMAD.WIDE.U32 R14, R13, 0x2, R2 ;  /* 0x000000020d0e7825 */ /* 0x000fca00078e0002 */
[----:B------:R-:W2:Y:S01]  /*0510*/  LDG.E.U16 R19, desc[UR6][R14.64] ;  /* 0x000000060e137981 */ /* 0x000ea2000c1e1500 */
[----:B------:R-:W-:Y:S01]  /*0520*/  BSSY.RECONVERGENT B1, `(.L_x_871) ;  /* 0x0000012000017945 */ /* 0x000fe20003800200 */
[----:B--2---:R-:W-:-:S04]  /*0530*/  LOP3.LUT R17, R19, R6, RZ, 0x30, !PT ;  /* 0x0000000613117212 */ /* 0x004fc800078e30ff */
[----:B------:R-:W1:Y:S01]  /*0540*/  POPC R16, R17 ;  /* 0x0000001100107309 */ /* 0x000e620000000000 */
[----:B------:R2:W-:Y:S01]  /*0550*/  STG.E.U16 desc[UR6][R14.64], R17 ;  /* 0x000000110e007986 */ /* 0x0005e2000c101506 */
[----:B-1----:R-:W-:-:S04]  /*0560*/  PRMT R16, R16, 0x9910, RZ ;  /* 0x0000991010107816 */ /* 0x002fc800000000ff */
[----:B------:R-:W-:-:S13]  /*0570*/  ISETP.NE.AND P0, PT, R16, 0x1, PT ;  /* 0x000000011000780c */ /* 0x000fda0003f05270 */
[----:B--2---:R-:W-:Y:S05]  /*0580*/  @!P0 BRA `(.L_x_872) ;  /* 0x00000000000c8947 */ /* 0x004fea0003800000 */
[----:B------:R-:W-:-:S13]  /*0590*/  ISETP.NE.AND P0, PT, R16, RZ, PT ;  /* 0x000000ff1000720c */ /* 0x000fda0003f05270 */
[----:B------:R-:W-:Y:S05]  /*05a0*/  @!P0 EXIT ;  /* 0x000000000000894d */ /* 0x000fea0003800000 */
[----:B------:R-:W-:Y:S05]  /*05b0*/  BRA `(.L_x_873) ;  /* 0x0000000000207947 */ /* 0x000fea0003800000 */
.L_x_872:
[----:B------:R-:W-:-:S05]  /*05c0*/  VIADD R14, R19, 0xffffffff ;  /* 0xffffffff130e7836 */ /* 0x000fca0000000000 */
[----:B------:R-:W-:-:S04]  /*05d0*/  LOP3.LUT R14, R19, R14, RZ, 0xc0, !PT ;  /* 0x0000000e130e7212 */ /* 0x000fc800078ec0ff */
[----:B------:R-:W-:-:S04]  /*05e0*/  PRMT R14, R14, 0x9910, RZ ;  /* 0x000099100e0e7816 */ /* 0x000fc800000000ff */
[----:B------:R-:W-:-:S13]  /*05f0*/  ISETP.NE.AND P0, PT, R14, RZ, PT ;  /* 0x000000ff0e00720c */ /* 0x000fda0003f05270 */
[C---:B------:R-:W-:Y:S02]  /*0600*/  @P0 IMAD R16, R7.reuse, 0x4, R4 ;  /* 0x0000000407100824 */ /* 0x040fe400078e0204 */
[----:B------:R-:W-:-:S03]  /*0610*/  @P0 VIADD R14, R7, 0x1 ;  /* 0x00000001070e0836 */ /* 0x000fc60000000000 */
[----:B------:R1:W-:Y:S01]  /*0620*/  @P0 STL [R16], R13 ;  /* 0x0000000d10000387 */ /* 0x0003e20000100800 */
[----:B------:R-:W-:-:S07]  /*0630*/  @P0 IMAD.MOV.U32 R7, RZ, RZ, R14 ;  /* 0x000000ffff070224 */ /* 0x000fce00078e000e */
.L_x_873:
[----:B------:R-:W-:Y:S05]  /*0640*/  BSYNC.RECONVERGENT B1 ;  /* 0x0000000000017941 */ /* 0x000fea0003800200 */
.L_x_871:
[----:B-1----:R-:W-:Y:S01]  /*0650*/  IMAD.MOV.U32 R13, RZ, RZ, 0x20 ;  /* 0x00000020ff0d7424 */ /* 0x002fe200078e00ff */
[----:B------:R-:W-:-:S04]  /*0660*/  ISETP.GE.U32.AND P0, PT, R11, 0x20, PT ;  /* 0x000000200b00780c */ /* 0x000fc80003f06070 */
[----:B------:R-:W-:-:S04]  /*0670*/  SEL R15, R13, 0x10, !P0 ;  /* 0x000000100d0f7807 */ /* 0x000fc80004000000 */
[----:B------:R-:W-:-:S05]  /*0680*/  LOP3.LUT R19, R15, R10, RZ, 0xfc, !PT ;  /* 0x0000000a0f137212 */ /* 0x000fca00078efcff */
        /* <DEDUP_REMOVED lines=12> */
.L_x_875:
        /* <DEDUP_REMOVED lines=8> */
.L_x_876:
[----:B------:R-:W-:Y:S05]  /*07d0*/  BSYNC.RECONVERGENT B1 ;  /* 0x0000000000017941 */ /* 0x000fea0003800200 */
.L_x_874:
[----:B------:R-:W-:-:S04]  /*07e0*/  ISETP.GE.U32.AND P0, PT, R10, 0x2, PT ;  /* 0x000000020a00780c */ /* 0x000fc80003f06070 */
[----:B------:R-:W-:-:S04]  /*07f0*/  SEL R15, RZ, 0x1, P0 ;  /* 0x00000001ff0f7807 */ /* 0x000fc80000000000 */
[----:B------:R-:W-:-:S05]  /*0800*/  IADD3 R15, P1, PT, R12, R15, RZ ;  /* 0x0000000f0c0f7210 */ /* 0x000fca0007f3e0ff */
[----:B-1----:R-:W-:Y:S01]  /*0810*/  IMAD.X R16, RZ, RZ, RZ, P1 ;  /* 0x000000ffff107224 */ /* 0x002fe200008e06ff */
[----:B------:R-:W-:-:S04]  /*0820*/  LEA R14, P1, R15, R2, 0x1 ;  /* 0x000000020f0e7211 */ /* 0x000fc800078208ff */
[----:B------:R-:W-:-:S05]  /*0830*/  LEA.HI.X R15, R15, R3, R16, 0x1, P1 ;  /* 0x000000030f0f7211 */ /* 0x000fca00008f0c10 */
        /* <DEDUP_REMOVED lines=11> */
.L_x_878:
[----:B------:R-:W-:Y:S01]  /*08f0*/  VIADD R14, R19, 0xffffffff ;  /* 0xffffffff130e7836 */ /* 0x000fe20000000000 */
[----:B------:R-:W-:-:S04]  /*0900*/  PLOP3.LUT P2, PT, PT, PT, PT, 0x8, 0x80 ;  /* 0x000000000080781c */ /* 0x000fc80003f4e170 */
[----:B------:R-:W-:-:S04]  /*0910*/  LOP3.LUT R14, R19, R14, RZ, 0xc0, !PT ;  /* 0x0000000e130e7212 */ /* 0x000fc800078ec0ff */
[----:B------:R-:W-:-:S04]  /*0920*/  PRMT R14, R14, 0x9910, RZ ;  /* 0x000099100e0e7816 */ /* 0x000fc800000000ff */
[----:B------:R-:W-:-:S13]  /*0930*/  ISETP.NE.AND P1, PT, R14, RZ, PT ;  /* 0x000000ff0e00720c */ /* 0x000fda0003f25270 */
        /* <DEDUP_REMOVED lines=8> */
.L_x_879:
[----:B------:R-:W-:Y:S05]  /*09c0*/  BSYNC.RECONVERGENT B1 ;  /* 0x0000000000017941 */ /* 0x000fea0003800200 */
.L_x_877:
[----:B------:R-:W-:-:S04]  /*09d0*/  ISETP.GE.U32.AND P0, PT, R11, 0x30, PT ;  /* 0x000000300b00780c */ /* 0x000fc80003f06070 */
[----:B------:R-:W-:-:S04]  /*09e0*/  SEL R13, R13, 0x30, P0 ;  /* 0x000000300d0d7807 */ /* 0x000fc80000000000 */
[----:B-1----:R-:W-:-:S05]  /*09f0*/  LOP3.LUT R17, R13, R10, RZ, 0xfc, !PT ;  /* 0x0000000a0d117212 */ /* 0x002fca00078efcff */
        /* <DEDUP_REMOVED lines=12> */
.L_x_881:
        /* <DEDUP_REMOVED lines=8> */
.L_x_882:
[----:B------:R-:W-:Y:S05]  /*0b40*/  BSYNC.RECONVERGENT B1 ;  /* 0x0000000000017941 */ /* 0x000fea0003800200 */
.L_x_880:
[----:B------:R-:W-:-:S04]  /*0b50*/  ISETP.GE.U32.AND P0, PT, R10, 0x3, PT ;  /* 0x000000030a00780c */ /* 0x000fc80003f06070 */
[----:B------:R-:W-:-:S04]  /*0b60*/  SEL R13, RZ, 0x1, P0 ;  /* 0x00000001ff0d7807 */ /* 0x000fc80000000000 */
[----:B------:R-:W-:-:S05]  /*0b70*/  IADD3 R13, P1, PT, R12, R13, RZ ;  /* 0x0000000d0c0d7210 */ /* 0x000fca0007f3e0ff */
[----:B------:R-:W-:Y:S01]  /*0b80*/  IMAD.X R15, RZ, RZ, RZ, P1 ;  /* 0x000000ffff0f7224 */ /* 0x000fe200008e06ff */
[----:B-1----:R-:W-:-:S04]  /*0b90*/  LEA R14, P1, R13, R2, 0x1 ;  /* 0x000000020d0e7211 */ /* 0x002fc800078208ff */
        /* <DEDUP_REMOVED lines=12> */
.L_x_884:
        /* <DEDUP_REMOVED lines=13> */
.L_x_885:
[----:B------:R-:W-:Y:S05]  /*0d30*/  BSYNC.RECONVERGENT B1 ;  /* 0x0000000000017941 */ /* 0x000fea0003800200 */
.L_x_883:
        /* <DEDUP_REMOVED lines=16> */
.L_x_887:
        /* <DEDUP_REMOVED lines=8> */
.L_x_888:
[----:B------:R-:W-:Y:S05]  /*0ec0*/  BSYNC.RECONVERGENT B1 ;  /* 0x0000000000017941 */ /* 0x000fea0003800200 */
.L_x_886:
        /* <DEDUP_REMOVED lines=17> */
.L_x_890:
        /* <DEDUP_REMOVED lines=13> */
.L_x_891:
[----:B------:R-:W-:Y:S05]  /*10b0*/  BSYNC.RECONVERGENT B1 ;  /* 0x0000000000017941 */ /* 0x000fea0003800200 */
.L_x_889:
        /* <DEDUP_REMOVED lines=15> */
.L_x_893:
        /* <DEDUP_REMOVED lines=8> */
.L_x_894:
[----:B------:R-:W-:Y:S05]  /*1230*/  BSYNC.RECONVERGENT B1 ;  /* 0x0000000000017941 */ /* 0x000fea0003800200 */
.L_x_892:
        /* <DEDUP_REMOVED lines=17> */
.L_x_896:
        /* <DEDUP_REMOVED lines=13> */
.L_x_897:
[----:B------:R-:W-:Y:S05]  /*1420*/  BSYNC.RECONVERGENT B1 ;  /* 0x0000000000017941 */ /* 0x000fea0003800200 */
.L_x_895:
        /* <DEDUP_REMOVED lines=16> */
.L_x_899:
        /* <DEDUP_REMOVED lines=8> */
.L_x_900:
[----:B------:R-:W-:Y:S05]  /*15b0*/  BSYNC.RECONVERGENT B1 ;  /* 0x0000000000017941 */ /* 0x000fea0003800200 */
.L_x_898:
        /* <DEDUP_REMOVED lines=17> */
.L_x_902:
        /* <DEDUP_REMOVED lines=13> */
.L_x_903:
[----:B------:R-:W-:Y:S05]  /*17a0*/  BSYNC.RECONVERGENT B1 ;  /* 0x0000000000017941 */ /* 0x000fea0003800200 */
.L_x_901:
        /* <DEDUP_REMOVED lines=15> */
.L_x_905:
        /* <DEDUP_REMOVED lines=8> */
.L_x_906:
[----:B------:R-:W-:Y:S05]  /*1920*/  BSYNC.RECONVERGENT B1 ;  /* 0x0000000000017941 */ /* 0x000fea0003800200 */
.L_x_904:
        /* <DEDUP_REMOVED lines=17> */
.L_x_908:
        /* <DEDUP_REMOVED lines=13> */
.L_x_909:
[----:B------:R-:W-:Y:S05]  /*1b10*/  BSYNC.RECONVERGENT B1 ;  /* 0x0000000000017941 */ /* 0x000fea0003800200 */
.L_x_907:
        /* <DEDUP_REMOVED lines=16> */
.L_x_911:
        /* <DEDUP_REMOVED lines=8> */
.L_x_912:
[----:B------:R-:W-:Y:S05]  /*1ca0*/  BSYNC.RECONVERGENT B1 ;  /* 0x0000000000017941 */ /* 0x000fea0003800200 */
.L_x_910:
        /* <DEDUP_REMOVED lines=17> */
.L_x_914:
        /* <DEDUP_REMOVED lines=13> */
.L_x_915:
[----:B------:R-:W-:Y:S05]  /*1e90*/  BSYNC.RECONVERGENT B1 ;  /* 0x0000000000017941 */ /* 0x000fea0003800200 */
.L_x_913:
        /* <DEDUP_REMOVED lines=15> */
.L_x_917:
        /* <DEDUP_REMOVED lines=8> */
.L_x_918:
[----:B------:R-:W-:Y:S05]  /*2010*/  BSYNC.RECONVERGENT B1 ;  /* 0x0000000000017941 */ /* 0x000fea0003800200 */
.L_x_916:
        /* <DEDUP_REMOVED lines=17> */
.L_x_920:
        /* <DEDUP_REMOVED lines=13> */
.L_x_921:
[----:B------:R-:W-:Y:S05]  /*2200*/  BSYNC.RECONVERGENT B1 ;  /* 0x0000000000017941 */ /* 0x000fea0003800200 */
.L_x_919:
        /* <DEDUP_REMOVED lines=16> */
.L_x_923:
        /* <DEDUP_REMOVED lines=8> */
.L_x_924:
[----:B------:R-:W-:Y:S05]  /*2390*/  BSYNC.RECONVERGENT B1 ;  /* 0x0000000000017941 */ /* 0x000fea0003800200 */
.L_x_922:
        /* <DEDUP_REMOVED lines=17> */
.L_x_926:
        /* <DEDUP_REMOVED lines=13> */
.L_x_927:
[----:B------:R-:W-:Y:S05]  /*2580*/  BSYNC.RECONVERGENT B1 ;  /* 0x0000000000017941 */ /* 0x000fea0003800200 */
.L_x_925:
        /* <DEDUP_REMOVED lines=15> */
.L_x_929:
        /* <DEDUP_REMOVED lines=8> */
.L_x_930:
[----:B------:R-:W-:Y:S05]  /*2700*/  BSYNC.RECONVERGENT B1 ;  /* 0x0000000000017941 */ /* 0x000fea0003800200 */
.L_x_928:
        /* <DEDUP_REMOVED lines=17> */
.L_x_932:
        /* <DEDUP_REMOVED lines=13> */
.L_x_933:
[----:B------:R-:W-:Y:S05]  /*28f0*/  BSYNC.RECONVERGENT B1 ;  /* 0x0000000000017941 */ /* 0x000fea0003800200 */
.L_x_931:
        /* <DEDUP_REMOVED lines=16> */
.L_x_935:
        /* <DEDUP_REMOVED lines=8> */
.L_x_936:
[----:B------:R-:W-:Y:S05]  /*2a80*/  BSYNC.RECONVERGENT B1 ;  /* 0x0000000000017941 */ /* 0x000fea0003800200 */
.L_x_934:
        /* <DEDUP_REMOVED lines=17> */
.L_x_938:
        /* <DEDUP_REMOVED lines=13> */
.L_x_939:
[----:B------:R-:W-:Y:S05]  /*2c70*/  BSYNC.RECONVERGENT B1 ;  /* 0x0000000000017941 */ /* 0x000fea0003800200 */
.L_x_937:
        /* <DEDUP_REMOVED lines=15> */
.L_x_941:
        /* <DEDUP_REMOVED lines=8> */
.L_x_942:
[----:B------:R-:W-:Y:S05]  /*2df0*/  BSYNC.RECONVERGENT B1 ;  /* 0x0000000000017941 */ /* 0x000fea0003800200 */
.L_x_940:
        /* <DEDUP_REMOVED lines=17> */
.L_x_944:
        /* <DEDUP_REMOVED lines=13> */
.L_x_945:
[----:B------:R-:W-:Y:S05]  /*2fe0*/  BSYNC.RECONVERGENT B1 ;  /* 0x0000000000017941 */ /* 0x000fea0003800200 */
.L_x_943:
        /* <DEDUP_REMOVED lines=16> */
.L_x_947:
        /* <DEDUP_REMOVED lines=8> */
.L_x_948:
[----:B------:R-:W-:Y:S05]  /*3170*/  BSYNC.RECONVERGENT B1 ;  /* 0x0000000000017941 */ /* 0x000fea0003800200 */
.L_x_946:
        /* <DEDUP_REMOVED lines=17> */
.L_x_950:
        /* <DEDUP_REMOVED lines=13> */
.L_x_951:
[----:B------:R-:W-:Y:S05]  /*3360*/  BSYNC.RECONVERGENT B1 ;  /* 0x0000000000017941 */ /* 0x000fea0003800200 */
.L_x_949:
        /* <DEDUP_REMOVED lines=15> */
.L_x_953:
        /* <DEDUP_REMOVED lines=8> */
.L_x_954:
[----:B------:R-:W-:Y:S05]  /*34e0*/  BSYNC.RECONVERGENT B1 ;  /* 0x0000000000017941 */ /* 0x000fea0003800200 */
.L_x_952:
[----:B------:R-:W-:-:S04]  /*34f0*/  ISETP.NE.AND P0, PT, R10, 0xf, PT ;  /* 0x0000000f0a00780c */ /* 0x000fc80003f05270 */
[----:B------:R-:W-:-:S04]  /*3500*/  SEL R13, RZ, 0x1, !P0 ;  /* 0x00000001ff0d7807 */ /* 0x000fc80004000000 */
[----:B------:R-:W-:-:S05]  /*3510*/  IADD3 R13, P1, PT, R12, R13, RZ ;  /* 0x0000000d0c0d7210 */ /* 0x000fca0007f3e0ff */
[----:B------:R-:W-:Y:S01]  /*3520*/  IMAD.X R10, RZ, RZ, RZ, P1 ;  /* 0x000000ffff0a7224 */ /* 0x000fe200008e06ff */
[----:B-1----:R-:W-:-:S04]  /*3530*/  LEA R14, P1, R13, R2, 0x1 ;  /* 0x000000020d0e7211 */ /* 0x002fc800078208ff */
[----:B------:R-:W-:-:S05]  /*3540*/  LEA.HI.X R15, R13, R3, R10, 0x1, P1 ;  /* 0x000000030d0f7211 */ /* 0x000fca00008f0c0a */
[----:B------:R-:W2:Y:S01]  /*3550*/  LDG.E.U16 R16, desc[UR6][R14.64+0x1c] ;  /* 0x00001c060e107981 */ /* 0x000ea2000c1e1500 */
[----:B------:R-:W-:Y:S01]  /*3560*/  @!P0 IMAD.MOV R5, RZ, RZ, R12 ;  /* 0x000000ffff058224 */ /* 0x000fe200078e020c */
[----:B------:R-:W-:Y:S03]  /*3570*/  BSSY.RECONVERGENT B1, `(.L_x_955) ;  /* 0x0000013000017945 */ /* 0x000fe60003800200 */
[----:B------:R-:W-:Y:S01]  /*3580*/  VIADD R12, R5, 0xe ;  /* 0x0000000e050c7836 */ /* 0x000fe20000000000 */
        /* <DEDUP_REMOVED lines=9> */
.L_x_956:
        /* <DEDUP_REMOVED lines=8> */
.L_x_957:
[----:B------:R-:W-:Y:S05]  /*36a0*/  BSYNC.RECONVERGENT B1 ;  /* 0x0000000000017941 */ /* 0x000fea0003800200 */
.L_x_955:
[----:B------:R-:W-:Y:S02]  /*36b0*/  ISETP.NE.AND P0, PT, R8, RZ, PT ;  /* 0x000000ff0800720c */ /* 0x000fe40003f05270 */
[----:B------:R-:W-:Y:S02]  /*36c0*/  LOP3.LUT R11, R11, 0xffffffcc, RZ, 0xc0, !PT ;  /* 0xffffffcc0b0b7812 */ /* 0x000fe400078ec0ff */
[----:B------:R-:W-:Y:S02]  /*36d0*/  ISETP.NE.AND P1, PT, R9, RZ, PT ;  /* 0x000000ff0900720c */ /* 0x000fe40003f25270 */
[----:B-1----:R-:W-:Y:S02]  /*36e0*/  SEL R12, RZ, 0x10, P0 ;  /* 0x00000010ff0c7807 */ /* 0x002fe40000000000 */
[----:B------:R-:W-:Y:S02]  /*36f0*/  SEL R10, RZ, 0x1, P1 ;  /* 0x00000001ff0a7807 */ /* 0x000fe40000800000 */
[----:B------:R-:W-:-:S04]  /*3700*/  LOP3.LUT R12, R11, R12, RZ, 0xfc, !PT ;  /* 0x0000000c0b0c7212 */ /* 0x000fc800078efcff */
        /* <DEDUP_REMOVED lines=13> */
.L_x_959:
        /* <DEDUP_REMOVED lines=8> */
.L_x_960:
[----:B------:R-:W-:Y:S05]  /*3860*/  BSYNC.RECONVERGENT B1 ;  /* 0x0000000000017941 */ /* 0x000fea0003800200 */
.L_x_958:
        /* <DEDUP_REMOVED lines=17> */
.L_x_962:
[----:B------:R-:W-:-:S05]  /*3980*/  VIADD R13, R17, 0xffffffff ;  /* 0xffffffff110d7836 */ /* 0x000fca0000000000 */
[----:B------:R-:W-:-:S04]  /*3990*/  LOP3.LUT R13, R17, R13, RZ, 0xc0, !PT ;  /* 0x0000000d110d7212 */ /* 0x000fc800078ec0ff */
[----:B------:R-:W-:-:S04]  /*39a0*/  PRMT R13, R13, 0x9910, RZ ;  /* 0x000099100d0d7816 */ /* 0x000fc800000000ff */
[----:B------:R-:W-:-:S13]  /*39b0*/  ISETP.NE.AND P0, PT, R13, RZ, PT ;  /* 0x000000ff0d00720c */ /* 0x000fda0003f05270 */
[C---:B------:R-:W-:Y:S01]  /*39c0*/  @P0 IMAD R16, R7.reuse, 0x4, R4 ;  /* 0x0000000407100824 */ /* 0x040fe200078e0204 */
[----:B------:R-:W-:Y:S01]  /*39d0*/  @P0 IADD3 R13, PT, PT, R12, 0x1, R5 ;  /* 0x000000010c0d0810 */ /* 0x000fe20007ffe005 */
[----:B------:R-:W-:-:S04]  /*39e0*/  @P0 VIADD R14, R7, 0x1 ;  /* 0x00000001070e0836 */ /* 0x000fc80000000000 */
[----:B------:R1:W-:Y:S01]  /*39f0*/  @P0 STL [R16], R13 ;  /* 0x0000000d10000387 */ /* 0x0003e20000100800 */
[----:B------:R-:W-:-:S07]  /*3a00*/  @P0 IMAD.MOV.U32 R7, RZ, RZ, R14 ;  /* 0x000000ffff070224 */ /* 0x000fce00078e000e */
.L_x_963:
[----:B------:R-:W-:Y:S05]  /*3a10*/  BSYNC.RECONVERGENT B1 ;  /* 0x0000000000017941 */ /* 0x000fea0003800200 */
.L_x_961:
[----:B------:R-:W-:-:S04]  /*3a20*/  ISETP.NE.AND P0, PT, R9, 0x3, PT ;  /* 0x000000030900780c */ /* 0x000fc80003f05270 */
[----:B------:R-:W-:-:S04]  /*3a30*/  SEL R9, RZ, 0x1, !P0 ;  /* 0x00000001ff097807 */ /* 0x000fc80004000000 */
[----:B-1----:R-:W-:-:S05]  /*3a40*/  IADD3 R13, P0, PT, R12, R9, RZ ;  /* 0x000000090c0d7210 */ /* 0x002fca0007f1e0ff */
[----:B------:R-:W-:Y:S01]  /*3a50*/  IMAD.X R15, RZ, RZ, RZ, P0 ;  /* 0x000000ffff0f7224 */ /* 0x000fe200000e06ff */
        /* <DEDUP_REMOVED lines=13> */
.L_x_965:
[----:B------:R-:W-:-:S05]  /*3b30*/  VIADD R13, R17, 0xffffffff ;  /* 0xffffffff110d7836 */ /* 0x000fca0000000000 */
[----:B------:R-:W-:-:S04]  /*3b40*/  LOP3.LUT R13, R17, R13, RZ, 0xc0, !PT ;  /* 0x0000000d110d7212 */ /* 0x000fc800078ec0ff */
[----:B------:R-:W-:-:S04]  /*3b50*/  PRMT R13, R13, 0x9910, RZ ;  /* 0x000099100d0d7816 */ /* 0x000fc800000000ff */
[----:B------:R-:W-:-:S13]  /*3b60*/  ISETP.NE.AND P0, PT, R13, RZ, PT ;  /* 0x000000ff0d00720c */ /* 0x000fda0003f05270 */
[----:B------:R-:W-:Y:S01]  /*3b70*/  @P0 IADD3 R12, PT, PT, R9, 0x2, R12 ;  /* 0x00000002090c0810 */ /* 0x000fe20007ffe00c */
[C---:B------:R-:W-:Y:S02]  /*3b80*/  @P0 IMAD R15, R7.reuse, 0x4, R4 ;  /* 0x00000004070f0824 */ /* 0x040fe400078e0204 */
[----:B------:R-:W-:-:S03]  /*3b90*/  @P0 VIADD R13, R7, 0x1 ;  /* 0x00000001070d0836 */ /* 0x000fc60000000000 */
[----:B------:R1:W-:Y:S01]  /*3ba0*/  @P0 STL [R15], R12 ;  /* 0x0000000c0f000387 */ /* 0x0003e20000100800 */
[----:B------:R-:W-:-:S07]  /*3bb0*/  @P0 IMAD.MOV.U32 R7, RZ, RZ, R13 ;  /* 0x000000ffff070224 */ /* 0x000fce00078e000d */
.L_x_966:
[----:B------:R-:W-:Y:S05]  /*3bc0*/  BSYNC.RECONVERGENT B1 ;  /* 0x0000000000017941 */ /* 0x000fea0003800200 */
.L_x_964:
[----:B------:R-:W-:Y:S01]  /*3bd0*/  ISETP.GE.U32.AND P0, PT, R8, 0x2, PT ;  /* 0x000000020800780c */ /* 0x000fe20003f06070 */
[----:B-1----:R-:W-:-:S04]  /*3be0*/  VIADD R12, R11, 0x20 ;  /* 0x000000200b0c7836 */ /* 0x002fc80000000000 */
[----:B------:R-:W-:-:S08]  /*3bf0*/  IMAD.MOV.U32 R14, RZ, RZ, R12 ;  /* 0x000000ffff0e7224 */ /* 0x000fd000078e000c */
[----:B------:R-:W-:-:S04]  /*3c00*/  @P0 VIADD R14, R11, 0x10 ;  /* 0x000000100b0e0836 */ /* 0x000fc80000000000 */
[----:B------:R-:W-:-:S04]  /*3c10*/  IMAD.IADD R19, R10, 0x1, R14 ;  /* 0x000000010a137824 */ /* 0x000fc800078e020e */
        /* <DEDUP_REMOVED lines=12> */
.L_x_968:
        /* <DEDUP_REMOVED lines=8> */
.L_x_969:
[----:B------:R-:W-:Y:S05]  /*3d60*/  BSYNC.RECONVERGENT B1 ;  /* 0x0000000000017941 */ /* 0x000fea0003800200 */
.L_x_967:
        /* <DEDUP_REMOVED lines=15> */
.L_x_971:
        /* <DEDUP_REMOVED lines=9> */
.L_x_972:
[----:B------:R-:W-:Y:S05]  /*3ef0*/  BSYNC.RECONVERGENT B1 ;  /* 0x0000000000017941 */ /* 0x000fea0003800200 */
.L_x_970:
[----:B-1----:R-:W-:-:S05]  /*3f00*/  IADD3 R13, P0, PT, R14, R9, RZ ;  /* 0x000000090e0d7210 */ /* 0x002fca0007f1e0ff */
[----:B------:R-:W-:Y:S01]  /*3f10*/  IMAD.X R15, RZ, RZ, RZ, P0 ;  /* 0x000000ffff0f7224 */ /* 0x000fe200000e06ff */
[----:B------:R-:W-:-:S04]  /*3f20*/  LEA R16, P0, R13, R2, 0x1 ;  /* 0x000000020d107211 */ /* 0x000fc800078008ff */
[----:B------:R-:W-:-:S05]  /*3f30*/  LEA.HI.X R17, R13, R3, R15, 0x1, P0 ;  /* 0x000000030d117211 */ /* 0x000fca00000f0c0f */
[----:B------:R-:W2:Y:S01]  /*3f40*/  LDG.E.U16 R18, desc[UR6][R16.64+0x4] ;  /* 0x0000040610127981 */ /* 0x000ea2000c1e1500 */
[----:B------:R-:W-:Y:S01]  /*3f50*/  BSSY.RECONVERGENT B1, `(.L_x_973) ;  /* 0x0000014000017945 */ /* 0x000fe20003800200 */
        /* <DEDUP_REMOVED lines=10> */
.L_x_974:
[----:B------:R-:W-:-:S05]  /*4000*/  VIADD R13, R18, 0xffffffff ;  /* 0xffffffff120d7836 */ /* 0x000fca0000000000 */
[----:B------:R-:W-:-:S04]  /*4010*/  LOP3.LUT R13, R18, R13, RZ, 0xc0, !PT ;  /* 0x0000000d120d7212 */ /* 0x000fc800078ec0ff */
[----:B------:R-:W-:-:S04]  /*4020*/  PRMT R13, R13, 0x9910, RZ ;  /* 0x000099100d0d7816 */ /* 0x000fc800000000ff */
[----:B------:R-:W-:-:S13]  /*4030*/  ISETP.NE.AND P0, PT, R13, RZ, PT ;  /* 0x000000ff0d00720c */ /* 0x000fda0003f05270 */
[----:B------:R-:W-:Y:S02]  /*4040*/  @P0 IMAD.IADD R13, R9, 0x1, R14 ;  /* 0x00000001090d0824 */ /* 0x000fe400078e020e */
[C---:B------:R-:W-:Y:S02]  /*4050*/  @P0 IMAD R16, R7.reuse, 0x4, R4 ;  /* 0x0000000407100824 */ /* 0x040fe400078e0204 */
[----:B------:R-:W-:-:S03]  /*4060*/  @P0 VIADD R14, R7, 0x1 ;  /* 0x00000001070e0836 */ /* 0x000fc60000000000 */
[----:B------:R1:W-:Y:S01]  /*4070*/  @P0 STL [R16], R13 ;  /* 0x0000000d10000387 */ /* 0x0003e20000100800 */
[----:B------:R-:W-:-:S07]  /*4080*/  @P0 IMAD.MOV.U32 R7, RZ, RZ, R14 ;  /* 0x000000ffff070224 */ /* 0x000fce00078e000e */
.L_x_975:
[----:B------:R-:W-:Y:S05]  /*4090*/  BSYNC.RECONVERGENT B1 ;  /* 0x0000000000017941 */ /* 0x000fea0003800200 */
.L_x_973:
[----:B------:R-:W-:-:S13]  /*40a0*/  ISETP.NE.AND P0, PT, R8, 0x3, PT ;  /* 0x000000030800780c */ /* 0x000fda0003f05270 */
[----:B------:R-:W-:-:S04]  /*40b0*/  @P0 VIADD R12, R11, 0x30 ;  /* 0x000000300b0c0836 */ /* 0x000fc80000000000 */
[----:B------:R-:W-:-:S04]  /*40c0*/  IMAD.IADD R15, R10, 0x1, R12 ;  /* 0x000000010a0f7824 */ /* 0x000fc800078e020c */
[----:B------:R-:W-:-:S05]  /*40d0*/  IMAD.WIDE.U32 R10, R15, 0x2, R2 ;  /* 0x000000020f0a7825 */ /* 0x000fca00078e0002 */
[----:B------:R-:W1:Y:S01]  /*40e0*/  LDG.E.U16 R17, desc[UR6][R10.64] ;  /* 0x000000060a117981 */ /* 0x000e62000c1e1500 */
[----:B------:R-:W-:Y:S01]  /*40f0*/  BSSY.RECONVERGENT B1, `(.L_x_976) ;  /* 0x0000012000017945 */ /* 0x000fe20003800200 */
[----:B-1----:R-:W-:-:S04]  /*4100*/  LOP3.LUT R13, R17, R6, RZ, 0x30, !PT ;  /* 0x00000006110d7212 */ /* 0x002fc800078e30ff */
        /* <DEDUP_REMOVED lines=8> */
.L_x_977:
        /* <DEDUP_REMOVED lines=8> */
.L_x_978:
[----:B------:R-:W-:Y:S05]  /*4210*/  BSYNC.RECONVERGENT B1 ;  /* 0x0000000000017941 */ /* 0x000fea0003800200 */
.L_x_976:
        /* <DEDUP_REMOVED lines=15> */
.L_x_980:
        /* <DEDUP_REMOVED lines=9> */
.L_x_981:
[----:B------:R-:W-:Y:S05]  /*43a0*/  BSYNC.RECONVERGENT B1 ;  /* 0x0000000000017941 */ /* 0x000fea0003800200 */
.L_x_979:
[----:B-1----:R-:W-:-:S05]  /*43b0*/  IADD3 R5, P0, PT, R12, R9, RZ ;  /* 0x000000090c057210 */ /* 0x002fca0007f1e0ff */
[----:B------:R-:W-:Y:S01]  /*43c0*/  IMAD.X R8, RZ, RZ, RZ, P0 ;  /* 0x000000ffff087224 */ /* 0x000fe200000e06ff */
[----:B------:R-:W-:-:S04]  /*43d0*/  LEA R10, P0, R5, R2, 0x1 ;  /* 0x00000002050a7211 */ /* 0x000fc800078008ff */
[----:B------:R-:W-:-:S05]  /*43e0*/  LEA.HI.X R11, R5, R3, R8, 0x1, P0 ;  /* 0x00000003050b7211 */ /* 0x000fca00000f0c08 */
[----:B------:R-:W2:Y:S01]  /*43f0*/  LDG.E.U16 R8, desc[UR6][R10.64+0x4] ;  /* 0x000004060a087981 */ /* 0x000ea2000c1e1500 */
[----:B------:R-:W-:Y:S01]  /*4400*/  BSSY.RECONVERGENT B1, `(.L_x_982) ;  /* 0x0000014000017945 */ /* 0x000fe20003800200 */
[----:B------:R-:W-:Y:S02]  /*4410*/  IADD3 R9, PT, PT, R12, 0x2, R9 ;  /* 0x000000020c097810 */ /* 0x000fe40007ffe009 */
        /* <DEDUP_REMOVED lines=8> */
[----:B------:R-:W-:Y:S01]  /*44a0*/  IMAD.MOV.U32 R5, RZ, RZ, R7 ;  /* 0x000000ffff057224 */ /* 0x000fe200078e0007 */
[----:B------:R-:W-:Y:S06]  /*44b0*/  BRA `(.L_x_984) ;  /* 0x0000000000207947 */ /* 0x000fec0003800000 */
.L_x_983:
[----:B------:R-:W-:-:S05]  /*44c0*/  VIADD R5, R8, 0xffffffff ;  /* 0xffffffff08057836 */ /* 0x000fca0000000000 */
[----:B------:R-:W-:-:S04]  /*44d0*/  LOP3.LUT R5, R8, R5, RZ, 0xc0, !PT ;  /* 0x0000000508057212 */ /* 0x000fc800078ec0ff */
[----:B------:R-:W-:-:S04]  /*44e0*/  PRMT R5, R5, 0x9910, RZ ;  /* 0x0000991005057816 */ /* 0x000fc800000000ff */
[----:B------:R-:W-:Y:S01]  /*44f0*/  ISETP.NE.AND P0, PT, R5, RZ, PT ;  /* 0x000000ff0500720c */ /* 0x000fe20003f05270 */
[----:B------:R-:W-:-:S12]  /*4500*/  IMAD.MOV.U32 R5, RZ, RZ, R7 ;  /* 0x000000ffff057224 */ /* 0x000fd800078e0007 */
[C---:B------:R-:W-:Y:S02]  /*4510*/  @P0 IMAD R6, R7.reuse, 0x4, R4 ;  /* 0x0000000407060824 */ /* 0x040fe400078e0204 */
[----:B------:R-:W-:-:S03]  /*4520*/  @P0 VIADD R5, R7, 0x1 ;  /* 0x0000000107050836 */ /* 0x000fc60000000000 */
[----:B------:R1:W-:Y:S04]  /*4530*/  @P0 STL [R6], R9 ;  /* 0x0000000906000387 */ /* 0x0003e80000100800 */
.L_x_984:
[----:B------:R-:W-:Y:S05]  /*4540*/  BSYNC.RECONVERGENT B1 ;  /* 0x0000000000017941 */ /* 0x000fea0003800200 */
.L_x_982:
[----:B------:R-:W-:-:S13]  /*4550*/  ISETP.NE.AND P0, PT, R5, RZ, PT ;  /* 0x000000ff0500720c */ /* 0x000fda0003f05270 */
[----:B------:R-:W-:Y:S05]  /*4560*/  @P0 BRA `(.L_x_985) ;  /* 0xffffffbc00540947 */ /* 0x000fea000383ffff */
[----:B------:R-:W-:Y:S05]  /*4570*/  BSYNC.RECONVERGENT B0 ;  /* 0x0000000000007941 */ /* 0x000fea0003800200 */
.L_x_867:
[----:B------:R-:W2:Y:S01]  /*4580*/  LDG.E.U16 R4, desc[UR6][R2.64] ;  /* 0x0000000602047981 */ /* 0x000ea2000c1e1500 */
[----:B------:R-:W-:Y:S01]  /*4590*/  BSSY.RECONVERGENT B0, `(.L_x_986) ;  /* 0x0000604000007945 */ /* 0x000fe20003800200 */
[----:B------:R-:W-:Y:S01]  /*45a0*/  IMAD.MOV.U32 R7, RZ, RZ, RZ ;  /* 0x000000ffff077224 */ /* 0x000fe200078e00ff */
[----:B--2---:R-:W1:Y:S02]  /*45b0*/  POPC R5, R4 ;  /* 0x0000000400057309 */ /* 0x004e640000000000 */
[C---:B-1----:R-:W-:Y:S02]  /*45c0*/  LOP3.LUT R6, R5.reuse, 0xffff, RZ, 0xc0, !PT ;  /* 0x0000ffff05067812 */ /* 0x042fe400078ec0ff */
[----:B------:R-:W-:Y:S02]  /*45d0*/  PRMT R10, R5, 0x7610, R10 ;  /* 0x00007610050a7816 */ /* 0x000fe4000000000a */
[----:B------:R-:W-:-:S13]  /*45e0*/  ISETP.GE.U32.AND P0, PT, R6, 0x2, PT ;  /* 0x000000020600780c */ /* 0x000fda0003f06070 */
[----:B------:R-:W-:Y:S05]  /*45f0*/  @P0 BRA `(.L_x_987) ;  /* 0x0000005c00f40947 */ /* 0x000fea0003800000 */
[----:B------:R-:W2:Y:S01]  /*4600*/  LDG.E.U16 R4, desc[UR6][R2.64+0x2] ;  /* 0x0000020602047981 */ /* 0x000ea2000c1e1500 */
[----:B------:R-:W-:Y:S01]  /*4610*/  IMAD.MOV.U32 R7, RZ, RZ, 0x1 ;  /* 0x00000001ff077424 */ /* 0x000fe200078e00ff */
[----:B--2---:R-:W1:Y:S02]  /*4620*/  POPC R10, R4 ;  /* 0x00000004000a7309 */ /* 0x004e640000000000 */
[----:B-1----:R-:W-:-:S04]  /*4630*/  LOP3.LUT R5, R10, 0xffff, RZ, 0xc0, !PT ;  /* 0x0000ffff0a057812 */ /* 0x002fc800078ec0ff */
[----:B------:R-:W-:-:S13]  /*4640*/  ISETP.GT.U32.AND P0, PT, R5, 0x1, PT ;  /* 0x000000010500780c */ /* 0x000fda0003f04070 */
        /* <DEDUP_REMOVED lines=1519> */
[----:B------:R-:W2:Y:S02]  /*a540*/  LDG.E.U16 R6, desc[UR6][R2.64+0x1fe] ;  /* 0x0001fe0602067981 */ /* 0x000ea4000c1e1500 */
[----:B--2---:R-:W1:Y:S02]  /*a550*/  POPC R10, R6 ;  /* 0x00000006000a7309 */ /* 0x004e640000000000 */
[----:B-1----:R-:W-:-:S04]  /*a560*/  LOP3.LUT R4, R10, 0xffff, RZ, 0xc0, !PT ;  /* 0x0000ffff0a047812 */ /* 0x002fc800078ec0ff */
[----:B------:R-:W-:-:S13]  /*a570*/  ISETP.GT.U32.AND P0, PT, R4, 0x1, PT ;  /* 0x000000010400780c */ /* 0x000fda0003f04070 */
[----:B------:R-:W1:Y:S02]  /*a580*/  @!P0 LDC.64 R4, c[0x0][0x3b0] ;  /* 0x0000ec00ff048b82 */ /* 0x000e640000000a00 */
[----:B-1----:R1:W-:Y:S01]  /*a590*/  @!P0 STG.E desc[UR6][R4.64], R0 ;  /* 0x0000000004008986 */ /* 0x0023e2000c101906 */
[----:B------:R-:W-:Y:S05]  /*a5a0*/  @!P0 EXIT ;  /* 0x000000000000894d */ /* 0x000fea0003800000 */
[----:B-1----:R-:W-:Y:S01]  /*a5b0*/  PRMT R4, R6, 0x7610, R4 ;  /* 0x0000761006047816 */ /* 0x002fe20000000004 */
[----:B------:R-:W-:-:S07]  /*a5c0*/  IMAD.MOV.U32 R7, RZ, RZ, 0xff ;  /* 0x000000ffff077424 */ /* 0x000fce00078e00ff */
.L_x_987:
[----:B------:R-:W-:Y:S05]  /*a5d0*/  BSYNC.RECONVERGENT B0 ;  /* 0x0000000000007941 */ /* 0x000fea0003800200 */
.L_x_986:
[----:B------:R-:W-:-:S04]  /*a5e0*/  PRMT R4, R4, 0x9910, RZ ;  /* 0x0000991004047816 */ /* 0x000fc800000000ff */
[----:B------:R-:W-:-:S13]  /*a5f0*/  ISETP.NE.AND P0, PT, R4, RZ, PT ;  /* 0x000000ff0400720c */ /* 0x000fda0003f05270 */
[----:B------:R-:W-:Y:S05]  /*a600*/  @!P0 EXIT ;  /* 0x000000000000894d */ /* 0x000fea0003800000 */
[----:B------:R-:W1:Y:S01]  /*a610*/  LDC.64 R8, c[0x0][0x3a0] ;  /* 0x0000e800ff087b82 */ /* 0x000e620000000a00 */
[----:B------:R-:W2:Y:S01]  /*a620*/  LDCU.64 UR4, c[0x0][0x388] ;  /* 0x00007100ff0477ac */ /* 0x000ea20008000a00 */
[----:B------:R-:W-:-:S04]  /*a630*/  IMAD.WIDE.U32 R2, R7, 0x2, R2 ;  /* 0x0000000207027825 */ /* 0x000fc800078e0002 */
[----:B------:R-:W-:Y:S02]  /*a640*/  IMAD.MOV.U32 R11, RZ, RZ, RZ ;  /* 0x000000ffff0b7224 */ /* 0x000fe400078e00ff */
[----:B------:R-:W3:Y:S01]  /*a650*/  LDC.64 R4, c[0x0][0x388] ;  /* 0x0000e200ff047b82 */ /* 0x000ee20000000a00 */
[----:B--2---:R-:W-:-:S04]  /*a660*/  UIADD3 UR4, UP0, UPT, UR4, 0x8, URZ ;  /* 0x0000000804047890 */ /* 0x004fc8000ff1e0ff */
[----:B------:R-:W-:Y:S01]  /*a670*/  UIADD3.X UR5, UPT, UPT, URZ, UR5, URZ, UP0, !UPT ;  /* 0x00000005ff057290 */ /* 0x000fe200087fe4ff */
[----:B-1----:R-:W-:-:S03]  /*a680*/  IMAD.WIDE.U32 R8, R0, 0x200, R8 ;  /* 0x0000020000087825 */ /* 0x002fc600078e0008 */
[----:B------:R-:W-:Y:S02]  /*a690*/  IADD3 R6, P0, PT, R8, 0x8, RZ ;  /* 0x0000000808067810 */ /* 0x000fe40007f1e0ff */
[----:B------:R-:W-:Y:S01]  /*a6a0*/  LOP3.LUT R8, R10, 0xffff, RZ, 0xc0, !PT ;  /* 0x0000ffff0a087812 */ /* 0x000fe200078ec0ff */
[----:B---3--:R-:W-:-:S04]  /*a6b0*/  IMAD.WIDE.U32 R4, R7, 0x2, R4 ;  /* 0x0000000207047825 */ /* 0x008fc800078e0004 */
[----:B------:R-:W-:Y:S02]  /*a6c0*/  IMAD.X R0, RZ, RZ, R9, P0 ;  /* 0x000000ffff007224 */ /* 0x000fe400000e0609 */
[----:B------:R-:W-:-:S07]  /*a6d0*/  IMAD.MOV R9, RZ, RZ, -R7 ;  /* 0x000000ffff097224 */ /* 0x000fce00078e0a07 */
.L_x_1006:
[----:B-1----:R-:W1:Y:S01]  /*a6e0*/  S2R R15, SR_LANEID ;  /* 0x00000000000f7919 */ /* 0x002e620000000000 */
[----:B------:R-:W-:Y:S01]  /*a6f0*/  VOTEU.ANY UR8, UPT, PT ;  /* 0x0000000000087886 */ /* 0x000fe200038e0100 */
[----:B------:R-:W2:Y:S01]  /*a700*/  LDC.64 R12, c[0x0][0x398] ;  /* 0x0000e600ff0c7b82 */ /* 0x000ea20000000a00 */
[----:B------:R-:W1:Y:S08]  /*a710*/  FLO.U32 R10, UR8 ;  /* 0x00000008000a7d00 */ /* 0x000e7000080e0000 */
[----:B------:R-:W2:Y:S01]  /*a720*/  POPC R21, UR8 ;  /* 0x0000000800157d09 */ /* 0x000ea20008000000 */
[----:B-1----:R-:W-:Y:S01]  /*a730*/  ISETP.EQ.U32.AND P0, PT, R10, R15, PT ;  /* 0x0000000f0a00720c */ /* 0x002fe20003f02070 */
[----:B------:R-:W1:Y:S01]  /*a740*/  S2R R16, SR_LTMASK ;  /* 0x0000000000107919 */ /* 0x000e620000003900 */
[----:B------:R-:W3:Y:S11]  /*a750*/  LDC.64 R14, c[0x0][0x390] ;  /* 0x0000e400ff0e7b82 */ /* 0x000ef60000000a00 */
[----:B--2---:R-:W2:Y:S01]  /*a760*/  @P0 ATOMG.E.ADD.STRONG.GPU PT, R21, desc[UR6][R12.64], R21 ;  /* 0x800000150c1509a8 */ /* 0x004ea200081ef106 */
[----:B------:R-:W-:-:S02]  /*a770*/  IMAD.U32 R17, RZ, RZ, UR5 ;  /* 0x00000005ff117e24 */ /* 0x000fc4000f8e00ff */
[----:B------:R-:W-:-:S05]  /*a780*/  VIADD R11, R11, 0x1 ;  /* 0x000000010b0b7836 */ /* 0x000fca0000000000 */
[----:B------:R-:W-:Y:S02]  /*a790*/  ISETP.NE.AND P0, PT, R11, R8, PT ;  /* 0x000000080b00720c */ /* 0x000fe40003f05270 */
[----:B-1----:R-:W-:Y:S01]  /*a7a0*/  LOP3.LUT R18, R16, UR8, RZ, 0xc0, !PT ;  /* 0x0000000810127c12 */ /* 0x002fe2000f8ec0ff */
[----:B------:R-:W-:-:S05]  /*a7b0*/  IMAD.U32 R16, RZ, RZ, UR4 ;  /* 0x00000004ff107e24 */ /* 0x000fca000f8e00ff */
[----:B------:R-:W1:Y:S01]  /*a7c0*/  POPC R18, R18 ;  /* 0x0000001200127309 */ /* 0x000e620000000000 */
[----:B--2---:R2:W1:Y:S02]  /*a7d0*/  SHFL.IDX PT, R19, R21, R10, 0x1f ;  /* 0x00001f0a15137589 */ /* 0x00446400000e0000 */
[----:B--2---:R-:W-:Y:S02]  /*a7e0*/  IMAD.MOV.U32 R10, RZ, RZ, RZ ;  /* 0x000000ffff0a7224 */ /* 0x004fe400078e00ff */
[----:B-1----:R-:W-:Y:S02]  /*a7f0*/  IMAD.IADD R19, R19, 0x1, R18 ;  /* 0x0000000113137824 */ /* 0x002fe400078e0212 */
[----:B------:R-:W-:Y:S02]  /*a800*/  IMAD.MOV.U32 R18, RZ, RZ, R9 ;  /* 0x000000ffff127224 */ /* 0x000fe400078e0009 */
[----:B---3--:R-:W-:-:S04]  /*a810*/  IMAD.WIDE.U32 R14, R19, 0x4, R14 ;  /* 0x00000004130e7825 */ /* 0x008fc800078e000e */
[----:B------:R-:W-:Y:S01]  /*a820*/  IMAD.WIDE.U32 R12, R19, 0x200, R16 ;  /* 0x00000200130c7825 */ /* 0x000fe200078e0010 */
[----:B------:R1:W-:Y:S03]  /*a830*/  STG.E desc[UR6][R14.64], R7 ;  /* 0x000000070e007986 */ /* 0x0003e6000c101906 */
[----:B------:R-:W-:Y:S02]  /*a840*/  IMAD.MOV.U32 R20, RZ, RZ, R12 ;  /* 0x000000ffff147224 */ /* 0x000fe400078e000c */
[----:B------:R-:W-:Y:S02]  /*a850*/  IMAD.MOV.U32 R21, RZ, RZ, R13 ;  /* 0x000000ffff157224 */ /* 0x000fe400078e000d */
[----:B------:R-:W-:Y:S02]  /*a860*/  IMAD.MOV.U32 R16, RZ, RZ, R6 ;  /* 0x000000ffff107224 */ /* 0x000fe400078e0006 */
[----:B------:R-:W-:-:S02]  /*a870*/  IMAD.MOV.U32 R17, RZ, RZ, R0 ;  /* 0x000000ffff117224 */ /* 0x000fc400078e0000 */
[----:B------:R-:W-:-:S07]  /*a880*/  IMAD.WIDE.U32 R12, R19, 0x200, R4 ;  /* 0x00000200130c7825 */ /* 0x000fce00078e0004 */
.L_x_1005:
[----:B------:R-:W-:Y:S01]  /*a890*/  ISETP.NE.AND P1, PT, R18, RZ, PT ;  /* 0x000000ff1200720c */ /* 0x000fe20003f25270 */
[----:B------:R-:W-:Y:S01]  /*a8a0*/  BSSY.RECONVERGENT B0, `(.L_x_988) ;  /* 0x0000011000007945 */ /* 0x000fe20003800200 */
[----:B-1----:R-:W-:Y:S02]  /*a8b0*/  IMAD.MOV.U32 R14, RZ, RZ, R20 ;  /* 0x000000ffff0e7224 */ /* 0x002fe400078e0014 */
[----:B------:R-:W-:-:S09]  /*a8c0*/  IMAD.MOV.U32 R15, RZ, RZ, R21 ;  /* 0x000000ffff0f7224 */ /* 0x000fd200078e0015 */
[----:B------:R-:W-:Y:S05]  /*a8d0*/  @P1 BRA `(.L_x_989) ;  /* 0x00000000002c1947 */ /* 0x000fea0003800000 */
[----:B------:R-:W2:Y:S01]  /*a8e0*/  LDG.E.U16 R19, desc[UR6][R2.64] ;  /* 0x0000000602137981 */ /* 0x000ea2000c1e1500 */
[----:B------:R-:W-:Y:S02]  /*a8f0*/  IMAD.MOV.U32 R20, RZ, RZ, 0x1 ;  /* 0x00000001ff147424 */ /* 0x000fe400078e00ff */
[----:B--2---:R-:W-:-:S05]  /*a900*/  IMAD.MOV R22, RZ, RZ, -R19 ;  /* 0x000000ffff167224 */ /* 0x004fca00078e0a13 */
[----:B------:R-:W-:-:S04]  /*a910*/  LOP3.LUT R22, R19, R22, RZ, 0xc0, !PT ;  /* 0x0000001613167212 */ /* 0x000fc800078ec0ff */
[----:B------:R-:W1:Y:S02]  /*a920*/  FLO.U32 R19, R22 ;  /* 0x0000001600137300 */ /* 0x000e6400000e0000 */
[----:B-1----:R-:W-:-:S05]  /*a930*/  SHF.L.U32 R19, R20, R19, RZ ;  /* 0x0000001314137219 */ /* 0x002fca00000006ff */
[----:B------:R1:W-:Y:S04]  /*a940*/  STG.E.U16 desc[UR6][R12.64], R19 ;  /* 0x000000130c007986 */ /* 0x0003e8000c101506 */
[----:B------:R-:W2:Y:S02]  /*a950*/  LDG.E.U16 R20, desc[UR6][R2.64] ;  /* 0x0000000602147981 */ /* 0x000ea4000c1e1500 */
[----:B--2---:R-:W-:-:S05]  /*a960*/  LOP3.LUT R21, R20, R19, RZ, 0x30, !PT ;  /* 0x0000001314157212 */ /* 0x004fca00078e30ff */
[----:B------:R1:W-:Y:S01]  /*a970*/  STG.E.U16 desc[UR6][R2.64], R21 ;  /* 0x0000001502007986 */ /* 0x0003e2000c101506 */
[----:B------:R-:W-:Y:S05]  /*a980*/  BRA `(.L_x_990) ;  /* 0x0000000000087947 */ /* 0x000fea0003800000 */
.L_x_989:
[----:B------:R-:W2:Y:S04]  /*a990*/  LDG.E.U16 R19, desc[UR6][R16.64+-0x8] ;  /* 0xfffff80610137981 */ /* 0x000ea8000c1e1500 */
[----:B--2---:R2:W-:Y:S02]  /*a9a0*/  STG.E.U16 desc[UR6][R14.64+-0x8], R19 ;  /* 0xfffff8130e007986 */ /* 0x0045e4000c101506 */
.L_x_990:
[----:B------:R-:W-:Y:S05]  /*a9b0*/  BSYNC.RECONVERGENT B0 ;  /* 0x0000000000007941 */ /* 0x000fea0003800200 */
.L_x_988:
[----:B------:R-:W-:-:S05]  /*a9c0*/  VIADD R20, R10, 0x1 ;  /* 0x000000010a147836 */ /* 0x000fca0000000000 */
[----:B------:R-:W-:-:S13]  /*a9d0*/  ISETP.NE.AND P1, PT, R20, R7, PT ;  /* 0x000000071400720c */ /* 0x000fda0003f25270 */
[----:B-12---:R-:W2:Y:S01]  /*a9e0*/  @P1 LDG.E.U16 R19, desc[UR6][R16.64+-0x6] ;  /* 0xfffffa0610131981 */ /* 0x006ea2000c1e1500 */
[----:B------:R-:W-:Y:S01]  /*a9f0*/  VIADD R20, R10, 0x2 ;  /* 0x000000020a147836 */ /* 0x000fe20000000000 */
[----:B------:R-:W-:Y:S04]  /*aa00*/  BSSY.RECONVERGENT B0, `(.L_x_991) ;  /* 0x000000e000007945 */ /* 0x000fe80003800200 */
[----:B------:R-:W-:Y:S01]  /*aa10*/  ISETP.NE.AND P2, PT, R20, R7, PT ;  /* 0x000000071400720c */ /* 0x000fe20003f45270 */
[----:B--2---:R1:W-:Y:S01]  /*aa20*/  @P1 STG.E.U16 desc[UR6][R14.64+-0x6], R19 ;  /* 0xfffffa130e001986 */ /* 0x0043e2000c101506 */
[----:B------:R-:W-:Y:S11]  /*aa30*/  @P1 BRA `(.L_x_992) ;  /* 0x0000000000281947 */ /* 0x000ff60003800000 */
[----:B-1----:R-:W2:Y:S01]  /*aa40*/  LDG.E.U16 R19, desc[UR6][R2.64] ;  /* 0x0000000602137981 */ /* 0x002ea2000c1e1500 */
[----:B------:R-:W-:Y:S02]  /*aa50*/  IMAD.MOV.U32 R20, RZ, RZ, 0x1 ;  /* 0x00000001ff147424 */ /* 0x000fe400078e00ff */
[----:B--2---:R-:W-:-:S05]  /*aa60*/  IMAD.MOV R22, RZ, RZ, -R19 ;  /* 0x000000ffff167224 */ /* 0x004fca00078e0a13 */
[----:B------:R-:W-:-:S04]  /*aa70*/  LOP3.LUT R22, R19, R22, RZ, 0xc0, !PT ;  /* 0x0000001613167212 */ /* 0x000fc800078ec0ff */
[----:B------:R-:W1:Y:S02]  /*aa80*/  FLO.U32 R19, R22 ;  /* 0x0000001600137300 */ /* 0x000e6400000e0000 */
[----:B-1----:R-:W-:-:S05]  /*aa90*/  SHF.L.U32 R19, R20, R19, RZ ;  /* 0x0000001314137219 */ /* 0x002fca00000006ff */
[----:B------:R2:W-:Y:S04]  /*aaa0*/  STG.E.U16 desc[UR6][R12.64], R19 ;  /* 0x000000130c007986 */ /* 0x0005e8000c101506 */
[----:B------:R-:W3:Y:S02]  /*aab0*/  LDG.E.U16 R20, desc[UR6][R2.64] ;  /* 0x0000000602147981 */ /* 0x000ee4000c1e1500 */
[----:B---3--:R-:W-:-:S05]  /*aac0*/  LOP3.LUT R21, R20, R19, RZ, 0x30, !PT ;  /* 0x0000001314157212 */ /* 0x008fca00078e30ff */
[----:B------:R2:W-:Y:S02]  /*aad0*/  STG.E.U16 desc[UR6][R2.64], R21 ;  /* 0x0000001502007986 */ /* 0x0005e4000c101506 */
.L_x_992:
[----:B------:R-:W-:Y:S05]  /*aae0*/  BSYNC.RECONVERGENT B0 ;  /* 0x0000000000007941 */ /* 0x000fea0003800200 */
.L_x_991:
        /* <DEDUP_REMOVED lines=16> */
.L_x_994:
[----:B------:R-:W-:Y:S05]  /*abf0*/  BSYNC.RECONVERGENT B0 ;  /* 0x0000000000007941 */ /* 0x000fea0003800200 */
.L_x_993:
        /* <DEDUP_REMOVED lines=16> */
.L_x_996:
[----:B------:R-:W-:Y:S05]  /*ad00*/  BSYNC.RECONVERGENT B0 ;  /* 0x0000000000007941 */ /* 0x000fea0003800200 */
.L_x_995:
        /* <DEDUP_REMOVED lines=16> */
.L_x_998:
[----:B------:R-:W-:Y:S05]  /*ae10*/  BSYNC.RECONVERGENT B0 ;  /* 0x0000000000007941 */ /* 0x000fea0003800200 */
.L_x_997:
        /* <DEDUP_REMOVED lines=16> */
.L_x_1000:
[----:B------:R-:W-:Y:S05]  /*af20*/  BSYNC.RECONVERGENT B0 ;  /* 0x0000000000007941 */ /* 0x000fea0003800200 */
.L_x_999:
        /* <DEDUP_REMOVED lines=16> */
.L_x_1002:
[----:B------:R-:W-:Y:S05]  /*b030*/  BSYNC.RECONVERGENT B0 ;  /* 0x0000000000007941 */ /* 0x000fea0003800200 */
.L_x_1001:
[----:B-12---:R-:W2:Y:S01]  /*b040*/  @P1 LDG.E.U16 R19, desc[UR6][R16.64+0x6] ;  /* 0x0000060610131981 */ /* 0x006ea2000c1e1500 */
[----:B------:R-:W-:Y:S03]  /*b050*/  BSSY.RECONVERGENT B0, `(.L_x_1003) ;  /* 0x000000d000007945 */ /* 0x000fe60003800200 */
[----:B--2---:R1:W-:Y:S01]  /*b060*/  @P1 STG.E.U16 desc[UR6][R14.64+0x6], R19 ;  /* 0x000006130e001986 */ /* 0x0043e2000c101506 */
[----:B------:R-:W-:Y:S05]  /*b070*/  @P1 BRA `(.L_x_1004) ;  /* 0x0000000000281947 */ /* 0x000fea0003800000 */
        /* <DEDUP_REMOVED lines=10> */
.L_x_1004:
[----:B------:R-:W-:Y:S05]  /*b120*/  BSYNC.RECONVERGENT B0 ;  /* 0x0000000000007941 */ /* 0x000fea0003800200 */
.L_x_1003:
[----:B------:R-:W-:Y:S01]  /*b130*/  VIADD R10, R10, 0x8 ;  /* 0x000000080a0a7836 */ /* 0x000fe20000000000 */
[----:B------:R-:W-:Y:S01]  /*b140*/  IADD3 R16, P2, PT, R16, 0x10, RZ ;  /* 0x0000001010107810 */ /* 0x000fe20007f5e0ff */
[----:B------:R-:W-:Y:S01]  /*b150*/  VIADD R18, R18, 0x8 ;  /* 0x0000000812127836 */ /* 0x000fe20000000000 */
[----:B------:R-:W-:Y:S02]  /*b160*/  IADD3 R20, P3, PT, R14, 0x10, RZ ;  /* 0x000000100e147810 */ /* 0x000fe40007f7e0ff */
[----:B------:R-:W-:Y:S01]  /*b170*/  ISETP.NE.AND P1, PT, R10, 0x100, PT ;  /* 0x000001000a00780c */ /* 0x000fe20003f25270 */
[----:B------:R-:W-:Y:S02]  /*b180*/  IMAD.X R17, RZ, RZ, R17, P2 ;  /* 0x000000ffff117224 */ /* 0x000fe400010e0611 */
[----:B--2---:R-:W-:-:S10]  /*b190*/  IMAD.X R21, RZ, RZ, R15, P3 ;  /* 0x000000ffff157224 */ /* 0x004fd400018e060f */
[----:B------:R-:W-:Y:S05]  /*b1a0*/  @P1 BRA `(.L_x_1005) ;  /* 0xfffffff400b81947 */ /* 0x000fea000383ffff */
[----:B------:R-:W-:Y:S05]  /*b1b0*/  @P0 BRA `(.L_x_1006) ;  /* 0xfffffff400480947 */ /* 0x000fea000383ffff */
[----:B------:R-:W-:Y:S05]  /*b1c0*/  EXIT ;  /* 0x000000000000794d */ /* 0x000fea0003800000 */
.L_x_1007:
        /* <DEDUP_REMOVED lines=11> */
.L_x_1374:


//--------------------- .text._Z4InitItLj4EEvPiPAmlmlmlT0_T0_T0_T0__T_PjS4_S3_S4_ --------------------------
	.section	.text._Z4InitItLj4EEvPiPAmlmlmlT0_T0_T0_T0__T_PjS4_S3_S4_,"ax",@progbits
	.align	128
        .global         _Z4InitItLj4EEvPiPAmlmlmlT0_T0_T0_T0__T_PjS4_S3_S4_
        .type           _Z4InitItLj4EEvPiPAmlmlmlT0_T0_T0_T0__T_PjS4_S3_S4_,@function
        .size           _Z4InitItLj4EEvPiPAmlmlmlT0_T0_T0_T0__T_PjS4_S3_S4_,(.L_x_1375 - _Z4InitItLj4EEvPiPAmlmlmlT0_T0_T0_T0__T_PjS4_S3_S4_)
        .other          _Z4InitItLj4EEvPiPAmlmlmlT0_T0_T0_T0__T_PjS4_S3_S4_,@"STO_CUDA_ENTRY STV_DEFAULT"
_Z4InitItLj4EEvPiPAmlmlmlT0_T0_T0_T0__T_PjS4_S3_S4_:
.text._Z4InitItLj4EEvPiPAmlmlmlT0_T0_T0_T0__T_PjS4_S3_S4_:
[----:B------:R-:W0:Y:S08]  /*0000*/  LDC R1, c[0x0][0x37c] ;  /* 0x0000df00ff017b82 */ /* 0x000e300000000800 */
[----:B------:R-:W1:Y:S01]  /*0010*/  LDC.64 R4, c[0x0][0x398] ;  /* 0x0000e600ff047b82 */ /* 0x000e620000000a00 */
[----:B------:R-:W1:Y:S01]  /*0020*/  LDCU.64 UR12, c[0x0][0x358] ;  /* 0x00006b00ff0c77ac */ /* 0x000e620008000a00 */
[----:B0-----:R-:W-:-:S06]  /*0030*/  VIADD R1, R1, 0xfffffc00 ;  /* 0xfffffc0001017836 */ /* 0x001fcc0000000000 */
[----:B------:R-:W0:Y:S01]  /*0040*/  LDC.64 R6, c[0x0][0x380] ;  /* 0x0000e000ff067b82 */ /* 0x000e220000000a00 */
[----:B-1----:R1:W-:Y:S04]  /*0050*/  STG.E desc[UR12][R4.64], RZ ;  /* 0x000000ff04007986 */ /* 0x0023e8000c10190c */
[----:B0-----:R-:W2:Y:S03]  /*0060*/  LDG.E R6, desc[UR12][R6.64] ;  /* 0x0000000c06067981 */ /* 0x001ea6000c1e1900 */
[----:B------:R-:W0:Y:S01]  /*0070*/  LDC.64 R14, c[0x0][0x3a0] ;  /* 0x0000e800ff0e7b82 */ /* 0x000e220000000a00 */
[----:B------:R-:W-:-:S07]  /*0080*/  IMAD.MOV.U32 R8, RZ, RZ, 0xffff ;  /* 0x0000ffffff087424 */ /* 0x000fce00078e00ff */
[----:B------:R-:W3:Y:S01]  /*0090*/  LDC.64 R2, c[0x0][0x380] ;  /* 0x0000e000ff027b82 */ /* 0x000ee20000000a00 */
[----:B--2---:R-:W-:-:S13]  /*00a0*/  ISETP.NE.AND P1, PT, R6, RZ, PT ;  /* 0x000000ff0600720c */ /* 0x004fda0003f25270 */
[----:B------:R-:W-:Y:S01]  /*00b0*/  @P1 VIADD R0, R6, 0xffffffff ;  /* 0xffffffff06001836 */ /* 0x000fe20000000000 */
[----:B------:R-:W-:Y:S01]  /*00c0*/  @!P1 PRMT R7, R8, 0x7610, R7 ;  /* 0x0000761008079816 */ /* 0x000fe20000000007 */
[----:B------:R-:W-:-:S04]  /*00d0*/  @P1 IMAD.MOV.U32 R9, RZ, RZ, 0x1 ;  /* 0x00000001ff091424 */ /* 0x000fc800078e00ff */
[----:B0-----:R0:W-:Y:S01]  /*00e0*/  @!P1 STG.E.U16 desc[UR12][R14.64], R7 ;  /* 0x000000070e009986 */ /* 0x0011e2000c10150c */
[----:B------:R-:W-:-:S05]  /*00f0*/  @P1 SHF.L.U32 R9, R9, R0, RZ ;  /* 0x0000000009091219 */ /* 0x000fca00000006ff */
[----:B------:R-:W-:Y:S04]  /*0100*/  @P1 STG.E.U16 desc[UR12][R14.64], R9 ;  /* 0x000000090e001986 */ /* 0x000fe8000c10150c */
[----:B---3--:R-:W2:Y:S01]  /*0110*/  LDG.E R0, desc[UR12][R2.64+0x4] ;  /* 0x0000040c02007981 */ /* 0x008ea2000c1e1900 */
[----:B-1----:R-:W-:Y:S01]  /*0120*/  IMAD.MOV.U32 R4, RZ, RZ, 0xffff ;  /* 0x0000ffffff047424 */ /* 0x002fe200078e00ff */
[----:B--2---:R-:W-:-:S13]  /*0130*/  ISETP.NE.AND P2, PT, R0, RZ, PT ;  /* 0x000000ff0000720c */ /* 0x004fda0003f45270 */
[----:B------:R-:W-:Y:S02]  /*0140*/  @P2 VIADD R5, R0, 0xffffffff ;  /* 0xffffffff00052836 */ /* 0x000fe40000000000 */
[----:B------:R-:W-:-:S05]  /*0150*/  @P2 IMAD.MOV.U32 R8, RZ, RZ, 0x1 ;  /* 0x00000001ff082424 */ /* 0x000fca00078e00ff */
[----:B------:R-:W-:-:S05]  /*0160*/  @P2 SHF.L.U32 R5, R8, R5, RZ ;  /* 0x0000000508052219 */ /* 0x000fca00000006ff */
[----:B------:R1:W-:Y:S04]  /*0170*/  @P2 STG.E.U16 desc[UR12][R14.64+0x2], R5 ;  /* 0x000002050e002986 */ /* 0x0003e8000c10150c */
[----:B------:R-:W-:Y:S04]  /*0180*/  @!P2 STG.E.U16 desc[UR12][R14.64+0x2], R4 ;  /* 0x000002040e00a986 */ /* 0x000fe8000c10150c */
[----:B------:R-:W2:Y:S01]  /*0190*/  LDG.E R0, desc[UR12][R2.64+0x8] ;  /* 0x0000080c02007981 */ /* 0x000ea2000c1e1900 */
[----:B------:R-:W-:Y:S01]  /*01a0*/  IMAD.MOV.U32 R6, RZ, RZ, 0xffff ;  /* 0x0000ffffff067424 */ /* 0x000fe200078e00ff */
[----:B--2---:R-:W-:-:S13]  /*01b0*/  ISETP.NE.AND P3, PT, R0, RZ, PT ;  /* 0x000000ff0000720c */ /* 0x004fda0003f65270 */
[----:B------:R-:W-:Y:S02]  /*01c0*/  @P3 VIADD R0, R0, 0xffffffff ;  /* 0xffffffff00003836 */ /* 0x000fe40000000000 */
[----:B0-----:R-:W-:-:S05]  /*01d0*/  @P3 IMAD.MOV.U32 R7, RZ, RZ, 0x1 ;  /* 0x00000001ff073424 */ /* 0x001fca00078e00ff */
[----:B------:R-:W-:-:S05]  /*01e0*/  @P3 SHF.L.U32 R7, R7, R0, RZ ;  /* 0x0000000007073219 */ /* 0x000fca00000006ff */
[----:B------:R0:W-:Y:S04]  /*01f0*/  @P3 STG.E.U16 desc[UR12][R14.64+0x4], R7 ;  /* 0x000004070e003986 */ /* 0x0001e8000c10150c */
[----:B------:R-:W-:Y:S04]  /*0200*/  @!P3 STG.E.U16 desc[UR12][R14.64+0x4], R6 ;  /* 0x000004060e00b986 */ /* 0x000fe8000c10150c */
[----:B------:R-:W2:Y:S02]  /*0210*/  LDG.E R0, desc[UR12][R2.64+0xc] ;  /* 0x00000c0c02007981 */ /* 0x000ea4000c1e1900 */
[----:B--2---:R-:W-:-:S13]  /*0220*/  ISETP.NE.AND P4, PT, R0, RZ, PT ;  /* 0x000000ff0000720c */ /* 0x004fda0003f85270 */
[----:B------:R-:W-:Y:S02]  /*0230*/  @P4 VIADD R0, R0, 0xffffffff ;  /* 0xffffffff00004836 */ /* 0x000fe40000000000 */
[----:B-1----:R-:W-:-:S05]  /*0240*/  @P4 IMAD.MOV.U32 R5, RZ, RZ, 0x1 ;  /* 0x00000001ff054424 */ /* 0x002fca00078e00ff */
[----:B------:R-:W-:-:S05]  /*0250*/  @P4 SHF.L.U32 R5, R5, R0, RZ ;  /* 0x0000000005054219 */ /* 0x000fca00000006ff */
[----:B------:R1:W-:Y:S04]  /*0260*/  @P4 STG.E.U16 desc[UR12][R14.64+0x6], R5 ;  /* 0x000006050e004986 */ /* 0x0003e8000c10150c */
[----:B------:R-:W-:Y:S04]  /*0270*/  @!P4 STG.E.U16 desc[UR12][R14.64+0x6], R4 ;  /* 0x000006040e00c986 */ /* 0x000fe8000c10150c */
[----:B------:R-:W2:Y:S02]  /*0280*/  LDG.E R0, desc[UR12][R2.64+0x10] ;  /* 0x0000100c02007981 */ /* 0x000ea4000c1e1900 */
        /* <DEDUP_REMOVED lines=11> */
[----:B------:R-:W-:Y:S04]  /*0340*/  @P6 STG.E.U16 desc[UR12][R14.64+0xa], R5 ;  /* 0x00000a050e006986 */ /* 0x000fe8000c10150c */
[----:B------:R1:W-:Y:S04]  /*0350*/  @!P6 STG.E.U16 desc[UR12][R14.64+0xa], R4 ;  /* 0x00000a040e00e986 */ /* 0x0003e8000c10150c */
[----:B------:R-:W2:Y:S02]  /*0360*/  LDG.E R0, desc[UR12][R2.64+0x18] ;  /* 0x0000180c02007981 */ /* 0x000ea4000c1e1900 */
[----:B--2---:R-:W-:-:S13]  /*0370*/  ISETP.NE.AND P0, PT, R0, RZ, PT ;  /* 0x000000ff0000720c */ /* 0x004fda0003f05270 */
[----:B------:R-:W-:Y:S02]  /*0380*/  @P0 VIADD R0, R0, 0xffffffff ;  /* 0xffffffff00000836 */ /* 0x000fe40000000000 */
[----:B0-----:R-:W-:-:S05]  /*0390*/  @P0 IMAD.MOV.U32 R7, RZ, RZ, 0x1 ;  /* 0x00000001ff070424 */ /* 0x001fca00078e00ff */
[----:B------:R-:W-:Y:S02]  /*03a0*/  @P0 SHF.L.U32 R7, R7, R0, RZ ;  /* 0x0000000007070219 */ /* 0x000fe400000006ff */
[----:B------:R-:W-:-:S03]  /*03b0*/  @!P0 PRMT R0, R6, 0x7610, R0 ;  /* 0x0000761006008816 */ /* 0x000fc60000000000 */
[----:B------:R-:W-:Y:S04]  /*03c0*/  @P0 STG.E.U16 desc[UR12][R14.64+0xc], R7 ;  /* 0x00000c070e000986 */ /* 0x000fe8000c10150c */
[----:B------:R0:W-:Y:S04]  /*03d0*/  @!P0 STG.E.U16 desc[UR12][R14.64+0xc], R0 ;  /* 0x00000c000e008986 */ /* 0x0001e8000c10150c */
[----:B------:R2:W3:Y:S01]  /*03e0*/  LDG.E R10, desc[UR12][R2.64+0x1c] ;  /* 0x00001c0c020a7981 */ /* 0x0004e2000c1e1900 */
[----:B-1----:R-:W-:Y:S02]  /*03f0*/  @P4 IMAD.MOV.U32 R4, RZ, RZ, 0x3 ;  /* 0x00000003ff044424 */ /* 0x002fe400078e00ff */
[----:B------:R-:W-:Y:S01]  /*0400*/  @P5 IMAD.MOV.U32 R6, RZ, RZ, 0x4 ;  /* 0x00000004ff065424 */ /* 0x000fe200078e00ff */
[----:B------:R-:W-:Y:S01]  /*0410*/  STL.128 [R1], RZ ;  /* 0x000000ff01007387 */ /* 0x000fe20000100c00 */
[----:B------:R-:W-:-:S02]  /*0420*/  @P6 IMAD.MOV.U32 R12, RZ, RZ, 0x5 ;  /* 0x00000005ff0c6424 */ /* 0x000fc400078e00ff */
[----:B0-----:R-:W-:Y:S01]  /*0430*/  IMAD.MOV.U32 R0, RZ, RZ, R1 ;  /* 0x000000ffff007224 */ /* 0x001fe200078e0001 */
[----:B------:R-:W-:Y:S01]  /*0440*/  STL.128 [R1+0x10], RZ ;  /* 0x000010ff01007387 */ /* 0x000fe20000100c00 */
[----:B--2---:R-:W-:Y:S02]  /*0450*/  IMAD.MOV.U32 R3, RZ, RZ, RZ ;  /* 0x000000ffff037224 */ /* 0x004fe400078e00ff */
[----:B------:R-:W-:Y:S01]  /*0460*/  @P1 IMAD.MOV.U32 R3, RZ, RZ, 0x1 ;  /* 0x00000001ff031424 */ /* 0x000fe200078e00ff */
[----:B------:R-:W-:Y:S01]  /*0470*/  STL.128 [R1+0x20], RZ ;  /* 0x000020ff01007387 */ /* 0x000fe20000100c00 */
[----:B------:R-:W-:Y:S02]  /*0480*/  @P3 IMAD.MOV.U32 R2, RZ, RZ, 0x2 ;  /* 0x00000002ff023424 */ /* 0x000fe400078e00ff */
[----:B------:R-:W-:Y:S01]  /*0490*/  @P2 VIADD R5, R3, 0x1 ;  /* 0x0000000103052836 */ /* 0x000fe20000000000 */
[----:B------:R-:W-:Y:S01]  /*04a0*/  STL.128 [R1+0x30], RZ ;  /* 0x000030ff01007387 */ /* 0x000fe20000100c00 */
[----:B------:R-:W-:-:S02]  /*04b0*/  @!P2 IMAD.MOV.U32 R5, RZ, RZ, R3 ;  /* 0x000000ffff05a224 */ /* 0x000fc400078e0003 */
[--C-:B------:R-:W-:Y:S01]  /*04c0*/  @P2 IMAD R3, R3, 0x4, R0.reuse ;  /* 0x0000000403032824 */ /* 0x100fe200078e0200 */
[----:B------:R-:W-:Y:S01]  /*04d0*/  STL.128 [R1+0x40], RZ ;  /* 0x000040ff01007387 */ /* 0x000fe20000100c00 */
[C---:B------:R-:W-:Y:S02]  /*04e0*/  @P3 VIADD R7, R5.reuse, 0x1 ;  /* 0x0000000105073836 */ /* 0x040fe40000000000 */
[----:B------:R-:W-:Y:S01]  /*04f0*/  @!P3 IMAD.MOV.U32 R7, RZ, RZ, R5 ;  /* 0x000000ffff07b224 */ /* 0x000fe200078e0005 */
[----:B------:R-:W-:Y:S01]  /*0500*/  STL.128 [R1+0x50], RZ ;  /* 0x000050ff01007387 */ /* 0x000fe20000100c00 */
[----:B------:R-:W-:Y:S02]  /*0510*/  @P3 IMAD R5, R5, 0x4, R0 ;  /* 0x0000000405053824 */ /* 0x000fe400078e0200 */
        /* <DEDUP_REMOVED lines=69> */
[----:B------:R-:W-:Y:S04]  /*0970*/  @P1 STL [R1], RZ ;  /* 0x000000ff01001387 */ /* 0x000fe80000100800 */
[----:B------:R0:W-:Y:S04]  /*0980*/  @P2 STL [R3], R8 ;  /* 0x0000000803002387 */ /* 0x0001e80000100800 */
[----:B------:R1:W-:Y:S04]  /*0990*/  @P3 STL [R5], R2 ;  /* 0x0000000205003387 */ /* 0x0003e80000100800 */
[----:B------:R1:W-:Y:S01]  /*09a0*/  @P4 STL [R7], R4 ;  /* 0x0000000407004387 */ /* 0x0003e20000100800 */
[----:B0-----:R-:W-:-:S02]  /*09b0*/  @P0 IMAD R3, R13, 0x4, R0 ;  /* 0x000000040d030824 */ /* 0x001fc400078e0200 */
[----:B------:R-:W-:Y:S01]  /*09c0*/  @P0 IMAD.MOV.U32 R8, RZ, RZ, 0x6 ;  /* 0x00000006ff080424 */ /* 0x000fe200078e00ff */
[----:B------:R1:W-:Y:S04]  /*09d0*/  @P5 STL [R9], R6 ;  /* 0x0000000609005387 */ /* 0x0003e80000100800 */
[----:B------:R1:W-:Y:S04]  /*09e0*/  @P6 STL [R11], R12 ;  /* 0x0000000c0b006387 */ /* 0x0003e80000100800 */
[----:B------:R1:W-:Y:S01]  /*09f0*/  @P0 STL [R3], R8 ;  /* 0x0000000803000387 */ /* 0x0003e20000100800 */
[----:B---3--:R-:W-:-:S13]  /*0a00*/  ISETP.NE.AND P1, PT, R10, RZ, PT ;  /* 0x000000ff0a00720c */ /* 0x008fda0003f25270 */
[----:B-1----:R-:W-:Y:S05]  /*0a10*/  @!P1 BRA `(.L_x_1008) ;  /* 0x0000000000249947 */ /* 0x002fea0003800000 */
[----:B------:R-:W-:Y:S02]  /*0a20*/  VIADD R10, R10, 0xffffffff ;  /* 0xffffffff0a0a7836 */ /* 0x000fe40000000000 */
[----:B------:R-:W-:Y:S02]  /*0a30*/  IMAD.MOV.U32 R3, RZ, RZ, 0x1 ;  /* 0x00000001ff037424 */ /* 0x000fe400078e00ff */
[----:B------:R-:W-:Y:S02]  /*0a40*/  IMAD R2, R17, 0x4, R0 ;  /* 0x0000000411027824 */ /* 0x000fe400078e0200 */
[----:B------:R-:W-:Y:S01]  /*0a50*/  IMAD.MOV.U32 R5, RZ, RZ, 0x7 ;  /* 0x00000007ff057424 */ /* 0x000fe200078e00ff */
[----:B------:R-:W-:Y:S01]  /*0a60*/  SHF.L.U32 R3, R3, R10, RZ ;  /* 0x0000000a03037219 */ /* 0x000fe200000006ff */
[----:B------:R-:W-:-:S03]  /*0a70*/  VIADD R17, R17, 0x1 ;  /* 0x0000000111117836 */ /* 0x000fc60000000000 */
[----:B------:R1:W-:Y:S04]  /*0a80*/  STL [R2], R5 ;  /* 0x0000000502007387 */ /* 0x0003e80000100800 */
[----:B------:R1:W-:Y:S01]  /*0a90*/  STG.E.U16 desc[UR12][R14.64+0xe], R3 ;  /* 0x00000e030e007986 */ /* 0x0003e2000c10150c */
[----:B------:R-:W-:Y:S05]  /*0aa0*/  BRA `(.L_x_1009) ;  /* 0x0000000000087947 */ /* 0x000fea0003800000 */
.L_x_1008:
[----:B------:R-:W-:-:S05]  /*0ab0*/  IMAD.MOV.U32 R7, RZ, RZ, 0xffff ;  /* 0x0000ffffff077424 */ /* 0x000fca00078e00ff */
[----:B------:R0:W-:Y:S02]  /*0ac0*/  STG.E.U16 desc[UR12][R14.64+0xe], R7 ;  /* 0x00000e070e007986 */ /* 0x0001e4000c10150c */
.L_x_1009:
[----:B-1----:R-:W1:Y:S01]  /*0ad0*/  LDC.64 R4, c[0x0][0x3a0] ;  /* 0x0000e800ff047b82 */ /* 0x002e620000000a00 */
[----:B------:R-:W-:-:S07]  /*0ae0*/  IMAD.MOV.U32 R9, RZ, RZ, 0x8 ;  /* 0x00000008ff097424 */ /* 0x000fce00078e00ff */
[----:B------:R-:W2:Y:S02]  /*0af0*/  LDC.64 R2, c[0x0][0x380] ;  /* 0x0000e000ff027b82 */ /* 0x000ea40000000a00 */
.L_x_1012:
[----:B-12---:R-:W-:-:S05]  /*0b00*/  IMAD.WIDE.U32 R10, R9, 0x4, R2 ;  /* 0x00000004090a7825 */ /* 0x006fca00078e0002 */
[----:B0-----:R-:W2:Y:S01]  /*0b10*/  LDG.E R8, desc[UR12][R10.64] ;  /* 0x0000000c0a087981 */ /* 0x001ea2000c1e1900 */
[----:B------:R-:W-:Y:S02]  /*0b20*/  IMAD.MOV.U32 R12, RZ, RZ, 0xffff ;  /* 0x0000ffffff0c7424 */ /* 0x000fe400078e00ff */
[----:B01----:R-:W-:Y:S01]  /*0b30*/  IMAD.WIDE.U32 R6, R9, 0x2, R4 ;  /* 0x0000000209067825 */ /* 0x003fe200078e0004 */
[----:B--2---:R-:W-:-:S13]  /*0b40*/  ISETP.NE.AND P1, PT, R8, RZ, PT ;  /* 0x000000ff0800720c */ /* 0x004fda0003f25270 */
[----:B------:R-:W-:Y:S01]  /*0b50*/  @P1 VIADD R8, R8, 0xffffffff ;  /* 0xffffffff08081836 */ /* 0x000fe20000000000 */
[----:B------:R-:W-:Y:S01]  /*0b60*/  @!P1 STG.E.U16 desc[UR12][R6.64], R12 ;  /* 0x0000000c06009986 */ /* 0x000fe2000c10150c */
[----:B------:R-:W-:-:S05]  /*0b70*/  @P1 IMAD.MOV.U32 R13, RZ, RZ, 0x1 ;  /* 0x00000001ff0d1424 */ /* 0x000fca00078e00ff */
[----:B------:R-:W-:-:S05]  /*0b80*/  @P1 SHF.L.U32 R13, R13, R8, RZ ;  /* 0x000000080d0d1219 */ /* 0x000fca00000006ff */
[----:B------:R0:W-:Y:S04]  /*0b90*/  @P1 STG.E.U16 desc[UR12][R6.64], R13 ;  /* 0x0000000d06001986 */ /* 0x0001e8000c10150c */
[----:B------:R-:W2:Y:S01]  /*0ba0*/  LDG.E R8, desc[UR12][R10.64+0x4] ;  /* 0x0000040c0a087981 */ /* 0x000ea2000c1e1900 */
[----:B------:R-:W-:Y:S01]  /*0bb0*/  IMAD.MOV.U32 R14, RZ, RZ, 0xffff ;  /* 0x0000ffffff0e7424 */ /* 0x000fe200078e00ff */
[----:B--2---:R-:W-:-:S13]  /*0bc0*/  ISETP.NE.AND P2, PT, R8, RZ, PT ;  /* 0x000000ff0800720c */ /* 0x004fda0003f45270 */
[----:B------:R-:W-:Y:S02]  /*0bd0*/  @P2 VIADD R8, R8, 0xffffffff ;  /* 0xffffffff08082836 */ /* 0x000fe40000000000 */
[----:B------:R-:W-:-:S05]  /*0be0*/  @P2 IMAD.MOV.U32 R15, RZ, RZ, 0x1 ;  /* 0x00000001ff0f2424 */ /* 0x000fca00078e00ff */
        /* <DEDUP_REMOVED lines=22> */
[----:B------:R-:W-:Y:S04]  /*0d50*/  @P5 STG.E.U16 desc[UR12][R6.64+0x8], R13 ;  /* 0x0000080d06005986 */ /* 0x000fe8000c10150c */
[----:B------:R0:W-:Y:S04]  /*0d60*/  @!P5 STG.E.U16 desc[UR12][R6.64+0x8], R12 ;  /* 0x0000080c0600d986 */ /* 0x0001e8000c10150c */
[----:B------:R-:W2:Y:S02]  /*0d70*/  LDG.E R8, desc[UR12][R10.64+0x14] ;  /* 0x0000140c0a087981 */ /* 0x000ea4000c1e1900 */
[----:B--2---:R-:W-:-:S13]  /*0d80*/  ISETP.NE.AND P6, PT, R8, RZ, PT ;  /* 0x000000ff0800720c */ /* 0x004fda0003fc5270 */
[----:B------:R-:W-:Y:S02]  /*0d90*/  @P6 VIADD R8, R8, 0xffffffff ;  /* 0xffffffff08086836 */ /* 0x000fe40000000000 */
[----:B-1----:R-:W-:-:S05]  /*0da0*/  @P6 IMAD.MOV.U32 R15, RZ, RZ, 0x1 ;  /* 0x00000001ff0f6424 */ /* 0x002fca00078e00ff */
[----:B------:R-:W-:-:S05]  /*0db0*/  @P6 SHF.L.U32 R15, R15, R8, RZ ;  /* 0x000000080f0f6219 */ /* 0x000fca00000006ff */
[----:B------:R1:W-:Y:S04]  /*0dc0*/  @P6 STG.E.U16 desc[UR12][R6.64+0xa], R15 ;  /* 0x00000a0f06006986 */ /* 0x0003e8000c10150c */
[----:B------:R-:W-:Y:S04]  /*0dd0*/  @!P6 STG.E.U16 desc[UR12][R6.64+0xa], R14 ;  /* 0x00000a0e0600e986 */ /* 0x000fe8000c10150c */
[----:B------:R-:W2:Y:S01]  /*0de0*/  LDG.E R8, desc[UR12][R10.64+0x18] ;  /* 0x0000180c0a087981 */ /* 0x000ea2000c1e1900 */
[----:B------:R-:W-:Y:S02]  /*0df0*/  IMAD.MOV.U32 R16, RZ, RZ, 0xffff ;  /* 0x0000ffffff107424 */ /* 0x000fe400078e00ff */
[----:B0-----:R-:W-:-:S02]  /*0e00*/  @P1 VIADD R12, R17, 0x1 ;  /* 0x00000001110c1836 */ /* 0x001fc40000000000 */
[----:B------:R-:W-:Y:S02]  /*0e10*/  @P1 IMAD R20, R17, 0x4, R0 ;  /* 0x0000000411141824 */ /* 0x000fe400078e0200 */
[----:B------:R-:W-:Y:S01]  /*0e20*/  @P1 IMAD.MOV.U32 R17, RZ, RZ, R12 ;  /* 0x000000ffff111224 */ /* 0x000fe200078e000c */
[----:B--2---:R-:W-:-:S13]  /*0e30*/  ISETP.NE.AND P0, PT, R8, RZ, PT ;  /* 0x000000ff0800720c */ /* 0x004fda0003f05270 */
[----:B------:R-:W-:Y:S02]  /*0e40*/  @P0 VIADD R8, R8, 0xffffffff ;  /* 0xffffffff08080836 */ /* 0x000fe40000000000 */
[----:B------:R-:W-:-:S05]  /*0e50*/  @P0 IMAD.MOV.U32 R13, RZ, RZ, 0x1 ;  /* 0x00000001ff0d0424 */ /* 0x000fca00078e00ff */
[----:B------:R-:W-:-:S05]  /*0e60*/  @P0 SHF.L.U32 R13, R13, R8, RZ ;  /* 0x000000080d0d0219 */ /* 0x000fca00000006ff */
[----:B------:R0:W-:Y:S04]  /*0e70*/  @P0 STG.E.U16 desc[UR12][R6.64+0xc], R13 ;  /* 0x00000c0d06000986 */ /* 0x0001e8000c10150c */
[----:B------:R2:W-:Y:S04]  /*0e80*/  @!P0 STG.E.U16 desc[UR12][R6.64+0xc], R16 ;  /* 0x00000c1006008986 */ /* 0x0005e8000c10150c */
[----:B------:R3:W4:Y:S01]  /*0e90*/  LDG.E R8, desc[UR12][R10.64+0x1c] ;  /* 0x00001c0c0a087981 */ /* 0x000722000c1e1900 */
[C---:B------:R-:W-:Y:S02]  /*0ea0*/  @P2 VIADD R19, R17.reuse, 0x1 ;  /* 0x0000000111132836 */ /* 0x040fe40000000000 */
[----:B------:R-:W-:Y:S01]  /*0eb0*/  @!P2 IMAD.MOV.U32 R19, RZ, RZ, R17 ;  /* 0x000000ffff13a224 */ /* 0x000fe200078e0011 */
[----:B------:R-:W-:Y:S01]  /*0ec0*/  @P1 STL [R20], R9 ;  /* 0x0000000914001387 */ /* 0x000fe20000100800 */
[----:B------:R-:W-:-:S02]  /*0ed0*/  @P2 IMAD R21, R17, 0x4, R0 ;  /* 0x0000000411152824 */ /* 0x000fc400078e0200 */
[----:B-1----:R-:W-:Y:S02]  /*0ee0*/  @P3 VIADD R15, R19, 0x1 ;  /* 0x00000001130f3836 */ /* 0x002fe40000000000 */
[----:B------:R-:W-:Y:S02]  /*0ef0*/  @!P3 IMAD.MOV.U32 R15, RZ, RZ, R19 ;  /* 0x000000ffff0fb224 */ /* 0x000fe400078e0013 */
[----:B---3--:R-:W-:Y:S02]  /*0f00*/  @P2 VIADD R10, R9, 0x1 ;  /* 0x00000001090a2836 */ /* 0x008fe40000000000 */
[----:B------:R-:W-:Y:S02]  /*0f10*/  @P4 VIADD R23, R15, 0x1 ;  /* 0x000000010f174836 */ /* 0x000fe40000000000 */
[----:B------:R-:W-:Y:S01]  /*0f20*/  @!P4 IMAD.MOV.U32 R23, RZ, RZ, R15 ;  /* 0x000000ffff17c224 */ /* 0x000fe200078e000f */
[----:B------:R1:W-:Y:S01]  /*0f30*/  @P2 STL [R21], R10 ;  /* 0x0000000a15002387 */ /* 0x0003e20000100800 */
[----:B------:R-:W-:-:S02]  /*0f40*/  @P3 IMAD R19, R19, 0x4, R0 ;  /* 0x0000000413133824 */ /* 0x000fc400078e0200 */
[----:B0-----:R-:W-:Y:S02]  /*0f50*/  @P5 VIADD R13, R23, 0x1 ;  /* 0x00000001170d5836 */ /* 0x001fe40000000000 */
[----:B------:R-:W-:Y:S02]  /*0f60*/  @!P5 IMAD.MOV.U32 R13, RZ, RZ, R23 ;  /* 0x000000ffff0dd224 */ /* 0x000fe400078e0017 */
[----:B------:R-:W-:Y:S02]  /*0f70*/  @P3 VIADD R18, R9, 0x2 ;  /* 0x0000000209123836 */ /* 0x000fe40000000000 */
[----:B------:R-:W-:Y:S02]  /*0f80*/  @P6 VIADD R25, R13, 0x1 ;  /* 0x000000010d196836 */ /* 0x000fe40000000000 */
[----:B------:R-:W-:Y:S01]  /*0f90*/  @!P6 IMAD.MOV.U32 R25, RZ, RZ, R13 ;  /* 0x000000ffff19e224 */ /* 0x000fe200078e000d */
[----:B------:R0:W-:Y:S01]  /*0fa0*/  @P3 STL [R19], R18 ;  /* 0x0000001213003387 */ /* 0x0001e20000100800 */
[----:B------:R-:W-:-:S02]  /*0fb0*/  @P4 IMAD R17, R15, 0x4, R0 ;  /* 0x000000040f114824 */ /* 0x000fc400078e0200 */
[----:B--2---:R-:W-:Y:S02]  /*0fc0*/  @P4 VIADD R16, R9, 0x3 ;  /* 0x0000000309104836 */ /* 0x004fe40000000000 */
[--C-:B------:R-:W-:Y:S02]  /*0fd0*/  @P5 IMAD R15, R23, 0x4, R0.reuse ;  /* 0x00000004170f5824 */ /* 0x100fe400078e0200 */
[----:B------:R-:W-:Y:S01]  /*0fe0*/  @P5 VIADD R14, R9, 0x4 ;  /* 0x00000004090e5836 */ /* 0x000fe20000000000 */
[----:B------:R0:W-:Y:S01]  /*0ff0*/  @P4 STL [R17], R16 ;  /* 0x0000001011004387 */ /* 0x0001e20000100800 */
[--C-:B------:R-:W-:Y:S02]  /*1000*/  @P6 IMAD R13, R13, 0x4, R0.reuse ;  /* 0x000000040d0d6824 */ /* 0x100fe400078e0200 */
[----:B------:R-:W-:Y:S01]  /*1010*/  @P6 VIADD R12, R9, 0x5 ;  /* 0x00000005090c6836 */ /* 0x000fe20000000000 */
[----:B------:R0:W-:Y:S01]  /*1020*/  @P5 STL [R15], R14 ;  /* 0x0000000e0f005387 */ /* 0x0001e20000100800 */
[----:B------:R-:W-:-:S02]  /*1030*/  @P0 IMAD R11, R25, 0x4, R0 ;  /* 0x00000004190b0824 */ /* 0x000fc400078e0200 */
[----:B-1----:R-:W-:Y:S01]  /*1040*/  @P0 VIADD R10, R9, 0x6 ;  /* 0x00000006090a0836 */ /* 0x002fe20000000000 */
[----:B------:R0:W-:Y:S01]  /*1050*/  @P6 STL [R13], R12 ;  /* 0x0000000c0d006387 */ /* 0x0001e20000100800 */
[----:B------:R-:W-:Y:S02]  /*1060*/  @P0 VIADD R21, R25, 0x1 ;  /* 0x0000000119150836 */ /* 0x000fe40000000000 */
[----:B------:R-:W-:Y:S01]  /*1070*/  @!P0 IMAD.MOV.U32 R21, RZ, RZ, R25 ;  /* 0x000000ffff158224 */ /* 0x000fe200078e0019 */
[----:B------:R0:W-:Y:S01]  /*1080*/  @P0 STL [R11], R10 ;  /* 0x0000000a0b000387 */ /* 0x0001e20000100800 */
[----:B----4-:R-:W-:-:S13]  /*1090*/  ISETP.NE.AND P1, PT, R8, RZ, PT ;  /* 0x000000ff0800720c */ /* 0x010fda0003f25270 */
[----:B0-----:R-:W-:Y:S05]  /*10a0*/  @!P1 BRA `(.L_x_1010) ;  /* 0x0000000000249947 */ /* 0x001fea0003800000 */
[----:B------:R-:W-:Y:S02]  /*10b0*/  VIADD R10, R8, 0xffffffff ;  /* 0xffffffff080a7836 */ /* 0x000fe40000000000 */
[----:B------:R-:W-:Y:S02]  /*10c0*/  IMAD.MOV.U32 R11, RZ, RZ, 0x1 ;  /* 0x00000001ff0b7424 */ /* 0x000fe400078e00ff */
[----:B------:R-:W-:Y:S02]  /*10d0*/  IMAD R13, R21, 0x4, R0 ;  /* 0x00000004150d7824 */ /* 0x000fe400078e0200 */
[----:B------:R-:W-:Y:S01]  /*10e0*/  VIADD R8, R9, 0x7 ;  /* 0x0000000709087836 */ /* 0x000fe20000000000 */
[----:B------:R-:W-:Y:S01]  /*10f0*/  SHF.L.U32 R11, R11, R10, RZ ;  /* 0x0000000a0b0b7219 */ /* 0x000fe200000006ff */
[----:B------:R-:W-:-:S03]  /*1100*/  VIADD R17, R21, 0x1 ;  /* 0x0000000115117836 */ /* 0x000fc60000000000 */
[----:B------:R1:W-:Y:S04]  /*1110*/  STL [R13], R8 ;  /* 0x000000080d007387 */ /* 0x0003e80000100800 */
[----:B------:R1:W-:Y:S01]  /*1120*/  STG.E.U16 desc[UR12][R6.64+0xe], R11 ;  /* 0x00000e0b06007986 */ /* 0x0003e2000c10150c */
[----:B------:R-:W-:Y:S05]  /*1130*/  BRA `(.L_x_1011) ;  /* 0x00000000000c7947 */ /* 0x000fea0003800000 */
.L_x_1010:
[----:B------:R-:W-:Y:S02]  /*1140*/  IMAD.MOV.U32 R8, RZ, RZ, 0xffff ;  /* 0x0000ffffff087424 */ /* 0x000fe400078e00ff */
[----:B------:R-:W-:-:S03]  /*1150*/  IMAD.MOV.U32 R17, RZ, RZ, R21 ;  /* 0x000000ffff117224 */ /* 0x000fc600078e0015 */
[----:B------:R0:W-:Y:S04]  /*1160*/  STG.E.U16 desc[UR12][R6.64+0xe], R8 ;  /* 0x00000e0806007986 */ /* 0x0001e8000c10150c */
.L_x_1011:
[----:B------:R-:W-:-:S05]  /*1170*/  VIADD R9, R9, 0x8 ;  /* 0x0000000809097836 */ /* 0x000fca0000000000 */
[----:B------:R-:W-:-:S13]  /*1180*/  ISETP.NE.AND P0, PT, R9, 0x100, PT ;  /* 0x000001000900780c */ /* 0x000fda0003f05270 */
[----:B------:R-:W-:Y:S05]  /*1190*/  @P0 BRA `(.L_x_1012) ;  /* 0xfffffff800580947 */ /* 0x000fea000383ffff */
[----:B------:R-:W-:-:S13]  /*11a0*/  ISETP.NE.AND P0, PT, R17, RZ, PT ;  /* 0x000000ff1100720c */ /* 0x000fda0003f05270 */
[----:B------:R-:W-:Y:S05]  /*11b0*/  @!P0 BRA `(.L_x_1013) ;  /* 0x0000003c00808947 */ /* 0x000fea0003800000 */
[----:B------:R-:W2:Y:S08]  /*11c0*/  LDC.64 R4, c[0x0][0x3a0] ;  /* 0x0000e800ff047b82 */ /* 0x000eb00000000a00 */
[----:B------:R-:W3:Y:S02]  /*11d0*/  LDC.64 R2, c[0x0][0x3a0] ;  /* 0x0000e800ff027b82 */ /* 0x000ee40000000a00 */
.L_x_1093:
[----:B01----:R-:W-:-:S04]  /*11e0*/  VIADD R7, R17, 0xffffffff ;  /* 0xffffffff11077836 */ /* 0x003fc80000000000 */
[----:B------:R-:W-:-:S05]  /*11f0*/  IMAD R14, R7, 0x4, R0 ;  /* 0x00000004070e7824 */ /* 0x000fca00078e0200 */
[----:B------:R-:W4:Y:S02]  /*1200*/  LDL R9, [R14] ;  /* 0x000000000e097983 */ /* 0x000f240000100800 */
[C---:B----4-:R-:W-:Y:S01]  /*1210*/  ISETP.GE.U32.AND P0, PT, R9.reuse, 0x10, PT ;  /* 0x000000100900780c */ /* 0x050fe20003f06070 */
[C---:B--2---:R-:W-:Y:S01]  /*1220*/  IMAD.WIDE.U32 R12, R9.reuse, 0x2, R4 ;  /* 0x00000002090c7825 */ /* 0x044fe200078e0004 */
[----:B------:R-:W-:Y:S02]  /*1230*/  LOP3.LUT R6, R9, 0xf, RZ, 0xc0, !PT ;  /* 0x0000000f09067812 */ /* 0x000fe400078ec0ff */
[----:B------:R-:W-:Y:S02]  /*1240*/  SEL R15, RZ, 0x10, P0 ;  /* 0x00000010ff0f7807 */ /* 0x000fe40000000000 */
[----:B------:R0:W2:Y:S02]  /*1250*/  LDG.E.U16 R8, desc[UR12][R12.64] ;  /* 0x0000000c0c087981 */ /* 0x0000a4000c1e1500 */
[----:B------:R-:W-:-:S05]  /*1260*/  LOP3.LUT R15, R15, R6, RZ, 0xfc, !PT ;  /* 0x000000060f0f7212 */ /* 0x000fca00078efcff */
[----:B------:R-:W-:-:S05]  /*1270*/  IMAD.WIDE.U32 R18, R15, 0x2, R4 ;  /* 0x000000020f127825 */ /* 0x000fca00078e0004 */
[----:B------:R-:W2:Y:S01]  /*1280*/  LDG.E.U16 R23, desc[UR12][R18.64] ;  /* 0x0000000c12177981 */ /* 0x000ea2000c1e1500 */
[----:B------:R-:W-:Y:S02]  /*1290*/  SHF.R.U32.HI R16, RZ, 0x4, R9 ;  /* 0x00000004ff107819 */ /* 0x000fe40000011609 */
[C---:B------:R-:W-:Y:S02]  /*12a0*/  LOP3.LUT R11, R9.reuse, 0x3, RZ, 0xc0, !PT ;  /* 0x00000003090b7812 */ /* 0x040fe400078ec0ff */
[----:B0-----:R-:W-:Y:S02]  /*12b0*/  LOP3.LUT R12, R9, 0xfffffff0, RZ, 0xc0, !PT ;  /* 0xfffffff0090c7812 */ /* 0x001fe400078ec0ff */
[----:B------:R-:W-:Y:S02]  /*12c0*/  LOP3.LUT R13, R16, 0x3, RZ, 0xc0, !PT ;  /* 0x00000003100d7812 */ /* 0x000fe400078ec0ff */
[----:B--2---:R-:W-:-:S04]  /*12d0*/  LOP3.LUT R21, R23, R8, RZ, 0x30, !PT ;  /* 0x0000000817157212 */ /* 0x004fc800078e30ff */
[----:B------:R-:W0:Y:S02]  /*12e0*/  POPC R10, R21 ;  /* 0x00000015000a7309 */ /* 0x000e240000000000 */
[----:B0-----:R-:W-:-:S04]  /*12f0*/  PRMT R20, R10, 0x9910, RZ ;  /* 0x000099100a147816 */ /* 0x001fc800000000ff */
[----:B------:R-:W-:Y:S01]  /*1300*/  ISETP.NE.AND P0, PT, R20, 0x1, PT ;  /* 0x000000011400780c */ /* 0x000fe20003f05270 */
[----:B------:R0:W-:Y:S01]  /*1310*/  STG.E.U16 desc[UR12][R18.64], R21 ;  /* 0x0000001512007986 */ /* 0x0001e2000c10150c */
[----:B------:R-:W-:-:S11]  /*1320*/  IMAD.MOV.U32 R10, RZ, RZ, -0x1 ;  /* 0xffffffffff0a7424 */ /* 0x000fd600078e00ff */
[----:B0-----:R-:W-:Y:S05]  /*1330*/  @!P0 BRA `(.L_x_1014) ;  /* 0x00000000000c8947 */ /* 0x001fea0003800000 */
[----:B------:R-:W-:-:S13]  /*1340*/  ISETP.NE.AND P0, PT, R20, RZ, PT ;  /* 0x000000ff1400720c */ /* 0x000fda0003f05270 */
[----:B------:R-:W-:Y:S05]  /*1350*/  @!P0 BRA `(.L_x_1015) ;  /* 0x000000a400d88947 */ /* 0x000fea0003800000 */
[----:B------:R-:W-:Y:S05]  /*1360*/  BRA `(.L_x_1016) ;  /* 0x0000000000187947 */ /* 0x000fea0003800000 */
.L_x_1014:
[----:B------:R-:W-:-:S05]  /*1370*/  VIADD R16, R23, 0xffffffff ;  /* 0xffffffff17107836 */ /* 0x000fca0000000000 */
[----:B------:R-:W-:-:S04]  /*1380*/  LOP3.LUT R16, R23, R16, RZ, 0xc0, !PT ;  /* 0x0000001017107212 */ /* 0x000fc800078ec0ff */
[----:B------:R-:W-:-:S04]  /*1390*/  PRMT R16, R16, 0x9910, RZ ;  /* 0x0000991010107816 */ /* 0x000fc800000000ff */
[----:B------:R-:W-:-:S13]  /*13a0*/  ISETP.NE.AND P0, PT, R16, RZ, PT ;  /* 0x000000ff1000720c */ /* 0x000fda0003f05270 */
[----:B------:R0:W-:Y:S01]  /*13b0*/  @P0 STL [R14], R15 ;  /* 0x0000000f0e000387 */ /* 0x0001e20000100800 */
[----:B------:R-:W-:-:S07]  /*13c0*/  @P0 IMAD.MOV.U32 R7, RZ, RZ, R17 ;  /* 0x000000ffff070224 */ /* 0x000fce00078e0011 */
.L_x_1016:
[----:B------:R-:W-:Y:S01]  /*13d0*/  ISETP.NE.AND P0, PT, R6, RZ, PT ;  /* 0x000000ff0600720c */ /* 0x000fe20003f05270 */
[----:B0-----:R-:W-:-:S04]  /*13e0*/  VIADD R14, R12, 0x1 ;  /* 0x000000010c0e7836 */ /* 0x001fc80000000000 */
[----:B------:R-:W-:-:S08]  /*13f0*/  IMAD.MOV.U32 R15, RZ, RZ, R14 ;  /* 0x000000ffff0f7224 */ /* 0x000fd000078e000e */
[----:B------:R-:W-:-:S04]  /*1400*/  @P0 IMAD.MOV R15, RZ, RZ, R12 ;  /* 0x000000ffff0f0224 */ /* 0x000fc800078e020c */
[----:B------:R-:W-:-:S05]  /*1410*/  IMAD.WIDE.U32 R16, R15, 0x2, R4 ;  /* 0x000000020f107825 */ /* 0x000fca00078e0004 */
[----:B------:R-:W2:Y:S02]  /*1420*/  LDG.E.U16 R21, desc[UR12][R16.64] ;  /* 0x0000000c10157981 */ /* 0x000ea4000c1e1500 */
[----:B--2---:R-:W-:-:S04]  /*1430*/  LOP3.LUT R19, R21, R8, RZ, 0x30, !PT ;  /* 0x0000000815137212 */ /* 0x004fc800078e30ff */
[----:B------:R-:W0:Y:S01]  /*1440*/  POPC R18, R19 ;  /* 0x0000001300127309 */ /* 0x000e220000000000 */
[----:B------:R1:W-:Y:S01]  /*1450*/  STG.E.U16 desc[UR12][R16.64], R19 ;  /* 0x0000001310007986 */ /* 0x0003e2000c10150c */
[----:B0-----:R-:W-:-:S04]  /*1460*/  PRMT R18, R18, 0x9910, RZ ;  /* 0x0000991012127816 */ /* 0x001fc800000000ff */
[----:B------:R-:W-:-:S13]  /*1470*/  ISETP.NE.AND P0, PT, R18, 0x1, PT ;  /* 0x000000011200780c */ /* 0x000fda0003f05270 */
[----:B-1----:R-:W-:Y:S05]  /*1480*/  @!P0 BRA `(.L_x_1017) ;  /* 0x00000000000c8947 */ /* 0x002fea0003800000 */
[----:B------:R-:W-:-:S13]  /*1490*/  ISETP.NE.AND P0, PT, R18, RZ, PT ;  /* 0x000000ff1200720c */ /* 0x000fda0003f05270 */
[----:B------:R-:W-:Y:S05]  /*14a0*/  @!P0 BRA `(.L_x_1015) ;  /* 0x000000a400848947 */ /* 0x000fea0003800000 */
[----:B------:R-:W-:Y:S05]  /*14b0*/  BRA `(.L_x_1018) ;  /* 0x0000000000207947 */ /* 0x000fea0003800000 */
.L_x_1017:
        /* <DEDUP_REMOVED lines=8> */
.L_x_1018:
[----:B0-----:R-:W-:Y:S01]  /*1540*/  IMAD.MOV.U32 R15, RZ, RZ, 0x20 ;  /* 0x00000020ff0f7424 */ /* 0x001fe200078e00ff */
[----:B------:R-:W-:-:S04]  /*1550*/  ISETP.GE.U32.AND P0, PT, R9, 0x20, PT ;  /* 0x000000200900780c */ /* 0x000fc80003f06070 */
[----:B------:R-:W-:-:S04]  /*1560*/  SEL R19, R15, 0x10, !P0 ;  /* 0x000000100f137807 */ /* 0x000fc80004000000 */
[----:B------:R-:W-:-:S05]  /*1570*/  LOP3.LUT R19, R19, R6, RZ, 0xfc, !PT ;  /* 0x0000000613137212 */ /* 0x000fca00078efcff */
        /* <DEDUP_REMOVED lines=11> */
.L_x_1019:
        /* <DEDUP_REMOVED lines=8> */
.L_x_1020:
[----:B------:R-:W-:-:S04]  /*16b0*/  ISETP.GE.U32.AND P1, PT, R6, 0x2, PT ;  /* 0x000000020600780c */ /* 0x000fc80003f26070 */
[----:B------:R-:W-:-:S04]  /*16c0*/  SEL R17, RZ, 0x1, P1 ;  /* 0x00000001ff117807 */ /* 0x000fc80000800000 */
[----:B------:R-:W-:-:S05]  /*16d0*/  IADD3 R17, P0, PT, R12, R17, RZ ;  /* 0x000000110c117210 */ /* 0x000fca0007f1e0ff */
[----:B0-----:R-:W-:Y:S01]  /*16e0*/  IMAD.X R18, RZ, RZ, RZ, P0 ;  /* 0x000000ffff127224 */ /* 0x001fe200000e06ff */
[----:B---3--:R-:W-:-:S04]  /*16f0*/  LEA R16, P0, R17, R2, 0x1 ;  /* 0x0000000211107211 */ /* 0x008fc800078008ff */
[----:B------:R-:W-:-:S05]  /*1700*/  LEA.HI.X R17, R17, R3, R18, 0x1, P0 ;  /* 0x0000000311117211 */ /* 0x000fca00000f0c12 */
        /* <DEDUP_REMOVED lines=10> */
.L_x_1021:
        /* <DEDUP_REMOVED lines=13> */
.L_x_1022:
[----:B------:R-:W-:-:S04]  /*1880*/  ISETP.GE.U32.AND P0, PT, R9, 0x30, PT ;  /* 0x000000300900780c */ /* 0x000fc80003f06070 */
[----:B------:R-:W-:-:S04]  /*1890*/  SEL R15, R15, 0x30, P0 ;  /* 0x000000300f0f7807 */ /* 0x000fc80000000000 */
[----:B0-----:R-:W-:-:S05]  /*18a0*/  LOP3.LUT R19, R15, R6, RZ, 0xfc, !PT ;  /* 0x000000060f137212 */ /* 0x001fca00078efcff */
        /* <DEDUP_REMOVED lines=11> */
.L_x_1023:
        /* <DEDUP_REMOVED lines=8> */
.L_x_1024:
[----:B------:R-:W-:-:S04]  /*19e0*/  ISETP.GE.U32.AND P1, PT, R6, 0x3, PT ;  /* 0x000000030600780c */ /* 0x000fc80003f26070 */
[----:B------:R-:W-:-:S04]  /*19f0*/  SEL R15, RZ, 0x1, P1 ;  /* 0x00000001ff0f7807 */ /* 0x000fc80000800000 */
[----:B------:R-:W-:-:S05]  /*1a00*/  IADD3 R15, P0, PT, R12, R15, RZ ;  /* 0x0000000f0c0f7210 */ /* 0x000fca0007f1e0ff */
[----:B------:R-:W-:Y:S01]  /*1a10*/  IMAD.X R18, RZ, RZ, RZ, P0 ;  /* 0x000000ffff127224 */ /* 0x000fe200000e06ff */
[----:B0-----:R-:W-:-:S04]  /*1a20*/  LEA R16, P0, R15, R2, 0x1 ;  /* 0x000000020f107211 */ /* 0x001fc800078008ff */
        /* <DEDUP_REMOVED lines=11> */
.L_x_1025:
        /* <DEDUP_REMOVED lines=13> */
.L_x_1026:
        /* <DEDUP_REMOVED lines=15> */
.L_x_1027:
        /* <DEDUP_REMOVED lines=8> */
.L_x_1028:
[----:B------:R-:W-:-:S04]  /*1d20*/  ISETP.GE.U32.AND P1, PT, R6, 0x4, PT ;  /* 0x000000040600780c */ /* 0x000fc80003f26070 */
[----:B------:R-:W-:-:S04]  /*1d30*/  SEL R17, RZ, 0x1, P1 ;  /* 0x00000001ff117807 */ /* 0x000fc80000800000 */
[----:B------:R-:W-:-:S05]  /*1d40*/  IADD3 R17, P0, PT, R12, R17, RZ ;  /* 0x000000110c117210 */ /* 0x000fca0007f1e0ff */
[----:B0-----:R-:W-:Y:S01]  /*1d50*/  IMAD.X R18, RZ, RZ, RZ, P0 ;  /* 0x000000ffff127224 */ /* 0x001fe200000e06ff */
[----:B------:R-:W-:-:S04]  /*1d60*/  LEA R16, P0, R17, R2, 0x1 ;  /* 0x0000000211107211 */ /* 0x000fc800078008ff */
        /* <DEDUP_REMOVED lines=11> */
.L_x_1029:
        /* <DEDUP_REMOVED lines=13> */
.L_x_1030:
        /* <DEDUP_REMOVED lines=14> */
.L_x_1031:
        /* <DEDUP_REMOVED lines=8> */
.L_x_1032:
        /* <DEDUP_REMOVED lines=16> */
.L_x_1033:
        /* <DEDUP_REMOVED lines=13> */
.L_x_1034:
        /* <DEDUP_REMOVED lines=15> */
.L_x_1035:
        /* <DEDUP_REMOVED lines=8> */
.L_x_1036:
        /* <DEDUP_REMOVED lines=16> */
.L_x_1037:
        /* <DEDUP_REMOVED lines=13> */
.L_x_1038:
        /* <DEDUP_REMOVED lines=14> */
.L_x_1039:
        /* <DEDUP_REMOVED lines=8> */
.L_x_1040:
        /* <DEDUP_REMOVED lines=16> */
.L_x_1041:
        /* <DEDUP_REMOVED lines=13> */
.L_x_1042:
        /* <DEDUP_REMOVED lines=15> */
.L_x_1043:
        /* <DEDUP_REMOVED lines=8> */
.L_x_1044:
        /* <DEDUP_REMOVED lines=16> */
.L_x_1045:
        /* <DEDUP_REMOVED lines=13> */
.L_x_1046:
        /* <DEDUP_REMOVED lines=14> */
.L_x_1047:
        /* <DEDUP_REMOVED lines=8> */
.L_x_1048:
        /* <DEDUP_REMOVED lines=16> */
.L_x_1049:
        /* <DEDUP_REMOVED lines=13> */
.L_x_1050:
        /* <DEDUP_REMOVED lines=15> */
.L_x_1051:
        /* <DEDUP_REMOVED lines=8> */
.L_x_1052:
        /* <DEDUP_REMOVED lines=16> */
.L_x_1053:
        /* <DEDUP_REMOVED lines=13> */
.L_x_1054:
        /* <DEDUP_REMOVED lines=14> */
.L_x_1055:
        /* <DEDUP_REMOVED lines=8> */
.L_x_1056:
        /* <DEDUP_REMOVED lines=16> */
.L_x_1057:
        /* <DEDUP_REMOVED lines=13> */
.L_x_1058:
        /* <DEDUP_REMOVED lines=15> */
.L_x_1059:
        /* <DEDUP_REMOVED lines=8> */
.L_x_1060:
        /* <DEDUP_REMOVED lines=16> */
.L_x_1061:
        /* <DEDUP_REMOVED lines=13> */
.L_x_1062:
        /* <DEDUP_REMOVED lines=14> */
.L_x_1063:
        /* <DEDUP_REMOVED lines=8> */
.L_x_1064:
        /* <DEDUP_REMOVED lines=16> */
.L_x_1065:
        /* <DEDUP_REMOVED lines=13> */
.L_x_1066:
        /* <DEDUP_REMOVED lines=15> */
.L_x_1067:
        /* <DEDUP_REMOVED lines=8> */
.L_x_1068:
        /* <DEDUP_REMOVED lines=16> */
.L_x_1069:
        /* <DEDUP_REMOVED lines=13> */
.L_x_1070:
        /* <DEDUP_REMOVED lines=14> */
.L_x_1071:
        /* <DEDUP_REMOVED lines=8> */
.L_x_1072:
[----:B------:R-:W-:-:S04]  /*4080*/  ISETP.NE.AND P0, PT, R6, 0xf, PT ;  /* 0x0000000f0600780c */ /* 0x000fc80003f05270 */
[----:B------:R-:W-:-:S04]  /*4090*/  SEL R15, RZ, 0x1, !P0 ;  /* 0x00000001ff0f7807 */ /* 0x000fc80004000000 */
[----:B------:R-:W-:-:S05]  /*40a0*/  IADD3 R6, P1, PT, R12, R15, RZ ;  /* 0x0000000f0c067210 */ /* 0x000fca0007f3e0ff */
[----:B------:R-:W-:Y:S01]  /*40b0*/  IMAD.X R15, RZ, RZ, RZ, P1 ;  /* 0x000000ffff0f7224 */ /* 0x000fe200008e06ff */
[----:B0-----:R-:W-:-:S04]  /*40c0*/  LEA R16, P1, R6, R2, 0x1 ;  /* 0x0000000206107211 */ /* 0x001fc800078208ff */
[----:B------:R-:W-:-:S05]  /*40d0*/  LEA.HI.X R17, R6, R3, R15, 0x1, P1 ;  /* 0x0000000306117211 */ /* 0x000fca00008f0c0f */
[----:B------:R-:W2:Y:S01]  /*40e0*/  LDG.E.U16 R19, desc[UR12][R16.64+0x1c] ;  /* 0x00001c0c10137981 */ /* 0x000ea2000c1e1500 */
[----:B------:R-:W-:-:S04]  /*40f0*/  @!P0 IMAD.MOV R14, RZ, RZ, R12 ;  /* 0x000000ffff0e8224 */ /* 0x000fc800078e020c */
[----:B------:R-:W-:Y:S01]  /*4100*/  VIADD R14, R14, 0xe ;  /* 0x0000000e0e0e7836 */ /* 0x000fe20000000000 */
        /* <DEDUP_REMOVED lines=9> */
.L_x_1073:
        /* <DEDUP_REMOVED lines=8> */
.L_x_1074:
[----:B------:R-:W-:Y:S02]  /*4220*/  ISETP.NE.AND P0, PT, R13, RZ, PT ;  /* 0x000000ff0d00720c */ /* 0x000fe40003f05270 */
[----:B------:R-:W-:Y:S02]  /*4230*/  LOP3.LUT R12, R9, 0xffffffcc, RZ, 0xc0, !PT ;  /* 0xffffffcc090c7812 */ /* 0x000fe400078ec0ff */
[----:B------:R-:W-:Y:S02]  /*4240*/  ISETP.NE.AND P1, PT, R11, RZ, PT ;  /* 0x000000ff0b00720c */ /* 0x000fe40003f25270 */
[----:B0-----:R-:W-:Y:S02]  /*4250*/  SEL R15, RZ, 0x10, P0 ;  /* 0x00000010ff0f7807 */ /* 0x001fe40000000000 */
[----:B------:R-:W-:Y:S02]  /*4260*/  SEL R9, RZ, 0x1, P1 ;  /* 0x00000001ff097807 */ /* 0x000fe40000800000 */
[----:B------:R-:W-:-:S04]  /*4270*/  LOP3.LUT R16, R12, R15, RZ, 0xfc, !PT ;  /* 0x0000000f0c107212 */ /* 0x000fc800078efcff */
        /* <DEDUP_REMOVED lines=12> */
.L_x_1075:
        /* <DEDUP_REMOVED lines=8> */
.L_x_1076:
        /* <DEDUP_REMOVED lines=16> */
.L_x_1077:
        /* <DEDUP_REMOVED lines=9> */
.L_x_1078:
[----:B------:R-:W-:-:S04]  /*4550*/  ISETP.NE.AND P0, PT, R11, 0x3, PT ;  /* 0x000000030b00780c */ /* 0x000fc80003f05270 */
[----:B------:R-:W-:-:S04]  /*4560*/  SEL R11, RZ, 0x1, !P0 ;  /* 0x00000001ff0b7807 */ /* 0x000fc80004000000 */
        /* <DEDUP_REMOVED lines=14> */
.L_x_1079:
        /* <DEDUP_REMOVED lines=9> */
.L_x_1080:
[----:B------:R-:W-:Y:S01]  /*46e0*/  ISETP.GE.U32.AND P0, PT, R13, 0x2, PT ;  /* 0x000000020d00780c */ /* 0x000fe20003f06070 */
[----:B0-----:R-:W-:-:S04]  /*46f0*/  VIADD R16, R12, 0x20 ;  /* 0x000000200c107836 */ /* 0x001fc80000000000 */
[----:B------:R-:W-:-:S08]  /*4700*/  IMAD.MOV.U32 R17, RZ, RZ, R16 ;  /* 0x000000ffff117224 */ /* 0x000fd000078e0010 */
[----:B------:R-:W-:-:S04]  /*4710*/  @P0 VIADD R17, R12, 0x10 ;  /* 0x000000100c110836 */ /* 0x000fc80000000000 */
[----:B------:R-:W-:-:S04]  /*4720*/  IMAD.IADD R19, R9, 0x1, R17 ;  /* 0x0000000109137824 */ /* 0x000fc800078e0211 */
        /* <DEDUP_REMOVED lines=11> */
.L_x_1081:
        /* <DEDUP_REMOVED lines=8> */
.L_x_1082:
        /* <DEDUP_REMOVED lines=14> */
.L_x_1083:
[----:B------:R-:W-:-:S05]  /*4940*/  VIADD R14, R21, 0xffffffff ;  /* 0xffffffff150e7836 */ /* 0x000fca0000000000 */
[----:B------:R-:W-:-:S04]  /*4950*/  LOP3.LUT R14, R21, R14, RZ, 0xc0, !PT ;  /* 0x0000000e150e7212 */ /* 0x000fc800078ec0ff */
[----:B------:R-:W-:-:S04]  /*4960*/  PRMT R14, R14, 0x9910, RZ ;  /* 0x000099100e0e7816 */ /* 0x000fc800000000ff */
[----:B------:R-:W-:-:S13]  /*4970*/  ISETP.NE.AND P0, PT, R14, RZ, PT ;  /* 0x000000ff0e00720c */ /* 0x000fda0003f05270 */
[----:B------:R-:W-:Y:S01]  /*4980*/  @P0 IMAD R19, R7, 0x4, R0 ;  /* 0x0000000407130824 */ /* 0x000fe200078e0200 */
[----:B------:R-:W-:Y:S01]  /*4990*/  @P0 IADD3 R14, PT, PT, R17, 0x1, R6 ;  /* 0x00000001110e0810 */ /* 0x000fe20007ffe006 */
[----:B------:R-:W-:-:S04]  /*49a0*/  @P0 VIADD R15, R7, 0x1 ;  /* 0x00000001070f0836 */ /* 0x000fc80000000000 */
[----:B------:R0:W-:Y:S01]  /*49b0*/  @P0 STL [R19], R14 ;  /* 0x0000000e13000387 */ /* 0x0001e20000100800 */
[----:B------:R-:W-:-:S07]  /*49c0*/  @P0 IMAD.MOV.U32 R7, RZ, RZ, R15 ;  /* 0x000000ffff070224 */ /* 0x000fce00078e000f */
.L_x_1084:
[----:B------:R-:W-:-:S05]  /*49d0*/  IADD3 R15, P0, PT, R17, R11, RZ ;  /* 0x0000000b110f7210 */ /* 0x000fca0007f1e0ff */
[----:B------:R-:W-:Y:S01]  /*49e0*/  IMAD.X R18, RZ, RZ, RZ, P0 ;  /* 0x000000ffff127224 */ /* 0x000fe200000e06ff */
[----:B0-----:R-:W-:-:S04]  /*49f0*/  LEA R14, P0, R15, R2, 0x1 ;  /* 0x000000020f0e7211 */ /* 0x001fc800078008ff */
[----:B------:R-:W-:-:S05]  /*4a00*/  LEA.HI.X R15, R15, R3, R18, 0x1, P0 ;  /* 0x000000030f0f7211 */ /* 0x000fca00000f0c12 */
[----:B------:R-:W2:Y:S01]  /*4a10*/  LDG.E.U16 R21, desc[UR12][R14.64+0x4] ;  /* 0x0000040c0e157981 */ /* 0x000ea2000c1e1500 */
        /* <DEDUP_REMOVED lines=10> */
.L_x_1085:
        /* <DEDUP_REMOVED lines=9> */
.L_x_1086:
[----:B------:R-:W-:-:S13]  /*4b50*/  ISETP.NE.AND P0, PT, R13, 0x3, PT ;  /* 0x000000030d00780c */ /* 0x000fda0003f05270 */
[----:B------:R-:W-:-:S04]  /*4b60*/  @P0 VIADD R16, R12, 0x30 ;  /* 0x000000300c100836 */ /* 0x000fc80000000000 */
[----:B------:R-:W-:-:S04]  /*4b70*/  IMAD.IADD R15, R9, 0x1, R16 ;  /* 0x00000001090f7824 */ /* 0x000fc800078e0210 */
[----:B------:R-:W-:-:S05]  /*4b80*/  IMAD.WIDE.U32 R12, R15, 0x2, R4 ;  /* 0x000000020f0c7825 */ /* 0x000fca00078e0004 */
[----:B0-----:R-:W2:Y:S02]  /*4b90*/  LDG.E.U16 R17, desc[UR12][R12.64] ;  /* 0x0000000c0c117981 */ /* 0x001ea4000c1e1500 */
        /* <DEDUP_REMOVED lines=9> */
.L_x_1087:
        /* <DEDUP_REMOVED lines=8> */
.L_x_1088:
        /* <DEDUP_REMOVED lines=14> */
.L_x_1089:
        /* <DEDUP_REMOVED lines=9> */
.L_x_1090:
[----:B0-----:R-:W-:-:S05]  /*4e20*/  IADD3 R6, P0, PT, R16, R11, RZ ;  /* 0x0000000b10067210 */ /* 0x001fca0007f1e0ff */
[----:B------:R-:W-:Y:S01]  /*4e30*/  IMAD.X R9, RZ, RZ, RZ, P0 ;  /* 0x000000ffff097224 */ /* 0x000fe200000e06ff */
[----:B------:R-:W-:-:S04]  /*4e40*/  LEA R12, P0, R6, R2, 0x1 ;  /* 0x00000002060c7211 */ /* 0x000fc800078008ff */
[----:B------:R-:W-:-:S05]  /*4e50*/  LEA.HI.X R13, R6, R3, R9, 0x1, P0 ;  /* 0x00000003060d7211 */ /* 0x000fca00000f0c09 */
[----:B------:R-:W2:Y:S01]  /*4e60*/  LDG.E.U16 R15, desc[UR12][R12.64+0x4] ;  /* 0x0000040c0c0f7981 */ /* 0x000ea2000c1e1500 */
[----:B------:R-:W-:Y:S02]  /*4e70*/  IADD3 R11, PT, PT, R16, 0x2, R11 ;  /* 0x00000002100b7810 */ /* 0x000fe40007ffe00b */
        /* <DEDUP_REMOVED lines=8> */
[----:B------:R-:W-:Y:S01]  /*4f00*/  IMAD.MOV.U32 R17, RZ, RZ, R7 ;  /* 0x000000ffff117224 */ /* 0x000fe200078e0007 */
[----:B------:R-:W-:Y:S06]  /*4f10*/  BRA `(.L_x_1092) ;  /* 0x0000000000207947 */ /* 0x000fec0003800000 */
.L_x_1091:
[----:B------:R-:W-:Y:S02]  /*4f20*/  VIADD R6, R15, 0xffffffff ;  /* 0xffffffff0f067836 */ /* 0x000fe40000000000 */
[----:B------:R-:W-:-:S03]  /*4f30*/  IMAD.MOV.U32 R17, RZ, RZ, R7 ;  /* 0x000000ffff117224 */ /* 0x000fc600078e0007 */
[----:B------:R-:W-:-:S04]  /*4f40*/  LOP3.LUT R6, R15, R6, RZ, 0xc0, !PT ;  /* 0x000000060f067212 */ /* 0x000fc800078ec0ff */
[----:B------:R-:W-:-:S04]  /*4f50*/  PRMT R6, R6, 0x9910, RZ ;  /* 0x0000991006067816 */ /* 0x000fc800000000ff */
[----:B------:R-:W-:-:S13]  /*4f60*/  ISETP.NE.AND P0, PT, R6, RZ, PT ;  /* 0x000000ff0600720c */ /* 0x000fda0003f05270 */
[C---:B------:R-:W-:Y:S02]  /*4f70*/  @P0 IMAD R6, R7.reuse, 0x4, R0 ;  /* 0x0000000407060824 */ /* 0x040fe400078e0200 */
[----:B------:R-:W-:-:S03]  /*4f80*/  @P0 VIADD R17, R7, 0x1 ;  /* 0x0000000107110836 */ /* 0x000fc60000000000 */
[----:B------:R0:W-:Y:S04]  /*4f90*/  @P0 STL [R6], R11 ;  /* 0x0000000b06000387 */ /* 0x0001e80000100800 */
.L_x_1092:
[----:B------:R-:W-:-:S13]  /*4fa0*/  ISETP.NE.AND P0, PT, R17, RZ, PT ;  /* 0x000000ff1100720c */ /* 0x000fda0003f05270 */
[----:B------:R-:W-:Y:S05]  /*4fb0*/  @P0 BRA `(.L_x_1093) ;  /* 0xffffffc000880947 */ /* 0x000fea000383ffff */
.L_x_1013:
[----:B01----:R-:W0:Y:S02]  /*4fc0*/  LDC.64 R6, c[0x0][0x3a0] ;  /* 0x0000e800ff067b82 */ /* 0x003e240000000a00 */
[----:B0-----:R-:W2:Y:S02]  /*4fd0*/  LDG.E.U16 R0, desc[UR12][R6.64] ;  /* 0x0000000c06007981 */ /* 0x001ea4000c1e1500 */
[----:B--2---:R-:W0:Y:S02]  /*4fe0*/  POPC R2, R0 ;  /* 0x0000000000027309 */ /* 0x004e240000000000 */
[----:B0-----:R-:W-:-:S04]  /*4ff0*/  LOP3.LUT R3, R2, 0xffff, RZ, 0xc0, !PT ;  /* 0x0000ffff02037812 */ /* 0x001fc800078ec0ff */
[----:B------:R-:W-:Y:S01]  /*5000*/  ISETP.GE.U32.AND P0, PT, R3, 0x2, PT ;  /* 0x000000020300780c */ /* 0x000fe20003f06070 */
[----:B------:R-:W-:-:S12]  /*5010*/  IMAD.MOV.U32 R3, RZ, RZ, RZ ;  /* 0x000000ffff037224 */ /* 0x000fd800078e00ff */
[----:B------:R-:W-:Y:S05]  /*5020*/  @P0 BRA `(.L_x_1094) ;  /* 0x0000005c00ec0947 */ /* 0x000fea0003800000 */
[----:B------:R-:W2:Y:S02]  /*5030*/  LDG.E.U16 R0, desc[UR12][R6.64+0x2] ;  /* 0x0000020c06007981 */ /* 0x000ea4000c1e1500 */
[----:B--2---:R-:W0:Y:S02]  /*5040*/  POPC R2, R0 ;  /* 0x0000000000027309 */ /* 0x004e240000000000 */
[----:B0-----:R-:W-:-:S04]  /*5050*/  LOP3.LUT R3, R2, 0xffff, RZ, 0xc0, !PT ;  /* 0x0000ffff02037812 */ /* 0x001fc800078ec0ff */
[----:B------:R-:W-:Y:S01]  /*5060*/  ISETP.GT.U32.AND P0, PT, R3, 0x1, PT ;  /* 0x000000010300780c */ /* 0x000fe20003f04070 */
[----:B------:R-:W-:-:S12]  /*5070*/  IMAD.MOV.U32 R3, RZ, RZ, 0x1 ;  /* 0x00000001ff037424 */ /* 0x000fd800078e00ff */
        /* <DEDUP_REMOVED lines=1519> */
[----:B------:R-:W2:Y:S01]  /*af70*/  LDG.E.U16 R0, desc[UR12][R6.64+0x1fe] ;  /* 0x0001fe0c06007981 */ /* 0x000ea2000c1e1500 */
[----:B------:R-:W-:Y:S01]  /*af80*/  IMAD.MOV.U32 R10, RZ, RZ, RZ ;  /* 0x000000ffff0a7224 */ /* 0x000fe200078e00ff */
[----:B--2---:R-:W0:Y:S02]  /*af90*/  POPC R2, R0 ;  /* 0x0000000000027309 */ /* 0x004e240000000000 */
[----:B0-----:R-:W-:-:S04]  /*afa0*/  LOP3.LUT R3, R2, 0xffff, RZ, 0xc0, !PT ;  /* 0x0000ffff02037812 */ /* 0x001fc800078ec0ff */
[----:B------:R-:W-:-:S13]  /*afb0*/  ISETP.GE.U32.AND P0, PT, R3, 0x2, PT ;  /* 0x000000020300780c */ /* 0x000fda0003f06070 */
[----:B------:R-:W-:Y:S05]  /*afc0*/  @!P0 BRA `(.L_x_1015) ;  /* 0x0000000800bc8947 */ /* 0x000fea0003800000 */
[----:B------:R-:W-:-:S07]  /*afd0*/  IMAD.MOV.U32 R3, RZ, RZ, 0xff ;  /* 0x000000ffff037424 */ /* 0x000fce00078e00ff */
.L_x_1094:
[----:B------:R-:W-:Y:S01]  /*afe0*/  PRMT R0, R0, 0x9910, RZ ;  /* 0x0000991000007816 */ /* 0x000fe200000000ff */
[----:B------:R-:W-:-:S03]  /*aff0*/  IMAD.MOV.U32 R10, RZ, RZ, -0x1 ;  /* 0xffffffffff0a7424 */ /* 0x000fc600078e00ff */
[----:B------:R-:W-:-:S13]  /*b000*/  ISETP.NE.AND P0, PT, R0, RZ, PT ;  /* 0x000000ff0000720c */ /* 0x000fda0003f05270 */
[----:B------:R-:W-:Y:S05]  /*b010*/  @!P0 BRA `(.L_x_1015) ;  /* 0x0000000800a88947 */ /* 0x000fea0003800000 */
[----:B------:R-:W0:Y:S01]  /*b020*/  LDC.64 R6, c[0x0][0x388] ;  /* 0x0000e200ff067b82 */ /* 0x000e220000000a00 */
[----:B------:R-:W1:Y:S01]  /*b030*/  LDCU.64 UR8, c[0x0][0x3a0] ;  /* 0x00007400ff0877ac */ /* 0x000e620008000a00 */
[----:B------:R-:W-:Y:S01]  /*b040*/  LOP3.LUT R0, R2, 0xffff, RZ, 0xc0, !PT ;  /* 0x0000ffff02007812 */ /* 0x000fe200078ec0ff */
[C---:B------:R-:W-:Y:S01]  /*b050*/  IMAD.WIDE.U32 R4, R3.reuse, 0x2, R4 ;  /* 0x0000000203047825 */ /* 0x040fe200078e0004 */
[----:B------:R-:W2:Y:S03]  /*b060*/  LDCU.64 UR6, c[0x0][0x388] ;  /* 0x00007100ff0677ac */ /* 0x000ea60008000a00 */
[----:B------:R-:W-:Y:S01]  /*b070*/  IMAD.MOV R2, RZ, RZ, -R3 ;  /* 0x000000ffff027224 */ /* 0x000fe200078e0a03 */
[----:B------:R-:W-:Y:S01]  /*b080*/  UMOV UR4, URZ ;  /* 0x000000ff00047c82 */ /* 0x000fe20008000000 */
[----:B-1----:R-:W-:Y:S02]  /*b090*/  UIADD3 UR8, UP0, UPT, UR8, 0x8, URZ ;  /* 0x0000000808087890 */ /* 0x002fe4000ff1e0ff */
[----:B--2---:R-:W-:Y:S01]  /*b0a0*/  UIADD3 UR6, UP1, UPT, UR6, 0x8, URZ ;  /* 0x0000000806067890 */ /* 0x004fe2000ff3e0ff */
[----:B0-----:R-:W-:Y:S01]  /*b0b0*/  IMAD.WIDE.U32 R6, R3, 0x2, R6 ;  /* 0x0000000203067825 */ /* 0x001fe200078e0006 */
[----:B------:R-:W-:-:S02]  /*b0c0*/  UIADD3.X UR9, UPT, UPT, URZ, UR9, URZ, UP0, !UPT ;  /* 0x00000009ff097290 */ /* 0x000fc400087fe4ff */
[----:B------:R-:W-:-:S12]  /*b0d0*/  UIADD3.X UR7, UPT, UPT, URZ, UR7, URZ, UP1, !UPT ;  /* 0x00000007ff077290 */ /* 0x000fd80008ffe4ff */
.L_x_1105:
[----:B0-----:R-:W0:Y:S01]  /*b0e0*/  S2R R9, SR_LANEID ;  /* 0x0000000000097919 */ /* 0x001e220000000000 */
        /* <DEDUP_REMOVED lines=16> */
[----:B------:R-:W-:Y:S01]  /*b1f0*/  IMAD.U32 R15, RZ, RZ, UR9 ;  /* 0x00000009ff0f7e24 */ /* 0x000fe2000f8e00ff */
[----:B----4-:R0:W1:Y:S02]  /*b200*/  SHFL.IDX PT, R17, R11, R16, 0x1f ;  /* 0x00001f100b117589 */ /* 0x01006400000e0000 */
[----:B0-----:R-:W-:Y:S02]  /*b210*/  IMAD.MOV.U32 R11, RZ, RZ, R2 ;  /* 0x000000ffff0b7224 */ /* 0x001fe400078e0002 */
[----:B-1----:R-:W-:-:S04]  /*b220*/  IMAD.IADD R17, R17, 0x1, R18 ;  /* 0x0000000111117824 */ /* 0x002fc800078e0212 */
[----:B---3--:R-:W-:-:S04]  /*b230*/  IMAD.WIDE.U32 R12, R17, 0x4, R12 ;  /* 0x00000004110c7825 */ /* 0x008fc800078e000c */
[C---:B------:R-:W-:Y:S01]  /*b240*/  IMAD.WIDE.U32 R8, R17.reuse, 0x200, R8 ;  /* 0x0000020011087825 */ /* 0x040fe200078e0008 */
[----:B------:R0:W-:Y:S03]  /*b250*/  STG.E desc[UR12][R12.64], R3 ;  /* 0x000000030c007986 */ /* 0x0001e6000c10190c */
[----:B------:R-:W-:Y:S02]  /*b260*/  IMAD.MOV.U32 R16, RZ, RZ, R8 ;  /* 0x000000ffff107224 */ /* 0x000fe400078e0008 */
[----:B------:R-:W-:Y:S02]  /*b270*/  IMAD.MOV.U32 R19, RZ, RZ, R9 ;  /* 0x000000ffff137224 */ /* 0x000fe400078e0009 */
[----:B------:R-:W-:-:S07]  /*b280*/  IMAD.WIDE.U32 R8, R17, 0x200, R6 ;  /* 0x0000020011087825 */ /* 0x000fce00078e0006 */
.L_x_1104:
[----:B------:R-:W-:Y:S01]  /*b290*/  ISETP.NE.AND P1, PT, R11, RZ, PT ;  /* 0x000000ff0b00720c */ /* 0x000fe20003f25270 */
[----:B0-----:R-:W-:Y:S02]  /*b2a0*/  IMAD.MOV.U32 R12, RZ, RZ, R16 ;  /* 0x000000ffff0c7224 */ /* 0x001fe400078e0010 */
[----:B------:R-:W-:-:S10]  /*b2b0*/  IMAD.MOV.U32 R13, RZ, RZ, R19 ;  /* 0x000000ffff0d7224 */ /* 0x000fd400078e0013 */
[----:B------:R-:W-:Y:S05]  /*b2c0*/  @P1 BRA `(.L_x_1095) ;  /* 0x00000000002c1947 */ /* 0x000fea0003800000 */
[----:B------:R-:W2:Y:S02]  /*b2d0*/  LDG.E.U16 R16, desc[UR12][R4.64] ;  /* 0x0000000c04107981 */ /* 0x000ea4000c1e1500 */
[----:B--2---:R-:W-:-:S05]  /*b2e0*/  IMAD.MOV R17, RZ, RZ, -R16 ;  /* 0x000000ffff117224 */ /* 0x004fca00078e0a10 */
[----:B------:R-:W-:Y:S01]  /*b2f0*/  LOP3.LUT R18, R16, R17, RZ, 0xc0, !PT ;  /* 0x0000001110127212 */ /* 0x000fe200078ec0ff */
[----:B------:R-:W-:-:S03]  /*b300*/  IMAD.MOV.U32 R17, RZ, RZ, 0x1 ;  /* 0x00000001ff117424 */ /* 0x000fc600078e00ff */
[----:B------:R-:W0:Y:S02]  /*b310*/  FLO.U32 R16, R18 ;  /* 0x0000001200107300 */ /* 0x000e2400000e0000 */
[----:B0-----:R-:W-:-:S05]  /*b320*/  SHF.L.U32 R17, R17, R16, RZ ;  /* 0x0000001011117219 */ /* 0x001fca00000006ff */
[----:B------:R0:W-:Y:S04]  /*b330*/  STG.E.U16 desc[UR12][R8.64], R17 ;  /* 0x0000001108007986 */ /* 0x0001e8000c10150c */
[----:B------:R-:W2:Y:S02]  /*b340*/  LDG.E.U16 R16, desc[UR12][R4.64] ;  /* 0x0000000c04107981 */ /* 0x000ea4000c1e1500 */
[----:B--2---:R-:W-:-:S05]  /*b350*/  LOP3.LUT R19, R16, R17, RZ, 0x30, !PT ;  /* 0x0000001110137212 */ /* 0x004fca00078e30ff */
[----:B------:R0:W-:Y:S01]  /*b360*/  STG.E.U16 desc[UR12][R4.64], R19 ;  /* 0x0000001304007986 */ /* 0x0001e2000c10150c */
[----:B------:R-:W-:Y:S05]  /*b370*/  BRA `(.L_x_1096) ;  /* 0x0000000000087947 */ /* 0x000fea0003800000 */
.L_x_1095:
[----:B------:R-:W2:Y:S04]  /*b380*/  LDG.E.U16 R17, desc[UR12][R14.64+-0x8] ;  /* 0xfffff80c0e117981 */ /* 0x000ea8000c1e1500 */
[----:B--2---:R1:W-:Y:S02]  /*b390*/  STG.E.U16 desc[UR12][R12.64+-0x8], R17 ;  /* 0xfffff8110c007986 */ /* 0x0043e4000c10150c */
.L_x_1096:
[----:B------:R-:W-:-:S06]  /*b3a0*/  UIADD3 UR10, UPT, UPT, UR5, 0x1, URZ ;  /* 0x00000001050a7890 */ /* 0x000fcc000fffe0ff */
[----:B------:R-:W-:-:S13]  /*b3b0*/  ISETP.NE.AND P1, PT, R3, UR10, PT ;  /* 0x0000000a03007c0c */ /* 0x000fda000bf25270 */
[----:B01----:R-:W2:Y:S01]  /*b3c0*/  @P1 LDG.E.U16 R17, desc[UR12][R14.64+-0x6] ;  /* 0xfffffa0c0e111981 */ /* 0x003ea2000c1e1500 */
[----:B------:R-:W-:-:S06]  /*b3d0*/  UIADD3 UR10, UPT, UPT, UR5, 0x2, URZ ;  /* 0x00000002050a7890 */ /* 0x000fcc000fffe0ff */
[----:B------:R-:W-:Y:S01]  /*b3e0*/  ISETP.NE.AND P2, PT, R3, UR10, PT ;  /* 0x0000000a03007c0c */ /* 0x000fe2000bf45270 */
[----:B--2---:R0:W-:Y:S01]  /*b3f0*/  @P1 STG.E.U16 desc[UR12][R12.64+-0x6], R17 ;  /* 0xfffffa110c001986 */ /* 0x0041e2000c10150c */
[----:B------:R-:W-:Y:S11]  /*b400*/  @P1 BRA `(.L_x_1097) ;  /* 0x0000000000281947 */ /* 0x000ff60003800000 */
[----:B------:R-:W0:Y:S02]  /*b410*/  LDG.E.U16 R16, desc[UR12][R4.64] ;  /* 0x0000000c04107981 */ /* 0x000e24000c1e1500 */
[----:B0-----:R-:W-:-:S05]  /*b420*/  IMAD.MOV R17, RZ, RZ, -R16 ;  /* 0x000000ffff117224 */ /* 0x001fca00078e0a10 */
[----:B------:R-:W-:Y:S01]  /*b430*/  LOP3.LUT R18, R16, R17, RZ, 0xc0, !PT ;  /* 0x0000001110127212 */ /* 0x000fe200078ec0ff */
[----:B------:R-:W-:-:S03]  /*b440*/  IMAD.MOV.U32 R17, RZ, RZ, 0x1 ;  /* 0x00000001ff117424 */ /* 0x000fc600078e00ff */
[----:B------:R-:W0:Y:S02]  /*b450*/  FLO.U32 R16, R18 ;  /* 0x0000001200107300 */ /* 0x000e2400000e0000 */
[----:B0-----:R-:W-:-:S05]  /*b460*/  SHF.L.U32 R17, R17, R16, RZ ;  /* 0x0000001011117219 */ /* 0x001fca00000006ff */
[----:B------:R1:W-:Y:S04]  /*b470*/  STG.E.U16 desc[UR12][R8.64], R17 ;  /* 0x0000001108007986 */ /* 0x0003e8000c10150c */
[----:B------:R-:W2:Y:S02]  /*b480*/  LDG.E.U16 R16, desc[UR12][R4.64] ;  /* 0x0000000c04107981 */ /* 0x000ea4000c1e1500 */
[----:B--2---:R-:W-:-:S05]  /*b490*/  LOP3.LUT R19, R16, R17, RZ, 0x30, !PT ;  /* 0x0000001110137212 */ /* 0x004fca00078e30ff */
[----:B------:R1:W-:Y:S02]  /*b4a0*/  STG.E.U16 desc[UR12][R4.64], R19 ;  /* 0x0000001304007986 */ /* 0x0003e4000c10150c */
.L_x_1097:
        /* <DEDUP_REMOVED lines=15> */
.L_x_1098:
        /* <DEDUP_REMOVED lines=15> */
.L_x_1099:
        /* <DEDUP_REMOVED lines=15> */
.L_x_1100:
        /* <DEDUP_REMOVED lines=15> */
.L_x_1101:
        /* <DEDUP_REMOVED lines=15> */
.L_x_1102:
[----:B01----:R-:W2:Y:S04]  /*b960*/  @P1 LDG.E.U16 R17, desc[UR12][R14.64+0x6] ;  /* 0x0000060c0e111981 */ /* 0x003ea8000c1e1500 */
[----:B--2---:R0:W-:Y:S01]  /*b970*/  @P1 STG.E.U16 desc[UR12][R12.64+0x6], R17 ;  /* 0x000006110c001986 */ /* 0x0041e2000c10150c */
[----:B------:R-:W-:Y:S05]  /*b980*/  @P1 BRA `(.L_x_1103) ;  /* 0x0000000000281947 */ /* 0x000fea0003800000 */
        /* <DEDUP_REMOVED lines=10> */
.L_x_1103:
[----:B------:R-:W-:Y:S01]  /*ba30*/  UIADD3 UR5, UPT, UPT, UR5, 0x8, URZ ;  /* 0x0000000805057890 */ /* 0x000fe2000fffe0ff */
[----:B------:R-:W-:Y:S01]  /*ba40*/  IADD3 R14, P1, PT, R14, 0x10, RZ ;  /* 0x000000100e0e7810 */ /* 0x000fe20007f3e0ff */
[----:B------:R-:W-:Y:S01]  /*ba50*/  VIADD R11, R11, 0x8 ;  /* 0x000000080b0b7836 */ /* 0x000fe20000000000 */
[----:B------:R-:W-:Y:S01]  /*ba60*/  IADD3 R16, P2, PT, R12, 0x10, RZ ;  /* 0x000000100c107810 */ /* 0x000fe20007f5e0ff */
[----:B------:R-:W-:Y:S02]  /*ba70*/  UISETP.NE.AND UP0, UPT, UR5, 0x100, UPT ;  /* 0x000001000500788c */ /* 0x000fe4000bf05270 */
[----:B------:R-:W-:Y:S02]  /*ba80*/  IMAD.X R15, RZ, RZ, R15, P1 ;  /* 0x000000ffff0f7224 */ /* 0x000fe400008e060f */
[----:B-1----:R-:W-:-:S05]  /*ba90*/  IMAD.X R19, RZ, RZ, R13, P2 ;  /* 0x000000ffff137224 */ /* 0x002fca00010e060d */
[----:B------:R-:W-:Y:S05]  /*baa0*/  BRA.U UP0, `(.L_x_1104) ;  /* 0xfffffff500f87547 */ /* 0x000fea000b83ffff */
[----:B------:R-:W-:Y:S05]  /*bab0*/  @P0 BRA `(.L_x_1105) ;  /* 0xfffffff400880947 */ /* 0x000fea000383ffff */
.L_x_1015:
[----:B---3--:R-:W1:Y:S02]  /*bac0*/  LDC.64 R2, c[0x0][0x3a8] ;  /* 0x0000ea00ff027b82 */ /* 0x008e640000000a00 */
[----:B-1----:R-:W-:Y:S01]  /*bad0*/  STG.E desc[UR12][R2.64], R10 ;  /* 0x0000000a02007986 */ /* 0x002fe2000c10190c */
[----:B------:R-:W-:Y:S05]  /*bae0*/  EXIT ;  /* 0x000000000000794d */ /* 0x000fea0003800000 */
.L_x_1106:
        /* <DEDUP_REMOVED lines=9> */
.L_x_1375:


//--------------------- .text._Z6SearchItLj3EEvjPAmlmlmlT0_T0_T0_T0__T_PjS3_S2_S3_S3_ --------------------------
	.section	.text._Z6SearchItLj3EEvjPAmlmlmlT0_T0_T0_T0__T_PjS3_S2_S3_S3_,"ax",@progbits
	.align	128
        .global         _Z6SearchItLj3EEvjPAmlmlmlT0_T0_T0_T0__T_PjS3_S2_S3_S3_
        .type           _Z6SearchItLj3EEvjPAmlmlmlT0_T0_T0_T0__T_PjS3_S2_S3_S3_,@function
        .size           _Z6SearchItLj3EEvjPAmlmlmlT0_T0_T0_T0__T_PjS3_S2_S3_S3_,(.L_x_1376 - _Z6SearchItLj3EEvjPAmlmlmlT0_T0_T0_T0__T_PjS3_S2_S3_S3_)
        .other          _Z6SearchItLj3EEvjPAmlmlmlT0_T0_T0_T0__T_PjS3_S2_S3_S3_,@"STO_CUDA_ENTRY STV_DEFAULT"
_Z6SearchItLj3EEvjPAmlmlmlT0_T0_T0_T0__T_PjS3_S2_S3_S3_:
.text._Z6SearchItLj3EEvjPAmlmlmlT0_T0_T0_T0__T_PjS3_S2_S3_S3_:
        /* <DEDUP_REMOVED lines=44> */
.L_x_1168:
[----:B------:R-:W-:-:S04]  /*02c0*/  VIADD R7, R5, 0xffffffff ;  /* 0xffffffff05077836 */ /* 0x000fc80000000000 */
[----:B------:R-:W-:-:S05]  /*02d0*/  IMAD R13, R7, 0x4, R4 ;  /* 0x00000004070d7824 */ /* 0x000fca00078e0204 */
[----:B-1----:R-:W2:Y:S02]  /*02e0*/  LDL R9, [R13] ;  /* 0x000000000d097983 */ /* 0x002ea40000100800 */
[C---:B--2---:R-:W-:Y:S01]  /*02f0*/  IMAD.HI.U32 R11, R9.reuse, 0x38e38e39, RZ ;  /* 0x38e38e39090b7827 */ /* 0x044fe200078e00ff */
[----:B------:R-:W-:-:S03]  /*0300*/  ISETP.GE.U32.AND P0, PT, R9, 0x9, PT ;  /* 0x000000090900780c */ /* 0x000fc60003f06070 */
[----:B------:R-:W-:Y:S01]  /*0310*/  IMAD.WIDE.U32 R18, R9, 0x2, R2 ;  /* 0x0000000209127825 */ /* 0x000fe200078e0002 */
[----:B------:R-:W-:-:S04]  /*0320*/  SHF.R.U32.HI R11, RZ, 0x1, R11 ;  /* 0x00000001ff0b7819 */ /* 0x000fc8000001160b */
[----:B------:R2:W3:Y:S01]  /*0330*/  LDG.E.U16 R8, desc[UR4][R18.64] ;  /* 0x0000000412087981 */ /* 0x0004e2000c1e1500 */
[----:B------:R-:W-:-:S04]  /*0340*/  IMAD R10, R11, 0x9, RZ ;  /* 0x000000090b0a7824 */ /* 0x000fc800078e02ff */
[----:B-1----:R-:W-:-:S04]  /*0350*/  IMAD.IADD R6, R9, 0x1, -R10 ;  /* 0x0000000109067824 */ /* 0x002fc800078e0a0a */
[----:B------:R-:W-:Y:S02]  /*0360*/  VIADD R16, R6, 0x9 ;  /* 0x0000000906107836 */ /* 0x000fe40000000000 */
[----:B------:R-:W-:-:S04]  /*0370*/  @P0 IMAD.MOV R16, RZ, RZ, R6 ;  /* 0x000000ffff100224 */ /* 0x000fc800078e0206 */
[----:B------:R-:W-:-:S05]  /*0380*/  IMAD.WIDE.U32 R14, R16, 0x2, R2 ;  /* 0x00000002100e7825 */ /* 0x000fca00078e0002 */
[----:B------:R-:W3:Y:S01]  /*0390*/  LDG.E.U16 R17, desc[UR4][R14.64] ;  /* 0x000000040e117981 */ /* 0x000ee2000c1e1500 */
[----:B------:R-:W-:-:S05]  /*03a0*/  PRMT R12, R6, 0x9910, RZ ;  /* 0x00009910060c7816 */ /* 0x000fca00000000ff */
[----:B------:R-:W-:-:S05]  /*03b0*/  IMAD R12, R12, 0x56, RZ ;  /* 0x000000560c0c7824 */ /* 0x000fca00078e02ff */
[----:B------:R-:W-:-:S04]  /*03c0*/  LOP3.LUT R12, R12, 0xffff, RZ, 0xc0, !PT ;  /* 0x0000ffff0c0c7812 */ /* 0x000fc800078ec0ff */
[----:B------:R-:W-:-:S04]  /*03d0*/  SHF.R.U32.HI R12, RZ, 0x8, R12 ;  /* 0x00000008ff0c7819 */ /* 0x000fc8000001160c */
[----:B------:R-:W-:-:S05]  /*03e0*/  PRMT R12, R12, 0x9910, RZ ;  /* 0x000099100c0c7816 */ /* 0x000fca00000000ff */
[----:B------:R-:W-:-:S04]  /*03f0*/  IMAD R12, R12, 0x3, RZ ;  /* 0x000000030c0c7824 */ /* 0x000fc800078e02ff */
[----:B--2---:R-:W-:Y:S02]  /*0400*/  IMAD.MOV R19, RZ, RZ, -R12 ;  /* 0x000000ffff137224 */ /* 0x004fe400078e0a0c */
[----:B------:R-:W-:Y:S01]  /*0410*/  IMAD.HI.U32 R12, R11, 0x55555556, RZ ;  /* 0x555555560b0c7827 */ /* 0x000fe200078e00ff */
[----:B------:R-:W-:Y:S02]  /*0420*/  BSSY.RECONVERGENT B1, `(.L_x_1108) ;  /* 0x0000013000017945 */ /* 0x000fe40003800200 */
[----:B------:R-:W-:Y:S01]  /*0430*/  PRMT R19, R19, 0x7710, RZ ;  /* 0x0000771013137816 */ /* 0x000fe200000000ff */
[----:B------:R-:W-:-:S04]  /*0440*/  IMAD R11, R12, -0x3, R11 ;  /* 0xfffffffd0c0b7824 */ /* 0x000fc800078e020b */
[----:B------:R-:W-:Y:S01]  /*0450*/  IMAD.IADD R12, R6, 0x1, R19 ;  /* 0x00000001060c7824 */ /* 0x000fe200078e0213 */
[----:B---3--:R-:W-:-:S04]  /*0460*/  LOP3.LUT R21, R17, R8, RZ, 0x30, !PT ;  /* 0x0000000811157212 */ /* 0x008fc800078e30ff */
        /* <DEDUP_REMOVED lines=8> */
.L_x_1109:
[----:B------:R-:W-:-:S05]  /*04f0*/  VIADD R14, R17, 0xffffffff ;  /* 0xffffffff110e7836 */ /* 0x000fca0000000000 */
[----:B------:R-:W-:-:S04]  /*0500*/  LOP3.LUT R14, R17, R14, RZ, 0xc0, !PT ;  /* 0x0000000e110e7212 */ /* 0x000fc800078ec0ff */
[----:B------:R-:W-:-:S04]  /*0510*/  PRMT R14, R14, 0x9910, RZ ;  /* 0x000099100e0e7816 */ /* 0x000fc800000000ff */
[----:B------:R-:W-:-:S13]  /*0520*/  ISETP.NE.AND P0, PT, R14, RZ, PT ;  /* 0x000000ff0e00720c */ /* 0x000fda0003f05270 */
[----:B------:R1:W-:Y:S01]  /*0530*/  @P0 STL [R13], R16 ;  /* 0x000000100d000387 */ /* 0x0003e20000100800 */
[----:B------:R-:W-:-:S07]  /*0540*/  @P0 IMAD.MOV.U32 R7, RZ, RZ, R5 ;  /* 0x000000ffff070224 */ /* 0x000fce00078e0005 */
.L_x_1110:
[----:B------:R-:W-:Y:S05]  /*0550*/  BSYNC.RECONVERGENT B1 ;  /* 0x0000000000017941 */ /* 0x000fea0003800200 */
.L_x_1108:
        /* <DEDUP_REMOVED lines=16> */
.L_x_1112:
        /* <DEDUP_REMOVED lines=8> */
.L_x_1113:
[----:B------:R-:W-:Y:S05]  /*06e0*/  BSYNC.RECONVERGENT B1 ;  /* 0x0000000000017941 */ /* 0x000fea0003800200 */
.L_x_1111:
[----:B------:R-:W-:Y:S01]  /*06f0*/  ISETP.GE.U32.AND P0, PT, R9, 0x12, PT ;  /* 0x000000120900780c */ /* 0x000fe20003f06070 */
[----:B-1----:R-:W-:-:S12]  /*0700*/  VIADD R13, R6, 0x12 ;  /* 0x00000012060d7836 */ /* 0x002fd80000000000 */
[----:B------:R-:W-:-:S04]  /*0710*/  @P0 VIADD R13, R6, 0x9 ;  /* 0x00000009060d0836 */ /* 0x000fc80000000000 */
        /* <DEDUP_REMOVED lines=12> */
.L_x_1115:
        /* <DEDUP_REMOVED lines=8> */
.L_x_1116:
[----:B------:R-:W-:Y:S05]  /*0860*/  BSYNC.RECONVERGENT B1 ;  /* 0x0000000000017941 */ /* 0x000fea0003800200 */
.L_x_1114:
[----:B------:R-:W-:-:S04]  /*0870*/  ISETP.GE.U32.AND P0, PT, R6, 0x2, PT ;  /* 0x000000020600780c */ /* 0x000fc80003f06070 */
[----:B-1----:R-:W-:-:S04]  /*0880*/  SEL R13, RZ, 0x1, P0 ;  /* 0x00000001ff0d7807 */ /* 0x002fc80000000000 */
[----:B------:R-:W-:-:S05]  /*0890*/  IADD3 R13, P1, PT, R10, R13, RZ ;  /* 0x0000000d0a0d7210 */ /* 0x000fca0007f3e0ff */
        /* <DEDUP_REMOVED lines=14> */
.L_x_1118:
        /* <DEDUP_REMOVED lines=13> */
.L_x_1119:
[----:B------:R-:W-:Y:S05]  /*0a50*/  BSYNC.RECONVERGENT B1 ;  /* 0x0000000000017941 */ /* 0x000fea0003800200 */
.L_x_1117:
        /* <DEDUP_REMOVED lines=15> */
.L_x_1121:
        /* <DEDUP_REMOVED lines=8> */
.L_x_1122:
[----:B------:R-:W-:Y:S05]  /*0bd0*/  BSYNC.RECONVERGENT B1 ;  /* 0x0000000000017941 */ /* 0x000fea0003800200 */
.L_x_1120:
        /* <DEDUP_REMOVED lines=17> */
.L_x_1124:
        /* <DEDUP_REMOVED lines=13> */
.L_x_1125:
[----:B------:R-:W-:Y:S05]  /*0dc0*/  BSYNC.RECONVERGENT B1 ;  /* 0x0000000000017941 */ /* 0x000fea0003800200 */
.L_x_1123:
        /* <DEDUP_REMOVED lines=15> */
.L_x_1127:
        /* <DEDUP_REMOVED lines=8> */
.L_x_1128:
[----:B------:R-:W-:Y:S05]  /*0f40*/  BSYNC.RECONVERGENT B1 ;  /* 0x0000000000017941 */ /* 0x000fea0003800200 */
.L_x_1126:
[----:B------:R-:W-:Y:S01]  /*0f50*/  ISETP.GE.U32.AND P0, PT, R6, 0x4, PT ;  /* 0x000000040600780c */ /* 0x000fe20003f06070 */
[----:B-1----:R-:W-:-:S12]  /*0f60*/  IMAD.MOV.U32 R13, RZ, RZ, R5 ;  /* 0x000000ffff0d7224 */ /* 0x002fd800078e0005 */
[----:B------:R-:W-:-:S04]  /*0f70*/  @P0 IMAD.MOV R13, RZ, RZ, R10 ;  /* 0x000000ffff0d0224 */ /* 0x000fc800078e020a */
[----:B------:R-:W-:-:S04]  /*0f80*/  VIADD R17, R13, 0x3 ;  /* 0x000000030d117836 */ /* 0x000fc80000000000 */
        /* <DEDUP_REMOVED lines=12> */
.L_x_1130:
        /* <DEDUP_REMOVED lines=8> */
.L_x_1131:
[----:B------:R-:W-:Y:S05]  /*10d0*/  BSYNC.RECONVERGENT B1 ;  /* 0x0000000000017941 */ /* 0x000fea0003800200 */
.L_x_1129:
[----:B------:R-:W-:Y:S01]  /*10e0*/  ISETP.GE.U32.AND P0, PT, R9, 0x2d, PT ;  /* 0x0000002d0900780c */ /* 0x000fe20003f06070 */
[----:B------:R-:W-:-:S12]  /*10f0*/  VIADD R13, R6, 0x2d ;  /* 0x0000002d060d7836 */ /* 0x000fd80000000000 */
[----:B------:R-:W-:-:S04]  /*1100*/  @P0 VIADD R13, R6, 0x24 ;  /* 0x00000024060d0836 */ /* 0x000fc80000000000 */
[----:B-1----:R-:W-:-:S05]  /*1110*/  IMAD.WIDE.U32 R14, R13, 0x2, R2 ;  /* 0x000000020d0e7825 */ /* 0x002fca00078e0002 */
        /* <DEDUP_REMOVED lines=11> */
.L_x_1133:
        /* <DEDUP_REMOVED lines=8> */
.L_x_1134:
[----:B------:R-:W-:Y:S05]  /*1250*/  BSYNC.RECONVERGENT B1 ;  /* 0x0000000000017941 */ /* 0x000fea0003800200 */
.L_x_1132:
        /* <DEDUP_REMOVED lines=16> */
.L_x_1136:
        /* <DEDUP_REMOVED lines=8> */
.L_x_1137:
[----:B------:R-:W-:Y:S05]  /*13e0*/  BSYNC.RECONVERGENT B1 ;  /* 0x0000000000017941 */ /* 0x000fea0003800200 */
.L_x_1135:
        /* <DEDUP_REMOVED lines=15> */
.L_x_1139:
        /* <DEDUP_REMOVED lines=8> */
.L_x_1140:
[----:B------:R-:W-:Y:S05]  /*1560*/  BSYNC.RECONVERGENT B1 ;  /* 0x0000000000017941 */ /* 0x000fea0003800200 */
.L_x_1138:
        /* <DEDUP_REMOVED lines=16> */
.L_x_1142:
        /* <DEDUP_REMOVED lines=8> */
.L_x_1143:
[----:B------:R-:W-:Y:S05]  /*16f0*/  BSYNC.RECONVERGENT B1 ;  /* 0x0000000000017941 */ /* 0x000fea0003800200 */
.L_x_1141:
        /* <DEDUP_REMOVED lines=15> */
.L_x_1145:
        /* <DEDUP_REMOVED lines=8> */
.L_x_1146:
[----:B------:R-:W-:Y:S05]  /*1870*/  BSYNC.RECONVERGENT B1 ;  /* 0x0000000000017941 */ /* 0x000fea0003800200 */
.L_x_1144:
        /* <DEDUP_REMOVED lines=16> */
.L_x_1148:
        /* <DEDUP_REMOVED lines=8> */
.L_x_1149:
[----:B------:R-:W-:Y:S05]  /*1a00*/  BSYNC.RECONVERGENT B1 ;  /* 0x0000000000017941 */ /* 0x000fea0003800200 */
.L_x_1147:
        /* <DEDUP_REMOVED lines=15> */
.L_x_1151:
        /* <DEDUP_REMOVED lines=8> */
.L_x_1152:
[----:B------:R-:W-:Y:S05]  /*1b80*/  BSYNC.RECONVERGENT B1 ;  /* 0x0000000000017941 */ /* 0x000fea0003800200 */
.L_x_1150:
[----:B------:R-:W-:-:S13]  /*1b90*/  ISETP.GE.U32.AND P0, PT, R6, 0x8, PT ;  /* 0x000000080600780c */ /* 0x000fda0003f06070 */
[----:B------:R-:W-:-:S04]  /*1ba0*/  @P0 IMAD.MOV R5, RZ, RZ, R10 ;  /* 0x000000ffff050224 */ /* 0x000fc800078e020a */
[----:B-1----:R-:W-:-:S04]  /*1bb0*/  VIADD R13, R5, 0x7 ;  /* 0x00000007050d7836 */ /* 0x002fc80000000000 */
        /* <DEDUP_REMOVED lines=12> */
.L_x_1154:
        /* <DEDUP_REMOVED lines=8> */
.L_x_1155:
[----:B------:R-:W-:Y:S05]  /*1d00*/  BSYNC.RECONVERGENT B1 ;  /* 0x0000000000017941 */ /* 0x000fea0003800200 */
.L_x_1153:
[----:B-1----:R-:W-:Y:S01]  /*1d10*/  IMAD.HI.U32 R10, R9, 0x2f684bdb, RZ ;  /* 0x2f684bdb090a7827 */ /* 0x002fe200078e00ff */
[----:B------:R-:W-:Y:S02]  /*1d20*/  ISETP.NE.AND P0, PT, R11, RZ, PT ;  /* 0x000000ff0b00720c */ /* 0x000fe40003f05270 */
[----:B------:R-:W-:Y:S01]  /*1d30*/  LOP3.LUT R13, R12, 0xff, RZ, 0xc0, !PT ;  /* 0x000000ff0c0d7812 */ /* 0x000fe200078ec0ff */
[----:B------:R-:W-:-:S05]  /*1d40*/  IMAD.IADD R9, R9, 0x1, -R10 ;  /* 0x0000000109097824 */ /* 0x000fca00078e0a0a */
[----:B------:R-:W-:Y:S01]  /*1d50*/  LEA.HI R9, R9, R10, RZ, 0x1f ;  /* 0x0000000a09097211 */ /* 0x000fe200078ff8ff */
[----:B------:R-:W-:-:S03]  /*1d60*/  IMAD.IADD R10, R6, 0x1, -R13 ;  /* 0x00000001060a7824 */ /* 0x000fc600078e0a0d */
[----:B------:R-:W-:-:S05]  /*1d70*/  SHF.R.U32.HI R5, RZ, 0x4, R9 ;  /* 0x00000004ff057819 */ /* 0x000fca0000011609 */
        /* <DEDUP_REMOVED lines=9> */
[----:B------:R-:W2:Y:S01]  /*1e10*/  LDG.E.U16 R23, desc[UR4][R14.64] ;  /* 0x000000040e177981 */ /* 0x000ea2000c1e1500 */
[----:B------:R-:W-:Y:S01]  /*1e20*/  BSSY.RECONVERGENT B1, `(.L_x_1156) ;  /* 0x0000013000017945 */ /* 0x000fe20003800200 */
[----:B------:R-:W-:Y:S02]  /*1e30*/  LOP3.LUT R17, R12, 0xff, RZ, 0xc0, !PT ;  /* 0x000000ff0c117812 */ /* 0x000fe400078ec0ff */
        /* <DEDUP_REMOVED lines=9> */
.L_x_1157:
        /* <DEDUP_REMOVED lines=8> */
.L_x_1158:
[----:B------:R-:W-:Y:S05]  /*1f50*/  BSYNC.RECONVERGENT B1 ;  /* 0x0000000000017941 */ /* 0x000fea0003800200 */
.L_x_1156:
[----:B------:R-:W-:-:S04]  /*1f60*/  ISETP.GE.U32.AND P0, PT, R17, 0x2, PT ;  /* 0x000000021100780c */ /* 0x000fc80003f06070 */
[----:B------:R-:W-:-:S04]  /*1f70*/  SEL R12, RZ, 0x1, P0 ;  /* 0x00000001ff0c7807 */ /* 0x000fc80000000000 */
[----:B------:R-:W-:-:S05]  /*1f80*/  IADD3 R19, PT, PT, R19, 0x1, R12 ;  /* 0x0000000113137810 */ /* 0x000fca0007ffe00c */
        /* <DEDUP_REMOVED lines=12> */
.L_x_1160:
        /* <DEDUP_REMOVED lines=8> */
.L_x_1161:
[----:B------:R-:W-:Y:S05]  /*20d0*/  BSYNC.RECONVERGENT B1 ;  /* 0x0000000000017941 */ /* 0x000fea0003800200 */
.L_x_1159:
[----:B------:R-:W-:-:S13]  /*20e0*/  ISETP.GE.U32.AND P0, PT, R11, 0x2, PT ;  /* 0x000000020b00780c */ /* 0x000fda0003f06070 */
[----:B------:R-:W-:-:S04]  /*20f0*/  @P0 IMAD.MOV R9, RZ, RZ, R5 ;  /* 0x000000ffff090224 */ /* 0x000fc800078e0205 */
[----:B------:R-:W-:-:S04]  /*2100*/  IMAD R9, R9, 0x9, R10 ;  /* 0x0000000909097824 */ /* 0x000fc800078e020a */
[----:B------:R-:W-:-:S04]  /*2110*/  VIADD R9, R9, 0x9 ;  /* 0x0000000909097836 */ /* 0x000fc80000000000 */
[----:B------:R-:W-:-:S04]  /*2120*/  IMAD.IADD R13, R6, 0x1, R9 ;  /* 0x00000001060d7824 */ /* 0x000fc800078e0209 */
[----:B------:R-:W-:-:S05]  /*2130*/  IMAD.WIDE.U32 R10, R13, 0x2, R2 ;  /* 0x000000020d0a7825 */ /* 0x000fca00078e0002 */
[----:B-1----:R-:W2:Y:S01]  /*2140*/  LDG.E.U16 R14, desc[UR4][R10.64] ;  /* 0x000000040a0e7981 */ /* 0x002ea2000c1e1500 */
        /* <DEDUP_REMOVED lines=10> */
.L_x_1163:
        /* <DEDUP_REMOVED lines=8> */
.L_x_1164:
[----:B------:R-:W-:Y:S05]  /*2270*/  BSYNC.RECONVERGENT B1 ;  /* 0x0000000000017941 */ /* 0x000fea0003800200 */
.L_x_1162:
[----:B------:R-:W-:-:S05]  /*2280*/  IADD3 R9, PT, PT, R9, 0x1, R12 ;  /* 0x0000000109097810 */ /* 0x000fca0007ffe00c */
[----:B------:R-:W-:-:S05]  /*2290*/  IMAD.WIDE.U32 R10, R9, 0x2, R2 ;  /* 0x00000002090a7825 */ /* 0x000fca00078e0002 */
[----:B------:R-:W2:Y:S01]  /*22a0*/  LDG.E.U16 R12, desc[UR4][R10.64] ;  /* 0x000000040a0c7981 */ /* 0x000ea2000c1e1500 */
[----:B------:R-:W-:Y:S01]  /*22b0*/  BSSY.RECONVERGENT B1, `(.L_x_1165) ;  /* 0x0000013000017945 */ /* 0x000fe20003800200 */
[----:B--2---:R-:W-:-:S04]  /*22c0*/  LOP3.LUT R5, R12, R8, RZ, 0x30, !PT ;  /* 0x000000080c057212 */ /* 0x004fc800078e30ff */
[----:B-1----:R-:W1:Y:S01]  /*22d0*/  POPC R6, R5 ;  /* 0x0000000500067309 */ /* 0x002e620000000000 */
        /* <DEDUP_REMOVED lines=8> */
.L_x_1166:
        /* <DEDUP_REMOVED lines=8> */
.L_x_1167:
[----:B------:R-:W-:Y:S05]  /*23e0*/  BSYNC.RECONVERGENT B1 ;  /* 0x0000000000017941 */ /* 0x000fea0003800200 */
.L_x_1165:
[----:B------:R-:W-:-:S13]  /*23f0*/  ISETP.NE.AND P0, PT, R5, RZ, PT ;  /* 0x000000ff0500720c */ /* 0x000fda0003f05270 */
[----:B------:R-:W-:Y:S05]  /*2400*/  @P0 BRA `(.L_x_1168) ;  /* 0xffffffdc00ac0947 */ /* 0x000fea000383ffff */
[----:B------:R-:W-:Y:S05]  /*2410*/  BSYNC.RECONVERGENT B0 ;  /* 0x0000000000007941 */ /* 0x000fea0003800200 */
.L_x_1107:
[----:B------:R-:W2:Y:S01]  /*2420*/  LDG.E.U16 R7, desc[UR4][R2.64] ;  /* 0x0000000402077981 */ /* 0x000ea2000c1e1500 */
[----:B------:R-:W-:Y:S01]  /*2430*/  BSSY.RECONVERGENT B0, `(.L_x_1169) ;  /* 0x0000026000007945 */ /* 0x000fe20003800200 */
[----:B-1----:R-:W-:Y:S01]  /*2440*/  IMAD.MOV.U32 R9, RZ, RZ, RZ ;  /* 0x000000ffff097224 */ /* 0x002fe200078e00ff */
[----:B--2---:R-:W1:Y:S02]  /*2450*/  POPC R4, R7 ;  /* 0x0000000700047309 */ /* 0x004e640000000000 */
[C---:B-1----:R-:W-:Y:S02]  /*2460*/  LOP3.LUT R5, R4.reuse, 0xffff, RZ, 0xc0, !PT ;  /* 0x0000ffff04057812 */ /* 0x042fe400078ec0ff */
[----:B------:R-:W-:Y:S02]  /*2470*/  PRMT R12, R4, 0x7610, R12 ;  /* 0x00007610040c7816 */ /* 0x000fe4000000000c */
[----:B------:R-:W-:-:S13]  /*2480*/  ISETP.GE.U32.AND P0, PT, R5, 0x2, PT ;  /* 0x000000020500780c */ /* 0x000fda0003f06070 */
[----:B------:R-:W-:Y:S05]  /*2490*/  @P0 BRA `(.L_x_1170) ;  /* 0x00000000007c0947 */ /* 0x000fea0003800000 */
[----:B------:R-:W-:Y:S02]  /*24a0*/  IMAD.MOV.U32 R6, RZ, RZ, RZ ;  /* 0x000000ffff067224 */ /* 0x000fe400078e00ff */
[----:B------:R-:W-:Y:S02]  /*24b0*/  IMAD.MOV.U32 R4, RZ, RZ, R2 ;  /* 0x000000ffff047224 */ /* 0x000fe400078e0002 */
[----:B------:R-:W-:-:S07]  /*24c0*/  IMAD.MOV.U32 R5, RZ, RZ, R3 ;  /* 0x000000ffff057224 */ /* 0x000fce00078e0003 */
.L_x_1172:
[----:B------:R-:W-:-:S05]  /*24d0*/  VIADD R9, R6, 0x1 ;  /* 0x0000000106097836 */ /* 0x000fca0000000000 */
[----:B------:R-:W-:-:S13]  /*24e0*/  ISETP.NE.AND P0, PT, R9, 0x51, PT ;  /* 0x000000510900780c */ /* 0x000fda0003f05270 */
[----:B------:R-:W-:Y:S05]  /*24f0*/  @!P0 BRA `(.L_x_1171) ;  /* 0x0000000800608947 */ /* 0x000fea0003800000 */
[----:B------:R-:W2:Y:S02]  /*2500*/  LDG.E.U16 R7, desc[UR4][R4.64+0x2] ;  /* 0x0000020404077981 */ /* 0x000ea4000c1e1500 */
[----:B--2---:R-:W1:Y:S02]  /*2510*/  POPC R12, R7 ;  /* 0x00000007000c7309 */ /* 0x004e640000000000 */
[----:B-1----:R-:W-:-:S04]  /*2520*/  LOP3.LUT R8, R12, 0xffff, RZ, 0xc0, !PT ;  /* 0x0000ffff0c087812 */ /* 0x002fc800078ec0ff */
[----:B------:R-:W-:-:S13]  /*2530*/  ISETP.GT.U32.AND P0, PT, R8, 0x1, PT ;  /* 0x000000010800780c */ /* 0x000fda0003f04070 */
[----:B------:R-:W-:Y:S05]  /*2540*/  @P0 BRA `(.L_x_1170) ;  /* 0x0000000000500947 */ /* 0x000fea0003800000 */
[----:B------:R-:W2:Y:S01]  /*2550*/  LDG.E.U16 R7, desc[UR4][R4.64+0x4] ;  /* 0x0000040404077981 */ /* 0x000ea2000c1e1500 */
[----:B------:R-:W-:Y:S01]  /*2560*/  VIADD R9, R6, 0x2 ;  /* 0x0000000206097836 */ /* 0x000fe20000000000 */
        /* <DEDUP_REMOVED lines=10> */
[----:B------:R-:W-:-:S04]  /*2610*/  VIADD R9, R6, 0x4 ;  /* 0x0000000406097836 */ /* 0x000fc80000000000 */
[----:B------:R-:W-:-:S05]  /*2620*/  IMAD.WIDE.U32 R4, R9, 0x2, R2 ;  /* 0x0000000209047825 */ /* 0x000fca00078e0002 */
[----:B------:R-:W2:Y:S02]  /*2630*/  LDG.E.U16 R7, desc[UR4][R4.64] ;  /* 0x0000000404077981 */ /* 0x000ea4000c1e1500 */
[----:B--2---:R-:W1:Y:S02]  /*2640*/  POPC R12, R7 ;  /* 0x00000007000c7309 */ /* 0x004e640000000000 */
[----:B-1----:R-:W-:-:S04]  /*2650*/  LOP3.LUT R6, R12, 0xffff, RZ, 0xc0, !PT ;  /* 0x0000ffff0c067812 */ /* 0x002fc800078ec0ff */
[----:B------:R-:W-:Y:S01]  /*2660*/  ISETP.GE.U32.AND P0, PT, R6, 0x2, PT ;  /* 0x000000020600780c */ /* 0x000fe20003f06070 */
[----:B------:R-:W-:-:S12]  /*2670*/  IMAD.MOV.U32 R6, RZ, RZ, R9 ;  /* 0x000000ffff067224 */ /* 0x000fd800078e0009 */
[----:B------:R-:W-:Y:S05]  /*2680*/  @!P0 BRA `(.L_x_1172) ;  /* 0xfffffffc00908947 */ /* 0x000fea000383ffff */
.L_x_1170:
[----:B------:R-:W-:Y:S05]  /*2690*/  BSYNC.RECONVERGENT B0 ;  /* 0x0000000000007941 */ /* 0x000fea0003800200 */
.L_x_1169:
[----:B------:R-:W-:-:S04]  /*26a0*/  PRMT R4, R7, 0x9910, RZ ;  /* 0x0000991007047816 */ /* 0x000fc800000000ff */
[----:B------:R-:W-:-:S13]  /*26b0*/  ISETP.NE.AND P0, PT, R4, RZ, PT ;  /* 0x000000ff0400720c */ /* 0x000fda0003f05270 */
[----:B------:R-:W-:Y:S05]  /*26c0*/  @!P0 EXIT ;  /* 0x000000000000894d */ /* 0x000fea0003800000 */
[----:B------:R-:W1:Y:S01]  /*26d0*/  LDC.64 R4, c[0x0][0x3a0] ;  /* 0x0000e800ff047b82 */ /* 0x000e620000000a00 */
[----:B------:R-:W-:-:S07]  /*26e0*/  IMAD.WIDE.U32 R2, R9, 0x2, R2 ;  /* 0x0000000209027825 */ /* 0x000fce00078e0002 */
[----:B------:R-:W2:Y:S08]  /*26f0*/  LDC.64 R14, c[0x0][0x388] ;  /* 0x0000e200ff0e7b82 */ /* 0x000eb00000000a00 */
[----:B------:R-:W3:Y:S01]  /*2700*/  LDC.64 R6, c[0x0][0x388] ;  /* 0x0000e200ff067b82 */ /* 0x000ee20000000a00 */
[----:B-1----:R-:W-:-:S03]  /*2710*/  IMAD.WIDE.U32 R10, R0, 0xa2, R4 ;  /* 0x000000a2000a7825 */ /* 0x002fc600078e0004 */
[----:B------:R-:W-:Y:S02]  /*2720*/  IADD3 R0, P1, PT, R10, 0x4, RZ ;  /* 0x000000040a007810 */ /* 0x000fe40007f3e0ff */
[----:B------:R-:W-:Y:S01]  /*2730*/  LOP3.LUT R10, R12, 0xffff, RZ, 0xc0, !PT ;  /* 0x0000ffff0c0a7812 */ /* 0x000fe200078ec0ff */
[----:B------:R-:W-:Y:S01]  /*2740*/  IMAD.MOV.U32 R12, RZ, RZ, RZ ;  /* 0x000000ffff0c7224 */ /* 0x000fe200078e00ff */
[----:B--2---:R-:W-:Y:S01]  /*2750*/  IADD3 R4, P0, PT, R14, 0x4, RZ ;  /* 0x000000040e047810 */ /* 0x004fe20007f1e0ff */
[----:B------:R-:W-:Y:S02]  /*2760*/  IMAD.X R8, RZ, RZ, R11, P1 ;  /* 0x000000ffff087224 */ /* 0x000fe400008e060b */
[----:B------:R-:W-:Y:S02]  /*2770*/  IMAD.MOV R11, RZ, RZ, -R9 ;  /* 0x000000ffff0b7224 */ /* 0x000fe400078e0a09 */
[----:B------:R-:W-:Y:S02]  /*2780*/  IMAD.X R5, RZ, RZ, R15, P0 ;  /* 0x000000ffff057224 */ /* 0x000fe400000e060f */
[----:B---3--:R-:W-:-:S07]  /*2790*/  IMAD.WIDE.U32 R6, R9, 0x2, R6 ;  /* 0x0000000209067825 */ /* 0x008fce00078e0006 */
.L_x_1185:
[----:B-1----:R-:W1:Y:S01]  /*27a0*/  S2R R15, SR_LANEID ;  /* 0x00000000000f7919 */ /* 0x002e620000000000 */
[----:B------:R-:W-:Y:S01]  /*27b0*/  VOTEU.ANY UR6, UPT, PT ;  /* 0x0000000000067886 */ /* 0x000fe200038e0100 */
[----:B--2---:R-:W2:Y:S01]  /*27c0*/  LDC.64 R16, c[0x0][0x398] ;  /* 0x0000e600ff107b82 */ /* 0x004ea20000000a00 */
        /* <DEDUP_REMOVED lines=21> */
.L_x_1184:
[----:B------:R-:W-:Y:S01]  /*2920*/  ISETP.NE.AND P0, PT, R20, RZ, PT ;  /* 0x000000ff1400720c */ /* 0x000fe20003f05270 */
[----:B------:R-:W-:Y:S01]  /*2930*/  BSSY.RECONVERGENT B1, `(.L_x_1174) ;  /* 0x0000013000017945 */ /* 0x000fe20003800200 */
[----:B-1----:R-:W-:Y:S02]  /*2940*/  IMAD.MOV.U32 R16, RZ, RZ, R25 ;  /* 0x000000ffff107224 */ /* 0x002fe400078e0019 */
[----:B------:R-:W-:Y:S02]  /*2950*/  IMAD.MOV.U32 R17, RZ, RZ, R26 ;  /* 0x000000ffff117224 */ /* 0x000fe400078e001a */
[----:B-1----:R-:W-:Y:S02]  /*2960*/  IMAD.MOV.U32 R18, RZ, RZ, R23 ;  /* 0x000000ffff127224 */ /* 0x002fe400078e0017 */
[----:B------:R-:W-:-:S05]  /*2970*/  IMAD.MOV.U32 R19, RZ, RZ, R24 ;  /* 0x000000ffff137224 */ /* 0x000fca00078e0018 */
        /* <DEDUP_REMOVED lines=12> */
.L_x_1175:
[----:B------:R-:W2:Y:S04]  /*2a40*/  LDG.E.U16 R21, desc[UR4][R18.64+-0x4] ;  /* 0xfffffc0412157981 */ /* 0x000ea8000c1e1500 */
[----:B--2---:R2:W-:Y:S02]  /*2a50*/  STG.E.U16 desc[UR4][R16.64+-0x4], R21 ;  /* 0xfffffc1510007986 */ /* 0x0045e4000c101504 */
.L_x_1176:
[----:B------:R-:W-:Y:S05]  /*2a60*/  BSYNC.RECONVERGENT B1 ;  /* 0x0000000000017941 */ /* 0x000fea0003800200 */
.L_x_1174:
[----:B------:R-:W-:-:S05]  /*2a70*/  VIADD R22, R13, 0x1 ;  /* 0x000000010d167836 */ /* 0x000fca0000000000 */
[----:B------:R-:W-:-:S13]  /*2a80*/  ISETP.NE.AND P0, PT, R22, 0x51, PT ;  /* 0x000000511600780c */ /* 0x000fda0003f05270 */
[----:B------:R-:W-:Y:S05]  /*2a90*/  @!P0 BRA `(.L_x_1177) ;  /* 0x0000000000e48947 */ /* 0x000fea0003800000 */
        /* <DEDUP_REMOVED lines=17> */
.L_x_1179:
[----:B------:R-:W-:Y:S05]  /*2bb0*/  BSYNC.RECONVERGENT B1 ;  /* 0x0000000000017941 */ /* 0x000fea0003800200 */
.L_x_1178:
        /* <DEDUP_REMOVED lines=16> */
.L_x_1181:
[----:B------:R-:W-:Y:S05]  /*2cc0*/  BSYNC.RECONVERGENT B1 ;  /* 0x0000000000017941 */ /* 0x000fea0003800200 */
.L_x_1180:
        /* <DEDUP_REMOVED lines=14> */
.L_x_1183:
[----:B------:R-:W-:Y:S05]  /*2db0*/  BSYNC.RECONVERGENT B1 ;  /* 0x0000000000017941 */ /* 0x000fea0003800200 */
.L_x_1182:
[----:B------:R-:W-:Y:S01]  /*2dc0*/  IADD3 R25, P0, PT, R16, 0x8, RZ ;  /* 0x0000000810197810 */ /* 0x000fe20007f1e0ff */
[----:B------:R-:W-:Y:S01]  /*2dd0*/  VIADD R13, R13, 0x4 ;  /* 0x000000040d0d7836 */ /* 0x000fe20000000000 */
[----:B--2---:R-:W-:Y:S01]  /*2de0*/  IADD3 R23, P1, PT, R18, 0x8, RZ ;  /* 0x0000000812177810 */ /* 0x004fe20007f3e0ff */
[----:B------:R-:W-:Y:S02]  /*2df0*/  VIADD R20, R20, 0x4 ;  /* 0x0000000414147836 */ /* 0x000fe40000000000 */
[----:B------:R-:W-:Y:S02]  /*2e00*/  IMAD.X R26, RZ, RZ, R17, P0 ;  /* 0x000000ffff1a7224 */ /* 0x000fe400000e0611 */
[----:B------:R-:W-:Y:S01]  /*2e10*/  IMAD.X R24, RZ, RZ, R19, P1 ;  /* 0x000000ffff187224 */ /* 0x000fe200008e0613 */
[----:B------:R-:W-:Y:S07]  /*2e20*/  BRA `(.L_x_1184) ;  /* 0xfffffff800bc7947 */ /* 0x000fee000383ffff */
.L_x_1177:
[----:B------:R-:W-:Y:S05]  /*2e30*/  BSYNC.RECONVERGENT B0 ;  /* 0x0000000000007941 */ /* 0x000fea0003800200 */
.L_x_1173:
[----:B------:R-:W-:-:S05]  /*2e40*/  VIADD R12, R12, 0x1 ;  /* 0x000000010c0c7836 */ /* 0x000fca0000000000 */
[----:B------:R-:W-:-:S13]  /*2e50*/  ISETP.NE.AND P0, PT, R12, R10, PT ;  /* 0x0000000a0c00720c */ /* 0x000fda0003f05270 */
[----:B------:R-:W-:Y:S05]  /*2e60*/  @!P0 EXIT ;  /* 0x000000000000894d */ /* 0x000fea0003800000 */
[----:B------:R-:W-:Y:S05]  /*2e70*/  BRA `(.L_x_1185) ;  /* 0xfffffff800487947 */ /* 0x000fea000383ffff */
.L_x_1171:
[----:B------:R-:W1:Y:S02]  /*2e80*/  LDC.64 R2, c[0x0][0x3b0] ;  /* 0x0000ec00ff027b82 */ /* 0x000e640000000a00 */
[----:B-1----:R-:W-:Y:S01]  /*2e90*/  STG.E desc[UR4][R2.64], R0 ;  /* 0x0000000002007986 */ /* 0x002fe2000c101904 */
[----:B------:R-:W-:Y:S05]  /*2ea0*/  EXIT ;  /* 0x000000000000794d */ /* 0x000fea0003800000 */
.L_x_1186:
        /* <DEDUP_REMOVED lines=13> */
.L_x_1376:


//--------------------- .text._Z4InitItLj3EEvPiPAmlmlmlT0_T0_T0_T0__T_PjS4_S3_S4_ --------------------------
	.section	.text._Z4InitItLj3EEvPiPAmlmlmlT0_T0_T0_T0__T_PjS4_S3_S4_,"ax",@progbits
	.align	128
        .global         _Z4InitItLj3EEvPiPAmlmlmlT0_T0_T0_T0__T_PjS4_S3_S4_
        .type           _Z4InitItLj3EEvPiPAmlmlmlT0_T0_T0_T0__T_PjS4_S3_S4_,@function
        .size           _Z4InitItLj3EEvPiPAmlmlmlT0_T0_T0_T0__T_PjS4_S3_S4_,(.L_x_1377 - _Z4InitItLj3EEvPiPAmlmlmlT0_T0_T0_T0__T_PjS4_S3_S4_)
        .other          _Z4InitItLj3EEvPiPAmlmlmlT0_T0_T0_T0__T_PjS4_S3_S4_,@"STO_CUDA_ENTRY STV_DEFAULT"
_Z4InitItLj3EEvPiPAmlmlmlT0_T0_T0_T0__T_PjS4_S3_S4_:
.text._Z4InitItLj3EEvPiPAmlmlmlT0_T0_T0_T0__T_PjS4_S3_S4_:
        /* <DEDUP_REMOVED lines=8> */
[----:B------:R-:W-:Y:S01]  /*0080*/  IMAD.MOV.U32 R4, RZ, RZ, 0x1ff ;  /* 0x000001ffff047424 */ /* 0x000fe200078e00ff */
[----:B--2---:R-:W-:-:S13]  /*0090*/  ISETP.NE.AND P5, PT, R0, RZ, PT ;  /* 0x000000ff0000720c */ /* 0x004fda0003fa5270 */
[----:B------:R-:W-:Y:S01]  /*00a0*/  @P5 VIADD R0, R0, 0xffffffff ;  /* 0xffffffff00005836 */ /* 0x000fe20000000000 */
[----:B0-----:R-:W-:Y:S01]  /*00b0*/  @!P5 STG.E.U16 desc[UR12][R6.64], R4 ;  /* 0x000000040600d986 */ /* 0x001fe2000c10150c */
[----:B------:R-:W-:-:S05]  /*00c0*/  @P5 IMAD.MOV.U32 R5, RZ, RZ, 0x1 ;  /* 0x00000001ff055424 */ /* 0x000fca00078e00ff */
[----:B------:R-:W-:-:S05]  /*00d0*/  @P5 SHF.L.U32 R5, R5, R0, RZ ;  /* 0x0000000005055219 */ /* 0x000fca00000006ff */
[----:B------:R0:W-:Y:S04]  /*00e0*/  @P5 STG.E.U16 desc[UR12][R6.64], R5 ;  /* 0x0000000506005986 */ /* 0x0001e8000c10150c */
[----:B------:R-:W2:Y:S01]  /*00f0*/  LDG.E R0, desc[UR12][R8.64+0x4] ;  /* 0x0000040c08007981 */ /* 0x000ea2000c1e1900 */
[----:B-1----:R-:W-:Y:S01]  /*0100*/  IMAD.MOV.U32 R2, RZ, RZ, 0x1ff ;  /* 0x000001ffff027424 */ /* 0x002fe200078e00ff */
[----:B--2---:R-:W-:-:S13]  /*0110*/  ISETP.NE.AND P6, PT, R0, RZ, PT ;  /* 0x000000ff0000720c */ /* 0x004fda0003fc5270 */
[----:B------:R-:W-:Y:S01]  /*0120*/  @P6 VIADD R0, R0, 0xffffffff ;  /* 0xffffffff00006836 */ /* 0x000fe20000000000 */
[----:B------:R-:W-:-:S04]  /*0130*/  @P6 MOV R11, 0x1 ;  /* 0x00000001000b6802 */ /* 0x000fc80000000f00 */
        /* <DEDUP_REMOVED lines=19> */
[----:B0-----:R-:W-:Y:S01]  /*0270*/  @P2 IMAD.MOV.U32 R5, RZ, RZ, 0x1 ;  /* 0x00000001ff052424 */ /* 0x001fe200078e00ff */
[----:B------:R-:W-:-:S04]  /*0280*/  @P2 IADD3 R0, PT, PT, R0, -0x1, RZ ;  /* 0xffffffff00002810 */ /* 0x000fc80007ffe0ff */
[----:B------:R-:W-:-:S05]  /*0290*/  @P2 SHF.L.U32 R5, R5, R0, RZ ;  /* 0x0000000005052219 */ /* 0x000fca00000006ff */
[----:B------:R-:W-:Y:S04]  /*02a0*/  @P2 STG.E.U16 desc[UR12][R6.64+0x8], R5 ;  /* 0x0000080506002986 */ /* 0x000fe8000c10150c */
        /* <DEDUP_REMOVED lines=11> */
[----:B------:R-:W-:-:S05]  /*0360*/  @P4 IMAD.MOV.U32 R13, RZ, RZ, 0x1 ;  /* 0x00000001ff0d4424 */ /* 0x000fca00078e00ff */
[----:B------:R-:W-:-:S05]  /*0370*/  @P4 SHF.L.U32 R13, R13, R0, RZ ;  /* 0x000000000d0d4219 */ /* 0x000fca00000006ff */
[----:B------:R-:W-:Y:S04]  /*0380*/  @P4 STG.E.U16 desc[UR12][R6.64+0xc], R13 ;  /* 0x00000c0d06004986 */ /* 0x000fe8000c10150c */
[----:B------:R1:W-:Y:S04]  /*0390*/  @!P4 STG.E.U16 desc[UR12][R6.64+0xc], R4 ;  /* 0x00000c040600c986 */ /* 0x0003e8000c10150c */
[----:B------:R-:W2:Y:S01]  /*03a0*/  LDG.E R0, desc[UR12][R8.64+0x1c] ;  /* 0x00001c0c08007981 */ /* 0x000ea2000c1e1900 */
[----:B0-----:R-:W-:Y:S01]  /*03b0*/  @!P5 MOV R3, RZ ;  /* 0x000000ff0003d202 */ /* 0x001fe20000000f00 */
[----:B------:R-:W-:-:S02]  /*03c0*/  @P5 IMAD.MOV.U32 R3, RZ, RZ, 0x1 ;  /* 0x00000001ff035424 */ /* 0x000fc400078e00ff */
[----:B------:R-:W-:Y:S04]  /*03d0*/  STL.64 [R1], RZ ;  /* 0x000000ff01007387 */ /* 0x000fe80000100a00 */
[----:B------:R-:W-:Y:S01]  /*03e0*/  @P5 STL [R1], RZ ;  /* 0x000000ff01005387 */ /* 0x000fe20000100800 */
[----:B--2---:R-:W-:-:S13]  /*03f0*/  ISETP.NE.AND P5, PT, R0, RZ, PT ;  /* 0x000000ff0000720c */ /* 0x004fda0003fa5270 */
[----:B------:R-:W-:Y:S02]  /*0400*/  @P5 VIADD R0, R0, 0xffffffff ;  /* 0xffffffff00005836 */ /* 0x000fe40000000000 */
[----:B------:R-:W-:-:S05]  /*0410*/  @P5 IMAD.MOV.U32 R5, RZ, RZ, 0x1 ;  /* 0x00000001ff055424 */ /* 0x000fca00078e00ff */
[----:B------:R-:W-:-:S05]  /*0420*/  @P5 SHF.L.U32 R0, R5, R0, RZ ;  /* 0x0000000005005219 */ /* 0x000fca00000006ff */
[----:B------:R0:W-:Y:S04]  /*0430*/  @P5 STG.E.U16 desc[UR12][R6.64+0xe], R0 ;  /* 0x00000e0006005986 */ /* 0x0001e8000c10150c */
[----:B------:R2:W-:Y:S04]  /*0440*/  @!P5 STG.E.U16 desc[UR12][R6.64+0xe], R2 ;  /* 0x00000e020600d986 */ /* 0x0005e8000c10150c */
[----:B-1----:R-:W3:Y:S01]  /*0450*/  LDG.E R4, desc[UR12][R8.64+0x20] ;  /* 0x0000200c08047981 */ /* 0x002ee2000c1e1900 */
[----:B------:R-:W-:Y:S01]  /*0460*/  @P6 IADD3 R5, PT, PT, R3, 0x1, RZ ;  /* 0x0000000103056810 */ /* 0x000fe20007ffe0ff */
[----:B------:R-:W-:-:S02]  /*0470*/  @!P6 IMAD.MOV.U32 R5, RZ, RZ, R3 ;  /* 0x000000ffff05e224 */ /* 0x000fc400078e0003 */
[----:B0-----:R-:W-:Y:S01]  /*0480*/  IMAD.MOV.U32 R0, RZ, RZ, R1 ;  /* 0x000000ffff007224 */ /* 0x001fe200078e0001 */
[----:B------:R-:W-:Y:S01]  /*0490*/  STL.64 [R1+0x8], RZ ;  /* 0x000008ff01007387 */ /* 0x000fe20000100a00 */
[----:B------:R-:W-:Y:S02]  /*04a0*/  IMAD.MOV.U32 R10, RZ, RZ, 0x1ff ;  /* 0x000001ffff0a7424 */ /* 0x000fe400078e00ff */
[----:B--2---:R-:W-:Y:S01]  /*04b0*/  @P6 IMAD R2, R3, 0x4, R0 ;  /* 0x0000000403026824 */ /* 0x004fe200078e0200 */
        /* <DEDUP_REMOVED lines=39> */
[----:B------:R0:W-:Y:S01]  /*0730*/  @P6 STL [R2], R11 ;  /* 0x0000000b02006387 */ /* 0x0001e20000100800 */
[----:B---3--:R-:W-:-:S13]  /*0740*/  ISETP.NE.AND P6, PT, R4, RZ, PT ;  /* 0x000000ff0400720c */ /* 0x008fda0003fc5270 */
[----:B------:R-:W-:Y:S02]  /*0750*/  @P6 VIADD R4, R4, 0xffffffff ;  /* 0xffffffff04046836 */ /* 0x000fe40000000000 */
[----:B------:R-:W-:-:S05]  /*0760*/  @P6 IMAD.MOV.U32 R3, RZ, RZ, 0x1 ;  /* 0x00000001ff036424 */ /* 0x000fca00078e00ff */
[----:B------:R-:W-:Y:S02]  /*0770*/  @P6 SHF.L.U32 R4, R3, R4, RZ ;  /* 0x0000000403046219 */ /* 0x000fe400000006ff */
[----:B------:R-:W-:-:S03]  /*0780*/  @!P6 PRMT R3, R10, 0x7610, R3 ;  /* 0x000076100a03e816 */ /* 0x000fc60000000003 */
[----:B------:R1:W-:Y:S04]  /*0790*/  @P6 STG.E.U16 desc[UR12][R6.64+0x10], R4 ;  /* 0x0000100406006986 */ /* 0x0003e8000c10150c */
[----:B------:R-:W-:Y:S04]  /*07a0*/  @!P6 STG.E.U16 desc[UR12][R6.64+0x10], R3 ;  /* 0x000010030600e986 */ /* 0x000fe8000c10150c */
[----:B------:R-:W2:Y:S01]  /*07b0*/  LDG.E R10, desc[UR12][R8.64+0x24] ;  /* 0x0000240c080a7981 */ /* 0x000ea2000c1e1900 */
[C---:B0-----:R-:W-:Y:S01]  /*07c0*/  @P0 IMAD R2, R5.reuse, 0x4, R0 ;  /* 0x0000000405020824 */ /* 0x041fe200078e0200 */
[----:B------:R-:W-:Y:S01]  /*07d0*/  @P0 MOV R13, 0x2 ;  /* 0x00000002000d0802 */ /* 0x000fe20000000f00 */
[----:B------:R-:W-:-:S02]  /*07e0*/  @P0 VIADD R11, R5, 0x1 ;  /* 0x00000001050b0836 */ /* 0x000fc40000000000 */
[----:B------:R-:W-:Y:S02]  /*07f0*/  @!P0 IMAD.MOV.U32 R11, RZ, RZ, R5 ;  /* 0x000000ffff0b8224 */ /* 0x000fe400078e0005 */
[----:B------:R0:W-:Y:S01]  /*0800*/  @P0 STL [R2], R13 ;  /* 0x0000000d02000387 */ /* 0x0001e20000100800 */
[----:B-1----:R-:W-:Y:S01]  /*0810*/  IMAD.MOV.U32 R4, RZ, RZ, 0x1ff ;  /* 0x000001ffff047424 */ /* 0x002fe200078e00ff */
[----:B--2---:R-:W-:-:S13]  /*0820*/  ISETP.NE.AND P0, PT, R10, RZ, PT ;  /* 0x000000ff0a00720c */ /* 0x004fda0003f05270 */
[----:B------:R-:W-:Y:S02]  /*0830*/  @P0 VIADD R10, R10, 0xffffffff ;  /* 0xffffffff0a0a0836 */ /* 0x000fe40000000000 */
[----:B------:R-:W-:-:S05]  /*0840*/  @P0 IMAD.MOV.U32 R5, RZ, RZ, 0x1 ;  /* 0x00000001ff050424 */ /* 0x000fca00078e00ff */
[----:B------:R-:W-:Y:S02]  /*0850*/  @P0 SHF.L.U32 R5, R5, R10, RZ ;  /* 0x0000000a05050219 */ /* 0x000fe400000006ff */
[----:B------:R-:W-:-:S03]  /*0860*/  @!P0 PRMT R10, R4, 0x7610, R10 ;  /* 0x00007610040a8816 */ /* 0x000fc6000000000a */
[----:B------:R1:W-:Y:S04]  /*0870*/  @P0 STG.E.U16 desc[UR12][R6.64+0x12], R5 ;  /* 0x0000120506000986 */ /* 0x0003e8000c10150c */
[----:B------:R2:W-:Y:S04]  /*0880*/  @!P0 STG.E.U16 desc[UR12][R6.64+0x12], R10 ;  /* 0x0000120a06008986 */ /* 0x0005e8000c10150c */
[----:B------:R-:W3:Y:S01]  /*0890*/  LDG.E R4, desc[UR12][R8.64+0x28] ;  /* 0x0000280c08047981 */ /* 0x000ee2000c1e1900 */
[----:B0-----:R-:W-:Y:S01]  /*08a0*/  @P1 LEA R2, R11, R0, 0x2 ;  /* 0x000000000b021211 */ /* 0x001fe200078e10ff */
[----:B------:R-:W-:-:S02]  /*08b0*/  @P1 IMAD.MOV.U32 R13, RZ, RZ, 0x3 ;  /* 0x00000003ff0d1424 */ /* 0x000fc400078e00ff */
[----:B------:R-:W-:Y:S02]  /*08c0*/  @P1 VIADD R3, R11, 0x1 ;  /* 0x000000010b031836 */ /* 0x000fe40000000000 */
[----:B-1----:R-:W-:Y:S02]  /*08d0*/  HFMA2 R5, -RZ, RZ, 0, 3.0457973480224609375e-05 ;  /* 0x000001ffff057431 */ /* 0x002fe400000001ff */
[----:B------:R-:W-:Y:S01]  /*08e0*/  @!P1 IMAD.MOV.U32 R3, RZ, RZ, R11 ;  /* 0x000000ffff039224 */ /* 0x000fe200078e000b */
[----:B------:R0:W-:Y:S01]  /*08f0*/  @P1 STL [R2], R13 ;  /* 0x0000000d02001387 */ /* 0x0001e20000100800 */
[----:B---3--:R-:W-:-:S13]  /*0900*/  ISETP.NE.AND P1, PT, R4, RZ, PT ;  /* 0x000000ff0400720c */ /* 0x008fda0003f25270 */
[----:B------:R-:W-:Y:S01]  /*0910*/  @P1 VIADD R4, R4, 0xffffffff ;  /* 0xffffffff04041836 */ /* 0x000fe20000000000 */
[----:B--2---:R-:W-:Y:S01]  /*0920*/  @!P1 PRMT R10, R5, 0x7610, R10 ;  /* 0x00007610050a9816 */ /* 0x004fe2000000000a */
[----:B------:R-:W-:-:S05]  /*0930*/  @P1 IMAD.MOV.U32 R11, RZ, RZ, 0x1 ;  /* 0x00000001ff0b1424 */ /* 0x000fca00078e00ff */
[----:B------:R-:W-:-:S05]  /*0940*/  @P1 SHF.L.U32 R11, R11, R4, RZ ;  /* 0x000000040b0b1219 */ /* 0x000fca00000006ff */
[----:B------:R-:W-:Y:S04]  /*0950*/  @P1 STG.E.U16 desc[UR12][R6.64+0x14], R11 ;  /* 0x0000140b06001986 */ /* 0x000fe8000c10150c */
[----:B------:R1:W-:Y:S04]  /*0960*/  @!P1 STG.E.U16 desc[UR12][R6.64+0x14], R10 ;  /* 0x0000140a06009986 */ /* 0x0003e8000c10150c */
[----:B------:R-:W2:Y:S01]  /*0970*/  LDG.E R4, desc[UR12][R8.64+0x2c] ;  /* 0x00002c0c08047981 */ /* 0x000ea2000c1e1900 */
[----:B0-----:R-:W-:Y:S02]  /*0980*/  @P2 IMAD R2, R3, 0x4, R0 ;  /* 0x0000000403022824 */ /* 0x001fe400078e0200 */
[----:B------:R-:W-:-:S02]  /*0990*/  @P2 IMAD.MOV.U32 R13, RZ, RZ, 0x4 ;  /* 0x00000004ff0d2424 */ /* 0x000fc400078e00ff */
[----:B------:R-:W-:Y:S02]  /*09a0*/  @P2 VIADD R5, R3, 0x1 ;  /* 0x0000000103052836 */ /* 0x000fe40000000000 */
[----:B------:R-:W-:Y:S01]  /*09b0*/  @!P2 IMAD.MOV.U32 R5, RZ, RZ, R3 ;  /* 0x000000ffff05a224 */ /* 0x000fe200078e0003 */
[----:B------:R0:W-:Y:S01]  /*09c0*/  @P2 STL [R2], R13 ;  /* 0x0000000d02002387 */ /* 0x0001e20000100800 */
[----:B------:R-:W-:Y:S01]  /*09d0*/  IMAD.MOV.U32 R12, RZ, RZ, 0x1ff ;  /* 0x000001ffff0c7424 */ /* 0x000fe200078e00ff */
[----:B--2---:R-:W-:-:S13]  /*09e0*/  ISETP.NE.AND P2, PT, R4, RZ, PT ;  /* 0x000000ff0400720c */ /* 0x004fda0003f45270 */
[----:B------:R-:W-:Y:S01]  /*09f0*/  @P2 VIADD R4, R4, 0xffffffff ;  /* 0xffffffff04042836 */ /* 0x000fe20000000000 */
[----:B------:R-:W-:Y:S02]  /*0a00*/  @P2 MOV R3, 0x1 ;  /* 0x0000000100032802 */ /* 0x000fe40000000f00 */
[----:B-1----:R-:W-:Y:S02]  /*0a10*/  @!P2 PRMT R10, R12, 0x7610, R10 ;  /* 0x000076100c0aa816 */ /* 0x002fe4000000000a */
        /* <DEDUP_REMOVED lines=9> */
[----:B--2---:R-:W-:-:S13]  /*0ab0*/  ISETP.NE.AND P3, PT, R4, RZ, PT ;  /* 0x000000ff0400720c */ /* 0x004fda0003f65270 */
[----:B------:R-:W-:Y:S01]  /*0ac0*/  @P3 IMAD.MOV.U32 R5, RZ, RZ, 0x1 ;  /* 0x00000001ff053424 */ /* 0x000fe200078e00ff */
[----:B------:R-:W-:Y:S02]  /*0ad0*/  @P3 IADD3 R4, PT, PT, R4, -0x1, RZ ;  /* 0xffffffff04043810 */ /* 0x000fe40007ffe0ff */
        /* <DEDUP_REMOVED lines=670> */
[----:B------:R-:W-:Y:S01]  /*34c0*/  @P6 VIADD R3, R5, 0x1 ;  /* 0x0000000105036836 */ /* 0x000fe20000000000 */
[----:B------:R-:W-:Y:S02]  /*34d0*/  @!P6 MOV R3, R5 ;  /* 0x000000050003e202 */ /* 0x000fe40000000f00 */
[----:B------:R0:W-:Y:S01]  /*34e0*/  @P6 STL [R2], R13 ;  /* 0x0000000d02006387 */ /* 0x0001e20000100800 */
[----:B--2---:R-:W-:-:S13]  /*34f0*/  ISETP.NE.AND P6, PT, R4, RZ, PT ;  /* 0x000000ff0400720c */ /* 0x004fda0003fc5270 */
[----:B------:R-:W-:Y:S01]  /*3500*/  @P6 VIADD R4, R4, 0xffffffff ;  /* 0xffffffff04046836 */ /* 0x000fe20000000000 */
[----:B-1----:R-:W-:Y:S01]  /*3510*/  @!P6 PRMT R10, R12, 0x7610, R10 ;  /* 0x000076100c0ae816 */ /* 0x002fe2000000000a */
[----:B------:R-:W-:-:S05]  /*3520*/  @P6 IMAD.MOV.U32 R5, RZ, RZ, 0x1 ;  /* 0x00000001ff056424 */ /* 0x000fca00078e00ff */
[----:B------:R-:W-:-:S05]  /*3530*/  @P6 SHF.L.U32 R11, R5, R4, RZ ;  /* 0x00000004050b6219 */ /* 0x000fca00000006ff */
[----:B------:R-:W-:Y:S04]  /*3540*/  @P6 STG.E.U16 desc[UR12][R6.64+0x80], R11 ;  /* 0x0000800b06006986 */ /* 0x000fe8000c10150c */
[----:B------:R1:W-:Y:S04]  /*3550*/  @!P6 STG.E.U16 desc[UR12][R6.64+0x80], R10 ;  /* 0x0000800a0600e986 */ /* 0x0003e8000c10150c */
[----:B------:R-:W2:Y:S01]  /*3560*/  LDG.E R4, desc[UR12][R8.64+0x104] ;  /* 0x0001040c08047981 */ /* 0x000ea2000c1e1900 */
[C---:B0-----:R-:W-:Y:S01]  /*3570*/  @P0 IMAD R2, R3.reuse, 0x4, R0 ;  /* 0x0000000403020824 */ /* 0x041fe200078e0200 */
[----:B------:R-:W-:Y:S01]  /*3580*/  @P0 IADD3 R5, PT, PT, R3, 0x1, RZ ;  /* 0x0000000103050810 */ /* 0x000fe20007ffe0ff */
[----:B------:R-:W-:-:S02]  /*3590*/  @P0 IMAD.MOV.U32 R13, RZ, RZ, 0x3a ;  /* 0x0000003aff0d0424 */ /* 0x000fc400078e00ff */
[----:B------:R-:W-:-:S03]  /*35a0*/  @!P0 IMAD.MOV.U32 R5, RZ, RZ, R3 ;  /* 0x000000ffff058224 */ /* 0x000fc600078e0003 */
        /* <DEDUP_REMOVED lines=10> */
[----:B------:R-:W-:Y:S01]  /*3650*/  @P1 MOV R13, 0x3b ;  /* 0x0000003b000d1802 */ /* 0x000fe20000000f00 */
[----:B------:R-:W-:-:S02]  /*3660*/  @P1 VIADD R3, R5, 0x1 ;  /* 0x0000000105031836 */ /* 0x000fc40000000000 */
[----:B------:R-:W-:Y:S02]  /*3670*/  @!P1 IMAD.MOV.U32 R3, RZ, RZ, R5 ;  /* 0x000000ffff039224 */ /* 0x000fe400078e0005 */
        /* <DEDUP_REMOVED lines=9> */
[----:B0-----:R-:W-:Y:S01]  /*3710*/  @P2 LEA R2, R3, R0, 0x2 ;  /* 0x0000000003022211 */ /* 0x001fe200078e10ff */
[----:B------:R-:W-:-:S02]  /*3720*/  @P2 IMAD.MOV.U32 R13, RZ, RZ, 0x3c ;  /* 0x0000003cff0d2424 */ /* 0x000fc400078e00ff */
[----:B------:R-:W-:Y:S02]  /*3730*/  @P2 VIADD R5, R3, 0x1 ;  /* 0x0000000103052836 */ /* 0x000fe40000000000 */
[----:B------:R-:W-:Y:S01]  /*3740*/  @!P2 IMAD.MOV.U32 R5, RZ, RZ, R3 ;  /* 0x000000ffff05a224 */ /* 0x000fe200078e0003 */
[----:B------:R0:W-:Y:S01]  /*3750*/  @P2 STL [R2], R13 ;  /* 0x0000000d02002387 */ /* 0x0001e20000100800 */
        /* <DEDUP_REMOVED lines=149> */
[----:B------:R-:W-:Y:S04]  /*40b0*/  @!P6 STG.E.U16 desc[UR12][R6.64+0x9c], R10 ;  /* 0x00009c0a0600e986 */ /* 0x000fe8000c10150c */
[----:B------:R-:W2:Y:S01]  /*40c0*/  LDG.E R4, desc[UR12][R8.64+0x13c] ;  /* 0x00013c0c08047981 */ /* 0x000ea2000c1e1900 */
[----:B0-----:R-:W-:Y:S02]  /*40d0*/  @P0 IMAD R2, R3, 0x4, R0 ;  /* 0x0000000403020824 */ /* 0x001fe400078e0200 */
[----:B------:R-:W-:-:S02]  /*40e0*/  @P0 IMAD.MOV.U32 R13, RZ, RZ, 0x48 ;  /* 0x00000048ff0d0424 */ /* 0x000fc400078e00ff */
[----:B------:R-:W-:Y:S01]  /*40f0*/  @P0 VIADD R5, R3, 0x1 ;  /* 0x0000000103050836 */ /* 0x000fe20000000000 */
[----:B------:R-:W-:Y:S01]  /*4100*/  @!P0 MOV R5, R3 ;  /* 0x0000000300058202 */ /* 0x000fe20000000f00 */
[----:B------:R-:W-:Y:S01]  /*4110*/  IMAD.MOV.U32 R3, RZ, RZ, 0x1ff ;  /* 0x000001ffff037424 */ /* 0x000fe200078e00ff */
[----:B------:R0:W-:Y:S01]  /*4120*/  @P0 STL [R2], R13 ;  /* 0x0000000d02000387 */ /* 0x0001e20000100800 */
[----:B--2---:R-:W-:-:S13]  /*4130*/  ISETP.NE.AND P0, PT, R4, RZ, PT ;  /* 0x000000ff0400720c */ /* 0x004fda0003f05270 */
[----:B------:R-:W-:Y:S02]  /*4140*/  @P0 VIADD R4, R4, 0xffffffff ;  /* 0xffffffff04040836 */ /* 0x000fe40000000000 */
[----:B------:R-:W-:-:S05]  /*4150*/  @P0 IMAD.MOV.U32 R17, RZ, RZ, 0x1 ;  /* 0x00000001ff110424 */ /* 0x000fca00078e00ff */
[----:B------:R-:W-:Y:S02]  /*4160*/  @P0 SHF.L.U32 R17, R17, R4, RZ ;  /* 0x0000000411110219 */ /* 0x000fe400000006ff */
[----:B------:R-:W-:-:S03]  /*4170*/  @!P0 PRMT R4, R3, 0x7610, R4 ;  /* 0x0000761003048816 */ /* 0x000fc60000000004 */
[----:B------:R-:W-:Y:S04]  /*4180*/  @P0 STG.E.U16 desc[UR12][R6.64+0x9e], R17 ;  /* 0x00009e1106000986 */ /* 0x000fe8000c10150c */
[----:B------:R1:W-:Y:S04]  /*4190*/  @!P0 STG.E.U16 desc[UR12][R6.64+0x9e], R4 ;  /* 0x00009e0406008986 */ /* 0x0003e8000c10150c */
[----:B------:R2:W3:Y:S01]  /*41a0*/  LDG.E R8, desc[UR12][R8.64+0x140] ;  /* 0x0001400c08087981 */ /* 0x0004e2000c1e1900 */
[C---:B------:R-:W-:Y:S01]  /*41b0*/  @P1 VIADD R3, R5.reuse, 0x1 ;  /* 0x0000000105031836 */ /* 0x040fe20000000000 */
[----:B------:R-:W-:Y:S01]  /*41c0*/  @!P1 MOV R3, R5 ;  /* 0x0000000500039202 */ /* 0x000fe20000000f00 */
[----:B------:R-:W-:Y:S01]  /*41d0*/  @P1 IMAD R5, R5, 0x4, R0 ;  /* 0x0000000405051824 */ /* 0x000fe200078e0200 */
[----:B------:R-:W-:Y:S01]  /*41e0*/  @P5 MOV R14, 0x4d ;  /* 0x0000004d000e5802 */ /* 0x000fe20000000f00 */
[----:B0-----:R-:W-:-:S02]  /*41f0*/  @P1 IMAD.MOV.U32 R2, RZ, RZ, 0x49 ;  /* 0x00000049ff021424 */ /* 0x001fc400078e00ff */
[C---:B------:R-:W-:Y:S01]  /*4200*/  @P2 VIADD R11, R3.reuse, 0x1 ;  /* 0x00000001030b2836 */ /* 0x040fe20000000000 */
[----:B-1----:R-:W-:Y:S01]  /*4210*/  @P2 MOV R4, 0x4a ;  /* 0x0000004a00042802 */ /* 0x002fe20000000f00 */
[----:B------:R-:W-:Y:S01]  /*4220*/  @!P2 IMAD.MOV.U32 R11, RZ, RZ, R3 ;  /* 0x000000ffff0ba224 */ /* 0x000fe200078e0003 */
[----:B------:R0:W-:Y:S01]  /*4230*/  @P1 STL [R5], R2 ;  /* 0x0000000205001387 */ /* 0x0001e20000100800 */
[--C-:B------:R-:W-:Y:S02]  /*4240*/  @P2 IMAD R3, R3, 0x4, R0.reuse ;  /* 0x0000000403032824 */ /* 0x100fe400078e0200 */
[C---:B------:R-:W-:Y:S02]  /*4250*/  @P3 VIADD R13, R11.reuse, 0x1 ;  /* 0x000000010b0d3836 */ /* 0x040fe40000000000 */
[----:B------:R-:W-:Y:S01]  /*4260*/  @!P3 IMAD.MOV.U32 R13, RZ, RZ, R11 ;  /* 0x000000ffff0db224 */ /* 0x000fe200078e000b */
[----:B------:R1:W-:Y:S01]  /*4270*/  @P2 STL [R3], R4 ;  /* 0x0000000403002387 */ /* 0x0003e20000100800 */
[----:B------:R-:W-:-:S02]  /*4280*/  @P3 IMAD R11, R11, 0x4, R0 ;  /* 0x000000040b0b3824 */ /* 0x000fc400078e0200 */
[----:B------:R-:W-:Y:S01]  /*4290*/  @P3 IMAD.MOV.U32 R10, RZ, RZ, 0x4b ;  /* 0x0000004bff0a3424 */ /* 0x000fe200078e00ff */
[C---:B------:R-:W-:Y:S01]  /*42a0*/  @P4 IADD3 R15, PT, PT, R13.reuse, 0x1, RZ ;  /* 0x000000010d0f4810 */ /* 0x040fe20007ffe0ff */
[----:B------:R-:W-:Y:S02]  /*42b0*/  @!P4 IMAD.MOV.U32 R15, RZ, RZ, R13 ;  /* 0x000000ffff0fc224 */ /* 0x000fe400078e000d */
[----:B------:R-:W-:Y:S01]  /*42c0*/  @P4 IMAD R13, R13, 0x4, R0 ;  /* 0x000000040d0d4824 */ /* 0x000fe200078e0200 */
[----:B------:R4:W-:Y:S01]  /*42d0*/  @P3 STL [R11], R10 ;  /* 0x0000000a0b003387 */ /* 0x0009e20000100800 */
[----:B--2---:R-:W-:Y:S02]  /*42e0*/  @P5 VIADD R9, R15, 0x1 ;  /* 0x000000010f095836 */ /* 0x004fe40000000000 */
[----:B------:R-:W-:Y:S02]  /*42f0*/  @!P5 IMAD.MOV.U32 R9, RZ, RZ, R15 ;  /* 0x000000ffff09d224 */ /* 0x000fe400078e000f */
[----:B------:R-:W-:-:S02]  /*4300*/  @P4 IMAD.MOV.U32 R12, RZ, RZ, 0x4c ;  /* 0x0000004cff0c4424 */ /* 0x000fc400078e00ff */
[--C-:B------:R-:W-:Y:S01]  /*4310*/  @P5 IMAD R15, R15, 0x4, R0.reuse ;  /* 0x000000040f0f5824 */ /* 0x100fe200078e0200 */
[C---:B------:R-:W-:Y:S01]  /*4320*/  @P6 IADD3 R17, PT, PT, R9.reuse, 0x1, RZ ;  /* 0x0000000109116810 */ /* 0x040fe20007ffe0ff */
[----:B------:R-:W-:Y:S01]  /*4330*/  @!P6 IMAD.MOV.U32 R17, RZ, RZ, R9 ;  /* 0x000000ffff11e224 */ /* 0x000fe200078e0009 */
[----:B------:R4:W-:Y:S01]  /*4340*/  @P4 STL [R13], R12 ;  /* 0x0000000c0d004387 */ /* 0x0009e20000100800 */
[--C-:B------:R-:W-:Y:S02]  /*4350*/  @P6 IMAD R9, R9, 0x4, R0.reuse ;  /* 0x0000000409096824 */ /* 0x100fe400078e0200 */
[----:B------:R-:W-:Y:S01]  /*4360*/  @P6 IMAD.MOV.U32 R18, RZ, RZ, 0x4e ;  /* 0x0000004eff126424 */ /* 0x000fe200078e00ff */
[----:B------:R4:W-:Y:S01]  /*4370*/  @P5 STL [R15], R14 ;  /* 0x0000000e0f005387 */ /* 0x0009e20000100800 */
[C---:B0-----:R-:W-:Y:S01]  /*4380*/  @P0 IMAD R2, R17.reuse, 0x4, R0 ;  /* 0x0000000411020824 */ /* 0x041fe200078e0200 */
[----:B------:R-:W-:Y:S01]  /*4390*/  @P0 IADD3 R16, PT, PT, R17, 0x1, RZ ;  /* 0x0000000111100810 */ /* 0x000fe20007ffe0ff */
[----:B-1----:R-:W-:Y:S01]  /*43a0*/  @P0 IMAD.MOV.U32 R3, RZ, RZ, 0x4f ;  /* 0x0000004fff030424 */ /* 0x002fe200078e00ff */
[----:B------:R4:W-:Y:S01]  /*43b0*/  @P6 STL [R9], R18 ;  /* 0x0000001209006387 */ /* 0x0009e20000100800 */
[----:B------:R-:W-:-:S03]  /*43c0*/  @!P0 IMAD.MOV.U32 R16, RZ, RZ, R17 ;  /* 0x000000ffff108224 */ /* 0x000fc600078e0011 */
[----:B------:R4:W-:Y:S01]  /*43d0*/  @P0 STL [R2], R3 ;  /* 0x0000000302000387 */ /* 0x0009e20000100800 */
[----:B---3--:R-:W-:-:S13]  /*43e0*/  ISETP.NE.AND P1, PT, R8, RZ, PT ;  /* 0x000000ff0800720c */ /* 0x008fda0003f25270 */
[----:B----4-:R-:W-:Y:S05]  /*43f0*/  @!P1 BRA `(.L_x_1187) ;  /* 0x0000000000249947 */ /* 0x010fea0003800000 */
[----:B------:R-:W-:Y:S01]  /*4400*/  VIADD R8, R8, 0xffffffff ;  /* 0xffffffff08087836 */ /* 0x000fe20000000000 */
[----:B------:R-:W-:Y:S01]  /*4410*/  MOV R5, 0x50 ;  /* 0x0000005000057802 */ /* 0x000fe20000000f00 */
[----:B------:R-:W-:Y:S02]  /*4420*/  IMAD.MOV.U32 R3, RZ, RZ, 0x1 ;  /* 0x00000001ff037424 */ /* 0x000fe400078e00ff */
[C---:B------:R-:W-:Y:S02]  /*4430*/  IMAD R2, R16.reuse, 0x4, R0 ;  /* 0x0000000410027824 */ /* 0x040fe400078e0200 */
[----:B------:R-:W-:Y:S01]  /*4440*/  VIADD R16, R16, 0x1 ;  /* 0x0000000110107836 */ /* 0x000fe20000000000 */
[----:B------:R-:W-:Y:S02]  /*4450*/  SHF.L.U32 R3, R3, R8, RZ ;  /* 0x0000000803037219 */ /* 0x000fe400000006ff */
[----:B------:R1:W-:Y:S04]  /*4460*/  STL [R2], R5 ;  /* 0x0000000502007387 */ /* 0x0003e80000100800 */
[----:B------:R1:W-:Y:S01]  /*4470*/  STG.E.U16 desc[UR12][R6.64+0xa0], R3 ;  /* 0x0000a00306007986 */ /* 0x0003e2000c10150c */
[----:B------:R-:W-:Y:S05]  /*4480*/  BRA `(.L_x_1188) ;  /* 0x0000000000087947 */ /* 0x000fea0003800000 */
.L_x_1187:
[----:B------:R-:W-:-:S05]  /*4490*/  IMAD.MOV.U32 R3, RZ, RZ, 0x1ff ;  /* 0x000001ffff037424 */ /* 0x000fca00078e00ff */
[----:B------:R0:W-:Y:S02]  /*44a0*/  STG.E.U16 desc[UR12][R6.64+0xa0], R3 ;  /* 0x0000a00306007986 */ /* 0x0001e4000c10150c */
.L_x_1188:
[----:B-1----:R-:W1:Y:S01]  /*44b0*/  LDC.64 R4, c[0x0][0x3a0] ;  /* 0x0000e800ff047b82 */ /* 0x002e620000000a00 */
[----:B------:R-:W-:-:S07]  /*44c0*/  ISETP.NE.AND P0, PT, R16, RZ, PT ;  /* 0x000000ff1000720c */ /* 0x000fce0003f05270 */
[----:B0-----:R-:W0:Y:S06]  /*44d0*/  LDC.64 R2, c[0x0][0x3a0] ;  /* 0x0000e800ff027b82 */ /* 0x001e2c0000000a00 */
[----:B------:R-:W-:Y:S05]  /*44e0*/  @!P0 BRA `(.L_x_1189) ;  /* 0x0000001c00b88947 */ /* 0x000fea0003800000 */
.L_x_1231:
[----:B------:R-:W-:-:S04]  /*44f0*/  VIADD R7, R16, 0xffffffff ;  /* 0xffffffff10077836 */ /* 0x000fc80000000000 */
[----:B------:R-:W-:-:S05]  /*4500*/  IMAD R17, R7, 0x4, R0 ;  /* 0x0000000407117824 */ /* 0x000fca00078e0200 */
[----:B------:R-:W2:Y:S02]  /*4510*/  LDL R9, [R17] ;  /* 0x0000000011097983 */ /* 0x000ea40000100800 */
[C---:B--2---:R-:W-:Y:S01]  /*4520*/  IMAD.HI.U32 R12, R9.reuse, 0x38e38e39, RZ ;  /* 0x38e38e39090c7827 */ /* 0x044fe200078e00ff */
[----:B------:R-:W-:-:S03]  /*4530*/  ISETP.GE.U32.AND P0, PT, R9, 0x9, PT ;  /* 0x000000090900780c */ /* 0x000fc60003f06070 */
[----:B-1----:R-:W-:Y:S01]  /*4540*/  IMAD.WIDE.U32 R22, R9, 0x2, R4 ;  /* 0x0000000209167825 */ /* 0x002fe200078e0004 */
[----:B------:R-:W-:-:S04]  /*4550*/  SHF.R.U32.HI R12, RZ, 0x1, R12 ;  /* 0x00000001ff0c7819 */ /* 0x000fc8000001160c */
[----:B------:R-:W2:Y:S01]  /*4560*/  LDG.E.U16 R11, desc[UR12][R22.64] ;  /* 0x0000000c160b7981 */ /* 0x000ea2000c1e1500 */
[----:B------:R-:W-:-:S05]  /*4570*/  IMAD R8, R12, 0x9, RZ ;  /* 0x000000090c087824 */ /* 0x000fca00078e02ff */
[----:B------:R-:W-:-:S05]  /*4580*/  IADD3 R10, PT, PT, R9, -R8, RZ ;  /* 0x80000008090a7210 */ /* 0x000fca0007ffe0ff */
[----:B------:R-:W-:Y:S02]  /*4590*/  VIADD R18, R10, 0x9 ;  /* 0x000000090a127836 */ /* 0x000fe40000000000 */
[----:B------:R-:W-:-:S04]  /*45a0*/  @P0 IMAD.MOV R18, RZ, RZ, R10 ;  /* 0x000000ffff120224 */ /* 0x000fc800078e020a */
[----:B0-----:R-:W-:-:S05]  /*45b0*/  IMAD.WIDE.U32 R14, R18, 0x2, R4 ;  /* 0x00000002120e7825 */ /* 0x001fca00078e0004 */
[----:B------:R-:W2:Y:S01]  /*45c0*/  LDG.E.U16 R20, desc[UR12][R14.64] ;  /* 0x0000000c0e147981 */ /* 0x000ea2000c1e1500 */
[----:B------:R-:W-:-:S05]  /*45d0*/  PRMT R6, R10, 0x9910, RZ ;  /* 0x000099100a067816 */ /* 0x000fca00000000ff */
[----:B------:R-:W-:-:S05]  /*45e0*/  IMAD R6, R6, 0x56, RZ ;  /* 0x0000005606067824 */ /* 0x000fca00078e02ff */
[----:B------:R-:W-:-:S04]  /*45f0*/  LOP3.LUT R6, R6, 0xffff, RZ, 0xc0, !PT ;  /* 0x0000ffff06067812 */ /* 0x000fc800078ec0ff */
[----:B------:R-:W-:-:S04]  /*4600*/  SHF.R.U32.HI R6, RZ, 0x8, R6 ;  /* 0x00000008ff067819 */ /* 0x000fc80000011606 */
[----:B------:R-:W-:-:S05]  /*4610*/  PRMT R6, R6, 0x9910, RZ ;  /* 0x0000991006067816 */ /* 0x000fca00000000ff */
[----:B------:R-:W-:-:S04]  /*4620*/  IMAD R6, R6, 0x3, RZ ;  /* 0x0000000306067824 */ /* 0x000fc800078e02ff */
[----:B------:R-:W-:-:S05]  /*4630*/  IMAD.MOV R6, RZ, RZ, -R6 ;  /* 0x000000ffff067224 */ /* 0x000fca00078e0a06 */
[----:B------:R-:W-:Y:S01]  /*4640*/  PRMT R21, R6, 0x7710, RZ ;  /* 0x0000771006157816 */ /* 0x000fe200000000ff */
[----:B------:R-:W-:Y:S01]  /*4650*/  IMAD.MOV.U32 R6, RZ, RZ, -0x1 ;  /* 0xffffffffff067424 */ /* 0x000fe200078e00ff */
[----:B--2---:R-:W-:-:S04]  /*4660*/  LOP3.LUT R19, R20, R11, RZ, 0x30, !PT ;  /* 0x0000000b14137212 */ /* 0x004fc800078e30ff */
[----:B------:R-:W1:Y:S02]  /*4670*/  POPC R13, R19 ;  /* 0x00000013000d7309 */ /* 0x000e640000000000 */
[----:B-1----:R-:W-:-:S04]  /*4680*/  PRMT R22, R13, 0x9910, RZ ;  /* 0x000099100d167816 */ /* 0x002fc800000000ff */
[----:B------:R-:W-:Y:S01]  /*4690*/  ISETP.NE.AND P0, PT, R22, 0x1, PT ;  /* 0x000000011600780c */ /* 0x000fe20003f05270 */
[----:B------:R-:W-:Y:S01]  /*46a0*/  IMAD.HI.U32 R13, R12, 0x55555556, RZ ;  /* 0x555555560c0d7827 */ /* 0x000fe200078e00ff */
[----:B------:R1:W-:Y:S03]  /*46b0*/  STG.E.U16 desc[UR12][R14.64], R19 ;  /* 0x000000130e007986 */ /* 0x0003e6000c10150c */
[----:B------:R-:W-:Y:S01]  /*46c0*/  IMAD R12, R13, -0x3, R12 ;  /* 0xfffffffd0d0c7824 */ /* 0x000fe200078e020c */
[----:B------:R-:W-:-:S07]  /*46d0*/  IADD3 R13, PT, PT, R10, R21, RZ ;  /* 0x000000150a0d7210 */ /* 0x000fce0007ffe0ff */
[----:B------:R-:W-:Y:S05]  /*46e0*/  @!P0 BRA `(.L_x_1190) ;  /* 0x00000000000c8947 */ /* 0x000fea0003800000 */
[----:B------:R-:W-:-:S13]  /*46f0*/  ISETP.NE.AND P0, PT, R22, RZ, PT ;  /* 0x000000ff1600720c */ /* 0x000fda0003f05270 */
[----:B------:R-:W-:Y:S05]  /*4700*/  @!P0 BRA `(.L_x_1191) ;  /* 0x00000024009c8947 */ /* 0x000fea0003800000 */
[----:B------:R-:W-:Y:S05]  /*4710*/  BRA `(.L_x_1192) ;  /* 0x0000000000187947 */ /* 0x000fea0003800000 */
.L_x_1190:
[----:B-1----:R-:W-:-:S05]  /*4720*/  VIADD R15, R20, 0xffffffff ;  /* 0xffffffff140f7836 */ /* 0x002fca0000000000 */
[----:B------:R-:W-:-:S04]  /*4730*/  LOP3.LUT R15, R20, R15, RZ, 0xc0, !PT ;  /* 0x0000000f140f7212 */ /* 0x000fc800078ec0ff */
[----:B------:R-:W-:-:S04]  /*4740*/  PRMT R14, R15, 0x9910, RZ ;  /* 0x000099100f0e7816 */ /* 0x000fc800000000ff */
[----:B------:R-:W-:-:S13]  /*4750*/  ISETP.NE.AND P0, PT, R14, RZ, PT ;  /* 0x000000ff0e00720c */ /* 0x000fda0003f05270 */
[----:B------:R1:W-:Y:S01]  /*4760*/  @P0 STL [R17], R18 ;  /* 0x0000001211000387 */ /* 0x0003e20000100800 */
[----:B------:R-:W-:-:S07]  /*4770*/  @P0 IMAD.MOV.U32 R7, RZ, RZ, R16 ;  /* 0x000000ffff070224 */ /* 0x000fce00078e0010 */
.L_x_1192:
[----:B------:R-:W-:Y:S01]  /*4780*/  ISETP.NE.AND P0, PT, R10, RZ, PT ;  /* 0x000000ff0a00720c */ /* 0x000fe20003f05270 */
[----:B-1----:R-:W-:-:S04]  /*4790*/  VIADD R14, R8, 0x1 ;  /* 0x00000001080e7836 */ /* 0x002fc80000000000 */
[----:B------:R-:W-:-:S08]  /*47a0*/  IMAD.MOV.U32 R15, RZ, RZ, R14 ;  /* 0x000000ffff0f7224 */ /* 0x000fd000078e000e */
[----:B------:R-:W-:-:S05]  /*47b0*/  @P0 IADD3 R15, PT, PT, R8, RZ, RZ ;  /* 0x000000ff080f0210 */ /* 0x000fca0007ffe0ff */
[----:B------:R-:W-:-:S05]  /*47c0*/  IMAD.WIDE.U32 R16, R15, 0x2, R4 ;  /* 0x000000020f107825 */ /* 0x000fca00078e0004 */
[----:B------:R-:W2:Y:S02]  /*47d0*/  LDG.E.U16 R20, desc[UR12][R16.64] ;  /* 0x0000000c10147981 */ /* 0x000ea4000c1e1500 */
[----:B--2---:R-:W-:-:S04]  /*47e0*/  LOP3.LUT R19, R20, R11, RZ, 0x30, !PT ;  /* 0x0000000b14137212 */ /* 0x004fc800078e30ff */
[----:B------:R-:W1:Y:S01]  /*47f0*/  POPC R18, R19 ;  /* 0x0000001300127309 */ /* 0x000e620000000000 */
[----:B------:R2:W-:Y:S01]  /*4800*/  STG.E.U16 desc[UR12][R16.64], R19 ;  /* 0x0000001310007986 */ /* 0x0005e2000c10150c */
[----:B-1----:R-:W-:-:S04]  /*4810*/  PRMT R18, R18, 0x9910, RZ ;  /* 0x0000991012127816 */ /* 0x002fc800000000ff */
[----:B------:R-:W-:-:S13]  /*4820*/  ISETP.NE.AND P0, PT, R18, 0x1, PT ;  /* 0x000000011200780c */ /* 0x000fda0003f05270 */
[----:B--2---:R-:W-:Y:S05]  /*4830*/  @!P0 BRA `(.L_x_1193) ;  /* 0x00000000000c8947 */ /* 0x004fea0003800000 */
[----:B------:R-:W-:-:S13]  /*4840*/  ISETP.NE.AND P0, PT, R18, RZ, PT ;  /* 0x000000ff1200720c */ /* 0x000fda0003f05270 */
[----:B------:R-:W-:Y:S05]  /*4850*/  @!P0 BRA `(.L_x_1191) ;  /* 0x0000002400488947 */ /* 0x000fea0003800000 */
[----:B------:R-:W-:Y:S05]  /*4860*/  BRA `(.L_x_1194) ;  /* 0x0000000000207947 */ /* 0x000fea0003800000 */
.L_x_1193:
        /* <DEDUP_REMOVED lines=8> */
.L_x_1194:
[----:B------:R-:W-:Y:S02]  /*48f0*/  ISETP.GE.U32.AND P0, PT, R9, 0x12, PT ;  /* 0x000000120900780c */ /* 0x000fe40003f06070 */
[----:B-1----:R-:W-:-:S11]  /*4900*/  IADD3 R15, PT, PT, R10, 0x12, RZ ;  /* 0x000000120a0f7810 */ /* 0x002fd60007ffe0ff */
[----:B------:R-:W-:-:S04]  /*4910*/  @P0 VIADD R15, R10, 0x9 ;  /* 0x000000090a0f0836 */ /* 0x000fc80000000000 */
        /* <DEDUP_REMOVED lines=11> */
.L_x_1195:
[----:B------:R-:W-:-:S05]  /*49d0*/  VIADD R16, R20, 0xffffffff ;  /* 0xffffffff14107836 */ /* 0x000fca0000000000 */
[----:B------:R-:W-:-:S04]  /*49e0*/  LOP3.LUT R16, R20, R16, RZ, 0xc0, !PT ;  /* 0x0000001014107212 */ /* 0x000fc800078ec0ff */
[----:B------:R-:W-:-:S04]  /*49f0*/  PRMT R16, R16, 0x9910, RZ ;  /* 0x0000991010107816 */ /* 0x000fc800000000ff */
[----:B------:R-:W-:-:S13]  /*4a00*/  ISETP.NE.AND P0, PT, R16, RZ, PT ;  /* 0x000000ff1000720c */ /* 0x000fda0003f05270 */
[C---:B------:R-:W-:Y:S02]  /*4a10*/  @P0 IMAD R18, R7.reuse, 0x4, R0 ;  /* 0x0000000407120824 */ /* 0x040fe400078e0200 */
[----:B------:R-:W-:-:S03]  /*4a20*/  @P0 VIADD R16, R7, 0x1 ;  /* 0x0000000107100836 */ /* 0x000fc60000000000 */
[----:B------:R1:W-:Y:S02]  /*4a30*/  @P0 STL [R18], R15 ;  /* 0x0000000f12000387 */ /* 0x0003e40000100800 */
[----:B------:R-:W-:-:S07]  /*4a40*/  @P0 MOV R7, R16 ;  /* 0x0000001000070202 */ /* 0x000fce0000000f00 */
.L_x_1196:
[----:B------:R-:W-:-:S04]  /*4a50*/  ISETP.GE.U32.AND P1, PT, R10, 0x2, PT ;  /* 0x000000020a00780c */ /* 0x000fc80003f26070 */
[----:B-1----:R-:W-:-:S04]  /*4a60*/  SEL R15, RZ, 0x1, P1 ;  /* 0x00000001ff0f7807 */ /* 0x002fc80000800000 */
        /* <DEDUP_REMOVED lines=14> */
.L_x_1197:
[----:B------:R-:W-:Y:S01]  /*4b50*/  VIADD R15, R20, 0xffffffff ;  /* 0xffffffff140f7836 */ /* 0x000fe20000000000 */
[----:B------:R-:W-:-:S04]  /*4b60*/  PLOP3.LUT P2, PT, PT, PT, PT, 0x8, 0x80 ;  /* 0x000000000080781c */ /* 0x000fc80003f4e170 */
[----:B------:R-:W-:-:S04]  /*4b70*/  LOP3.LUT R15, R20, R15, RZ, 0xc0, !PT ;  /* 0x0000000f140f7212 */ /* 0x000fc800078ec0ff */
[----:B------:R-:W-:-:S04]  /*4b80*/  PRMT R15, R15, 0x9910, RZ ;  /* 0x000099100f0f7816 */ /* 0x000fc800000000ff */
[----:B------:R-:W-:-:S13]  /*4b90*/  ISETP.NE.AND P0, PT, R15, RZ, PT ;  /* 0x000000ff0f00720c */ /* 0x000fda0003f05270 */
[----:B------:R-:W-:Y:S01]  /*4ba0*/  @P0 PLOP3.LUT P2, PT, P1, PT, PT, 0x80, 0x8 ;  /* 0x000000000008081c */ /* 0x000fe20000f4f070 */
[----:B------:R-:W-:Y:S01]  /*4bb0*/  @P0 IMAD.MOV.U32 R15, RZ, RZ, R14 ;  /* 0x000000ffff0f0224 */ /* 0x000fe200078e000e */
[C---:B------:R-:W-:Y:S01]  /*4bc0*/  @P0 LEA R18, R7.reuse, R0, 0x2 ;  /* 0x0000000007120211 */ /* 0x040fe200078e10ff */
[----:B------:R-:W-:-:S04]  /*4bd0*/  @P0 VIADD R16, R7, 0x1 ;  /* 0x0000000107100836 */ /* 0x000fc80000000000 */
[----:B------:R-:W-:-:S06]  /*4be0*/  @P0 IMAD.MOV.U32 R7, RZ, RZ, R16 ;  /* 0x000000ffff070224 */ /* 0x000fcc00078e0010 */
[----:B------:R-:W-:-:S04]  /*4bf0*/  @P2 IMAD.MOV R15, RZ, RZ, R8 ;  /* 0x000000ffff0f2224 */ /* 0x000fc800078e0208 */
[----:B------:R-:W-:-:S05]  /*4c00*/  @P0 VIADD R15, R15, 0x1 ;  /* 0x000000010f0f0836 */ /* 0x000fca0000000000 */
[----:B------:R0:W-:Y:S02]  /*4c10*/  @P0 STL [R18], R15 ;  /* 0x0000000f12000387 */ /* 0x0001e40000100800 */
.L_x_1198:
[----:B------:R-:W-:Y:S01]  /*4c20*/  ISETP.GE.U32.AND P0, PT, R9, 0x1b, PT ;  /* 0x0000001b0900780c */ /* 0x000fe20003f06070 */
[----:B0-----:R-:W-:-:S12]  /*4c30*/  VIADD R15, R10, 0x1b ;  /* 0x0000001b0a0f7836 */ /* 0x001fd80000000000 */
[----:B------:R-:W-:-:S05]  /*4c40*/  @P0 IADD3 R15, PT, PT, R10, 0x12, RZ ;  /* 0x000000120a0f0810 */ /* 0x000fca0007ffe0ff */
        /* <DEDUP_REMOVED lines=11> */
.L_x_1199:
        /* <DEDUP_REMOVED lines=8> */
.L_x_1200:
[----:B------:R-:W-:-:S04]  /*4d80*/  ISETP.GE.U32.AND P1, PT, R10, 0x3, PT ;  /* 0x000000030a00780c */ /* 0x000fc80003f26070 */
[----:B0-----:R-:W-:-:S04]  /*4d90*/  SEL R15, RZ, 0x1, P1 ;  /* 0x00000001ff0f7807 */ /* 0x001fc80000800000 */
[----:B------:R-:W-:-:S04]  /*4da0*/  IADD3 R15, P0, PT, R8, R15, RZ ;  /* 0x0000000f080f7210 */ /* 0x000fc80007f1e0ff */
[----:B------:R-:W-:Y:S02]  /*4db0*/  IADD3.X R18, PT, PT, RZ, RZ, RZ, P0, !PT ;  /* 0x000000ffff127210 */ /* 0x000fe400007fe4ff */
        /* <DEDUP_REMOVED lines=12> */
.L_x_1201:
        /* <DEDUP_REMOVED lines=13> */
.L_x_1202:
[----:B------:R-:W-:Y:S01]  /*4f50*/  ISETP.GE.U32.AND P0, PT, R9, 0x24, PT ;  /* 0x000000240900780c */ /* 0x000fe20003f06070 */
[----:B0-----:R-:W-:-:S12]  /*4f60*/  VIADD R15, R10, 0x24 ;  /* 0x000000240a0f7836 */ /* 0x001fd80000000000 */
[----:B------:R-:W-:-:S04]  /*4f70*/  @P0 VIADD R15, R10, 0x1b ;  /* 0x0000001b0a0f0836 */ /* 0x000fc80000000000 */
        /* <DEDUP_REMOVED lines=11> */
.L_x_1203:
[----:B------:R-:W-:-:S04]  /*5030*/  IADD3 R16, PT, PT, R20, -0x1, RZ ;  /* 0xffffffff14107810 */ /* 0x000fc80007ffe0ff */
[----:B------:R-:W-:-:S04]  /*5040*/  LOP3.LUT R16, R20, R16, RZ, 0xc0, !PT ;  /* 0x0000001014107212 */ /* 0x000fc800078ec0ff */
[----:B------:R-:W-:-:S04]  /*5050*/  PRMT R16, R16, 0x9910, RZ ;  /* 0x0000991010107816 */ /* 0x000fc800000000ff */
[----:B------:R-:W-:-:S13]  /*5060*/  ISETP.NE.AND P0, PT, R16, RZ, PT ;  /* 0x000000ff1000720c */ /* 0x000fda0003f05270 */
[C---:B------:R-:W-:Y:S02]  /*5070*/  @P0 IMAD R18, R7.reuse, 0x4, R0 ;  /* 0x0000000407120824 */ /* 0x040fe400078e0200 */
[----:B------:R-:W-:-:S03]  /*5080*/  @P0 VIADD R16, R7, 0x1 ;  /* 0x0000000107100836 */ /* 0x000fc60000000000 */
[----:B------:R0:W-:Y:S01]  /*5090*/  @P0 STL [R18], R15 ;  /* 0x0000000f12000387 */ /* 0x0001e20000100800 */
[----:B------:R-:W-:-:S07]  /*50a0*/  @P0 IMAD.MOV.U32 R7, RZ, RZ, R16 ;  /* 0x000000ffff070224 */ /* 0x000fce00078e0010 */
.L_x_1204:
[----:B------:R-:W-:Y:S01]  /*50b0*/  ISETP.GE.U32.AND P0, PT, R10, 0x4, PT ;  /* 0x000000040a00780c */ /* 0x000fe20003f06070 */
[----:B0-----:R-:W-:-:S12]  /*50c0*/  IMAD.MOV.U32 R15, RZ, RZ, R14 ;  /* 0x000000ffff0f7224 */ /* 0x001fd800078e000e */
[----:B------:R-:W-:-:S05]  /*50d0*/  @P0 IADD3 R15, PT, PT, R8, RZ, RZ ;  /* 0x000000ff080f0210 */ /* 0x000fca0007ffe0ff */
[----:B------:R-:W-:-:S04]  /*50e0*/  VIADD R19, R15, 0x3 ;  /* 0x000000030f137836 */ /* 0x000fc80000000000 */
        /* <DEDUP_REMOVED lines=11> */
.L_x_1205:
        /* <DEDUP_REMOVED lines=8> */
.L_x_1206:
[----:B------:R-:W-:Y:S01]  /*5220*/  ISETP.GE.U32.AND P0, PT, R9, 0x2d, PT ;  /* 0x0000002d0900780c */ /* 0x000fe20003f06070 */
[----:B------:R-:W-:-:S12]  /*5230*/  VIADD R15, R10, 0x2d ;  /* 0x0000002d0a0f7836 */ /* 0x000fd80000000000 */
[----:B------:R-:W-:-:S04]  /*5240*/  @P0 VIADD R15, R10, 0x24 ;  /* 0x000000240a0f0836 */ /* 0x000fc80000000000 */
[----:B0-----:R-:W-:-:S05]  /*5250*/  IMAD.WIDE.U32 R16, R15, 0x2, R4 ;  /* 0x000000020f107825 */ /* 0x001fca00078e0004 */
        /* <DEDUP_REMOVED lines=10> */
.L_x_1207:
[----:B------:R-:W-:-:S05]  /*5300*/  VIADD R16, R20, 0xffffffff ;  /* 0xffffffff14107836 */ /* 0x000fca0000000000 */
[----:B------:R-:W-:-:S04]  /*5310*/  LOP3.LUT R16, R20, R16, RZ, 0xc0, !PT ;  /* 0x0000001014107212 */ /* 0x000fc800078ec0ff */
[----:B------:R-:W-:-:S04]  /*5320*/  PRMT R16, R16, 0x9910, RZ ;  /* 0x0000991010107816 */ /* 0x000fc800000000ff */
[----:B------:R-:W-:-:S13]  /*5330*/  ISETP.NE.AND P0, PT, R16, RZ, PT ;  /* 0x000000ff1000720c */ /* 0x000fda0003f05270 */
[C---:B------:R-:W-:Y:S01]  /*5340*/  @P0 IMAD R18, R7.reuse, 0x4, R0 ;  /* 0x0000000407120824 */ /* 0x040fe200078e0200 */
[----:B------:R-:W-:-:S04]  /*5350*/  @P0 IADD3 R16, PT, PT, R7, 0x1, RZ ;  /* 0x0000000107100810 */ /* 0x000fc80007ffe0ff */
[----:B------:R0:W-:Y:S01]  /*5360*/  @P0 STL [R18], R15 ;  /* 0x0000000f12000387 */ /* 0x0001e20000100800 */
[----:B------:R-:W-:-:S07]  /*5370*/  @P0 IMAD.MOV.U32 R7, RZ, RZ, R16 ;  /* 0x000000ffff070224 */ /* 0x000fce00078e0010 */
.L_x_1208:
[----:B------:R-:W-:Y:S01]  /*5380*/  ISETP.GE.U32.AND P0, PT, R10, 0x5, PT ;  /* 0x000000050a00780c */ /* 0x000fe20003f06070 */
[----:B0-----:R-:W-:-:S12]  /*5390*/  IMAD.MOV.U32 R15, RZ, RZ, R14 ;  /* 0x000000ffff0f7224 */ /* 0x001fd800078e000e */
[----:B------:R-:W-:-:S04]  /*53a0*/  @P0 IMAD.MOV R15, RZ, RZ, R8 ;  /* 0x000000ffff0f0224 */ /* 0x000fc800078e0208 */
        /* <DEDUP_REMOVED lines=12> */
.L_x_1209:
        /* <DEDUP_REMOVED lines=8> */
.L_x_1210:
[----:B------:R-:W-:Y:S01]  /*54f0*/  ISETP.GE.U32.AND P0, PT, R9, 0x36, PT ;  /* 0x000000360900780c */ /* 0x000fe20003f06070 */
[----:B------:R-:W-:-:S12]  /*5500*/  VIADD R15, R10, 0x36 ;  /* 0x000000360a0f7836 */ /* 0x000fd80000000000 */
[----:B------:R-:W-:-:S05]  /*5510*/  @P0 IADD3 R15, PT, PT, R10, 0x2d, RZ ;  /* 0x0000002d0a0f0810 */ /* 0x000fca0007ffe0ff */
        /* <DEDUP_REMOVED lines=11> */
.L_x_1211:
        /* <DEDUP_REMOVED lines=8> */
.L_x_1212:
[----:B------:R-:W-:Y:S02]  /*5650*/  ISETP.GE.U32.AND P0, PT, R10, 0x6, PT ;  /* 0x000000060a00780c */ /* 0x000fe40003f06070 */
[----:B0-----:R-:W-:-:S11]  /*5660*/  MOV R15, R14 ;  /* 0x0000000e000f7202 */ /* 0x001fd60000000f00 */
        /* <DEDUP_REMOVED lines=13> */
.L_x_1213:
        /* <DEDUP_REMOVED lines=8> */
.L_x_1214:
        /* <DEDUP_REMOVED lines=14> */
.L_x_1215:
[----:B------:R-:W-:-:S05]  /*58a0*/  VIADD R16, R20, 0xffffffff ;  /* 0xffffffff14107836 */ /* 0x000fca0000000000 */
[----:B------:R-:W-:-:S04]  /*58b0*/  LOP3.LUT R16, R20, R16, RZ, 0xc0, !PT ;  /* 0x0000001014107212 */ /* 0x000fc800078ec0ff */
[----:B------:R-:W-:-:S04]  /*58c0*/  PRMT R16, R16, 0x9910, RZ ;  /* 0x0000991010107816 */ /* 0x000fc800000000ff */
[----:B------:R-:W-:-:S13]  /*58d0*/  ISETP.NE.AND P0, PT, R16, RZ, PT ;  /* 0x000000ff1000720c */ /* 0x000fda0003f05270 */
[C---:B------:R-:W-:Y:S01]  /*58e0*/  @P0 LEA R18, R7.reuse, R0, 0x2 ;  /* 0x0000000007120211 */ /* 0x040fe200078e10ff */
[----:B------:R-:W-:-:S04]  /*58f0*/  @P0 VIADD R16, R7, 0x1 ;  /* 0x0000000107100836 */ /* 0x000fc80000000000 */
[----:B------:R0:W-:Y:S01]  /*5900*/  @P0 STL [R18], R15 ;  /* 0x0000000f12000387 */ /* 0x0001e20000100800 */
[----:B------:R-:W-:-:S07]  /*5910*/  @P0 IMAD.MOV.U32 R7, RZ, RZ, R16 ;  /* 0x000000ffff070224 */ /* 0x000fce00078e0010 */
.L_x_1216:
[----:B------:R-:W-:Y:S01]  /*5920*/  ISETP.GE.U32.AND P0, PT, R10, 0x7, PT ;  /* 0x000000070a00780c */ /* 0x000fe20003f06070 */
[----:B0-----:R-:W-:-:S12]  /*5930*/  IMAD.MOV.U32 R15, RZ, RZ, R14 ;  /* 0x000000ffff0f7224 */ /* 0x001fd800078e000e */
[----:B------:R-:W-:-:S05]  /*5940*/  @P0 IMAD.MOV R15, RZ, RZ, R8 ;  /* 0x000000ffff0f0224 */ /* 0x000fca00078e0208 */
[----:B------:R-:W-:-:S05]  /*5950*/  IADD3 R19, PT, PT, R15, 0x6, RZ ;  /* 0x000000060f137810 */ /* 0x000fca0007ffe0ff */
        /* <DEDUP_REMOVED lines=11> */
.L_x_1217:
        /* <DEDUP_REMOVED lines=8> */
.L_x_1218:
[----:B------:R-:W-:Y:S02]  /*5a90*/  ISETP.GE.U32.AND P0, PT, R9, 0x48, PT ;  /* 0x000000480900780c */ /* 0x000fe40003f06070 */
[----:B------:R-:W-:-:S11]  /*5aa0*/  IADD3 R15, PT, PT, R10, 0x48, RZ ;  /* 0x000000480a0f7810 */ /* 0x000fd60007ffe0ff */
        /* <DEDUP_REMOVED lines=12> */
.L_x_1219:
        /* <DEDUP_REMOVED lines=8> */
.L_x_1220:
[----:B------:R-:W-:-:S13]  /*5bf0*/  ISETP.GE.U32.AND P0, PT, R10, 0x8, PT ;  /* 0x000000080a00780c */ /* 0x000fda0003f06070 */
[----:B------:R-:W-:-:S04]  /*5c00*/  @P0 IMAD.MOV R14, RZ, RZ, R8 ;  /* 0x000000ffff0e0224 */ /* 0x000fc800078e0208 */
[----:B------:R-:W-:-:S04]  /*5c10*/  VIADD R19, R14, 0x7 ;  /* 0x000000070e137836 */ /* 0x000fc80000000000 */
        /* <DEDUP_REMOVED lines=11> */
.L_x_1221:
        /* <DEDUP_REMOVED lines=8> */
.L_x_1222:
[----:B------:R-:W-:Y:S01]  /*5d50*/  IMAD.HI.U32 R8, R9, 0x2f684bdb, RZ ;  /* 0x2f684bdb09087827 */ /* 0x000fe200078e00ff */
[----:B------:R-:W-:-:S03]  /*5d60*/  ISETP.NE.AND P0, PT, R12, RZ, PT ;  /* 0x000000ff0c00720c */ /* 0x000fc60003f05270 */
[----:B------:R-:W-:-:S05]  /*5d70*/  IMAD.IADD R9, R9, 0x1, -R8 ;  /* 0x0000000109097824 */ /* 0x000fca00078e0a08 */
[----:B------:R-:W-:-:S04]  /*5d80*/  LEA.HI R9, R9, R8, RZ, 0x1f ;  /* 0x0000000809097211 */ /* 0x000fc800078ff8ff */
[----:B------:R-:W-:-:S05]  /*5d90*/  SHF.R.U32.HI R9, RZ, 0x4, R9 ;  /* 0x00000004ff097819 */ /* 0x000fca0000011609 */
[----:B0-----:R-:W-:Y:S01]  /*5da0*/  IMAD R14, R9, 0x3, RZ ;  /* 0x00000003090e7824 */ /* 0x001fe200078e02ff */
[----:B------:R-:W-:-:S03]  /*5db0*/  LOP3.LUT R9, R13, 0xff, RZ, 0xc0, !PT ;  /* 0x000000ff0d097812 */ /* 0x000fc600078ec0ff */
[----:B------:R-:W-:Y:S01]  /*5dc0*/  VIADD R15, R14, 0x1 ;  /* 0x000000010e0f7836 */ /* 0x000fe20000000000 */
[----:B------:R-:W-:-:S03]  /*5dd0*/  IADD3 R10, PT, PT, R10, -R9, RZ ;  /* 0x800000090a0a7210 */ /* 0x000fc60007ffe0ff */
        /* <DEDUP_REMOVED lines=8> */
[----:B------:R-:W-:Y:S02]  /*5e60*/  LOP3.LUT R13, R13, 0xff, RZ, 0xc0, !PT ;  /* 0x000000ff0d0d7812 */ /* 0x000fe400078ec0ff */
        /* <DEDUP_REMOVED lines=9> */
.L_x_1223:
        /* <DEDUP_REMOVED lines=8> */
.L_x_1224:
[----:B------:R-:W-:-:S04]  /*5f80*/  ISETP.GE.U32.AND P0, PT, R13, 0x2, PT ;  /* 0x000000020d00780c */ /* 0x000fc80003f06070 */
[----:B------:R-:W-:-:S04]  /*5f90*/  SEL R8, RZ, 0x1, P0 ;  /* 0x00000001ff087807 */ /* 0x000fc80000000000 */
[----:B------:R-:W-:-:S05]  /*5fa0*/  IADD3 R17, PT, PT, R17, 0x1, R8 ;  /* 0x0000000111117810 */ /* 0x000fca0007ffe008 */
        /* <DEDUP_REMOVED lines=11> */
.L_x_1225:
        /* <DEDUP_REMOVED lines=8> */
.L_x_1226:
[----:B------:R-:W-:-:S13]  /*60e0*/  ISETP.GE.U32.AND P0, PT, R12, 0x2, PT ;  /* 0x000000020c00780c */ /* 0x000fda0003f06070 */
[----:B------:R-:W-:-:S04]  /*60f0*/  @P0 IMAD.MOV R15, RZ, RZ, R14 ;  /* 0x000000ffff0f0224 */ /* 0x000fc800078e020e */
[----:B------:R-:W-:-:S04]  /*6100*/  IMAD R15, R15, 0x9, R10 ;  /* 0x000000090f0f7824 */ /* 0x000fc800078e020a */
[----:B------:R-:W-:-:S04]  /*6110*/  VIADD R15, R15, 0x9 ;  /* 0x000000090f0f7836 */ /* 0x000fc80000000000 */
[----:B0-----:R-:W-:-:S04]  /*6120*/  IMAD.IADD R17, R16, 0x1, R15 ;  /* 0x0000000110117824 */ /* 0x001fc800078e020f */
        /* <DEDUP_REMOVED lines=11> */
.L_x_1227:
        /* <DEDUP_REMOVED lines=8> */
.L_x_1228:
[----:B------:R-:W-:-:S05]  /*6260*/  IADD3 R15, PT, PT, R15, 0x1, R8 ;  /* 0x000000010f0f7810 */ /* 0x000fca0007ffe008 */
[----:B------:R-:W-:-:S05]  /*6270*/  IMAD.WIDE.U32 R8, R15, 0x2, R4 ;  /* 0x000000020f087825 */ /* 0x000fca00078e0004 */
[----:B------:R-:W2:Y:S02]  /*6280*/  LDG.E.U16 R12, desc[UR12][R8.64] ;  /* 0x0000000c080c7981 */ /* 0x000ea4000c1e1500 */
[----:B--2---:R-:W-:-:S04]  /*6290*/  LOP3.LUT R11, R12, R11, RZ, 0x30, !PT ;  /* 0x0000000b0c0b7212 */ /* 0x004fc800078e30ff */
[----:B0-----:R-:W0:Y:S01]  /*62a0*/  POPC R10, R11 ;  /* 0x0000000b000a7309 */ /* 0x001e220000000000 */
        /* <DEDUP_REMOVED lines=8> */
.L_x_1229:
[----:B------:R-:W-:Y:S02]  /*6330*/  VIADD R6, R12, 0xffffffff ;  /* 0xffffffff0c067836 */ /* 0x000fe40000000000 */
[----:B------:R-:W-:-:S03]  /*6340*/  IMAD.MOV.U32 R16, RZ, RZ, R7 ;  /* 0x000000ffff107224 */ /* 0x000fc600078e0007 */
[----:B------:R-:W-:-:S04]  /*6350*/  LOP3.LUT R6, R12, R6, RZ, 0xc0, !PT ;  /* 0x000000060c067212 */ /* 0x000fc800078ec0ff */
[----:B------:R-:W-:-:S04]  /*6360*/  PRMT R6, R6, 0x9910, RZ ;  /* 0x0000991006067816 */ /* 0x000fc800000000ff */
[----:B------:R-:W-:-:S13]  /*6370*/  ISETP.NE.AND P0, PT, R6, RZ, PT ;  /* 0x000000ff0600720c */ /* 0x000fda0003f05270 */
[C---:B------:R-:W-:Y:S01]  /*6380*/  @P0 LEA R6, R7.reuse, R0, 0x2 ;  /* 0x0000000007060211 */ /* 0x040fe200078e10ff */
[----:B------:R-:W-:-:S04]  /*6390*/  @P0 VIADD R16, R7, 0x1 ;  /* 0x0000000107100836 */ /* 0x000fc80000000000 */
[----:B------:R0:W-:Y:S03]  /*63a0*/  @P0 STL [R6], R15 ;  /* 0x0000000f06000387 */ /* 0x0001e60000100800 */
.L_x_1230:
[----:B------:R-:W-:-:S13]  /*63b0*/  ISETP.NE.AND P0, PT, R16, RZ, PT ;  /* 0x000000ff1000720c */ /* 0x000fda0003f05270 */
[----:B------:R-:W-:Y:S05]  /*63c0*/  @P0 BRA `(.L_x_1231) ;  /* 0xffffffe000480947 */ /* 0x000fea000383ffff */
.L_x_1189:
[----:B-1----:R-:W0:Y:S02]  /*63d0*/  LDC.64 R4, c[0x0][0x3a0] ;  /* 0x0000e800ff047b82 */ /* 0x002e240000000a00 */
[----:B0-----:R-:W2:Y:S02]  /*63e0*/  LDG.E.U16 R6, desc[UR12][R4.64] ;  /* 0x0000000c04067981 */ /* 0x001ea4000c1e1500 */
[----:B--2---:R-:W0:Y:S02]  /*63f0*/  POPC R2, R6 ;  /* 0x0000000600027309 */ /* 0x004e240000000000 */
[C---:B0-----:R-:W-:Y:S02]  /*6400*/  LOP3.LUT R0, R2.reuse, 0xffff, RZ, 0xc0, !PT ;  /* 0x0000ffff02007812 */ /* 0x041fe400078ec0ff */
[----:B------:R-:W-:Y:S02]  /*6410*/  PRMT R8, R2, 0x7610, R8 ;  /* 0x0000761002087816 */ /* 0x000fe40000000008 */
[----:B------:R-:W-:Y:S01]  /*6420*/  ISETP.GE.U32.AND P0, PT, R0, 0x2, PT ;  /* 0x000000020000780c */ /* 0x000fe20003f06070 */
[----:B------:R-:W-:-:S12]  /*6430*/  IMAD.MOV.U32 R0, RZ, RZ, RZ ;  /* 0x000000ffff007224 */ /* 0x000fd800078e00ff */
[----:B------:R-:W-:Y:S05]  /*6440*/  @P0 BRA `(.L_x_1232) ;  /* 0x00000000007c0947 */ /* 0x000fea0003800000 */
[----:B------:R-:W0:Y:S01]  /*6450*/  LDC.64 R2, c[0x0][0x3a0] ;  /* 0x0000e800ff027b82 */ /* 0x000e220000000a00 */
[----:B------:R-:W-:-:S07]  /*6460*/  IMAD.MOV.U32 R7, RZ, RZ, RZ ;  /* 0x000000ffff077224 */ /* 0x000fce00078e00ff */
.L_x_1233:
[----:B------:R-:W-:Y:S01]  /*6470*/  IADD3 R0, PT, PT, R7, 0x1, RZ ;  /* 0x0000000107007810 */ /* 0x000fe20007ffe0ff */
[----:B------:R-:W-:-:S03]  /*6480*/  IMAD.MOV.U32 R6, RZ, RZ, RZ ;  /* 0x000000ffff067224 */ /* 0x000fc600078e00ff */
[----:B------:R-:W-:-:S13]  /*6490*/  ISETP.NE.AND P0, PT, R0, 0x51, PT ;  /* 0x000000510000780c */ /* 0x000fda0003f05270 */
[----:B------:R-:W-:Y:S05]  /*64a0*/  @!P0 BRA `(.L_x_1191) ;  /* 0x0000000800348947 */ /* 0x000fea0003800000 */
[----:B------:R-:W2:Y:S02]  /*64b0*/  LDG.E.U16 R6, desc[UR12][R4.64+0x2] ;  /* 0x0000020c04067981 */ /* 0x000ea4000c1e1500 */
[----:B--2---:R-:W1:Y:S02]  /*64c0*/  POPC R8, R6 ;  /* 0x0000000600087309 */ /* 0x004e640000000000 */
[----:B-1----:R-:W-:-:S04]  /*64d0*/  LOP3.LUT R9, R8, 0xffff, RZ, 0xc0, !PT ;  /* 0x0000ffff08097812 */ /* 0x002fc800078ec0ff */
[----:B------:R-:W-:-:S13]  /*64e0*/  ISETP.GT.U32.AND P0, PT, R9, 0x1, PT ;  /* 0x000000010900780c */ /* 0x000fda0003f04070 */
[----:B------:R-:W-:Y:S05]  /*64f0*/  @P0 BRA `(.L_x_1232) ;  /* 0x0000000000500947 */ /* 0x000fea0003800000 */
[----:B------:R-:W2:Y:S02]  /*6500*/  LDG.E.U16 R6, desc[UR12][R4.64+0x4] ;  /* 0x0000040c04067981 */ /* 0x000ea4000c1e1500 */
[----:B--2---:R-:W1:Y:S02]  /*6510*/  POPC R8, R6 ;  /* 0x0000000600087309 */ /* 0x004e640000000000 */
[----:B-1----:R-:W-:-:S04]  /*6520*/  LOP3.LUT R0, R8, 0xffff, RZ, 0xc0, !PT ;  /* 0x0000ffff08007812 */ /* 0x002fc800078ec0ff */
[----:B------:R-:W-:Y:S01]  /*6530*/  ISETP.GT.U32.AND P0, PT, R0, 0x1, PT ;  /* 0x000000010000780c */ /* 0x000fe20003f04070 */
[----:B------:R-:W-:-:S12]  /*6540*/  VIADD R0, R7, 0x2 ;  /* 0x0000000207007836 */ /* 0x000fd80000000000 */
[----:B------:R-:W-:Y:S05]  /*6550*/  @P0 BRA `(.L_x_1232) ;  /* 0x0000000000380947 */ /* 0x000fea0003800000 */
[----:B------:R-:W2:Y:S02]  /*6560*/  LDG.E.U16 R6, desc[UR12][R4.64+0x6] ;  /* 0x0000060c04067981 */ /* 0x000ea4000c1e1500 */
[----:B--2---:R-:W1:Y:S02]  /*6570*/  POPC R8, R6 ;  /* 0x0000000600087309 */ /* 0x004e640000000000 */
[----:B-1----:R-:W-:-:S04]  /*6580*/  LOP3.LUT R0, R8, 0xffff, RZ, 0xc0, !PT ;  /* 0x0000ffff08007812 */ /* 0x002fc800078ec0ff */
[----:B------:R-:W-:Y:S01]  /*6590*/  ISETP.GT.U32.AND P0, PT, R0, 0x1, PT ;  /* 0x000000010000780c */ /* 0x000fe20003f04070 */
[----:B------:R-:W-:-:S12]  /*65a0*/  VIADD R0, R7, 0x3 ;  /* 0x0000000307007836 */ /* 0x000fd80000000000 */
[----:B------:R-:W-:Y:S05]  /*65b0*/  @P0 BRA `(.L_x_1232) ;  /* 0x0000000000200947 */ /* 0x000fea0003800000 */
[----:B------:R-:W-:-:S04]  /*65c0*/  VIADD R7, R7, 0x4 ;  /* 0x0000000407077836 */ /* 0x000fc80000000000 */
[----:B0-----:R-:W-:-:S05]  /*65d0*/  IMAD.WIDE.U32 R4, R7, 0x2, R2 ;  /* 0x0000000207047825 */ /* 0x001fca00078e0002 */
[----:B------:R-:W2:Y:S02]  /*65e0*/  LDG.E.U16 R6, desc[UR12][R4.64] ;  /* 0x0000000c04067981 */ /* 0x000ea4000c1e1500 */
[----:B--2---:R-:W0:Y:S02]  /*65f0*/  POPC R8, R6 ;  /* 0x0000000600087309 */ /* 0x004e240000000000 */
[----:B0-----:R-:W-:-:S04]  /*6600*/  LOP3.LUT R0, R8, 0xffff, RZ, 0xc0, !PT ;  /* 0x0000ffff08007812 */ /* 0x001fc800078ec0ff */
[----:B------:R-:W-:-:S13]  /*6610*/  ISETP.GE.U32.AND P0, PT, R0, 0x2, PT ;  /* 0x000000020000780c */ /* 0x000fda0003f06070 */
[----:B------:R-:W-:Y:S05]  /*6620*/  @!P0 BRA `(.L_x_1233) ;  /* 0xfffffffc00908947 */ /* 0x000fea000383ffff */
[----:B------:R-:W-:-:S07]  /*6630*/  MOV R0, R7 ;  /* 0x0000000700007202 */ /* 0x000fce0000000f00 */
.L_x_1232:
[----:B0-----:R-:W-:Y:S01]  /*6640*/  PRMT R2, R6, 0x9910, RZ ;  /* 0x0000991006027816 */ /* 0x001fe200000000ff */
[----:B------:R-:W-:-:S03]  /*6650*/  IMAD.MOV.U32 R6, RZ, RZ, -0x1 ;  /* 0xffffffffff067424 */ /* 0x000fc600078e00ff */
[----:B------:R-:W-:-:S13]  /*6660*/  ISETP.NE.AND P0, PT, R2, RZ, PT ;  /* 0x000000ff0200720c */ /* 0x000fda0003f05270 */
[----:B------:R-:W-:Y:S05]  /*6670*/  @!P0 BRA `(.L_x_1191) ;  /* 0x0000000400c08947 */ /* 0x000fea0003800000 */
[----:B------:R-:W0:Y:S01]  /*6680*/  LDC.64 R2, c[0x0][0x3a0] ;  /* 0x0000e800ff027b82 */ /* 0x000e220000000a00 */
[----:B------:R-:W1:Y:S01]  /*6690*/  LDCU.64 UR8, c[0x0][0x388] ;  /* 0x00007100ff0877ac */ /* 0x000e620008000a00 */
[----:B------:R-:W-:Y:S01]  /*66a0*/  LOP3.LUT R7, R8, 0xffff, RZ, 0xc0, !PT ;  /* 0x0000ffff08077812 */ /* 0x000fe200078ec0ff */
[----:B------:R-:W-:Y:S01]  /*66b0*/  IMAD.MOV R8, RZ, RZ, -R0 ;  /* 0x000000ffff087224 */ /* 0x000fe200078e0a00 */
[----:B------:R-:W2:Y:S04]  /*66c0*/  LDCU.64 UR6, c[0x0][0x3a0] ;  /* 0x00007400ff0677ac */ /* 0x000ea80008000a00 */
        /* <DEDUP_REMOVED lines=8> */
.L_x_1241:
[----:B01----:R-:W0:Y:S01]  /*6750*/  S2R R11, SR_LANEID ;  /* 0x00000000000b7919 */ /* 0x003e220000000000 */
        /* <DEDUP_REMOVED lines=10> */
[----:B------:R-:W-:Y:S01]  /*6800*/  MOV R11, UR9 ;  /* 0x00000009000b7c02 */ /* 0x000fe20008000f00 */
[----:B------:R-:W-:Y:S01]  /*6810*/  UIADD3 UR4, UPT, UPT, UR4, 0x1, URZ ;  /* 0x0000000104047890 */ /* 0x000fe2000fffe0ff */
[----:B------:R-:W-:Y:S02]  /*6820*/  UMOV UR5, URZ ;  /* 0x000000ff00057c82 */ /* 0x000fe40008000000 */
[----:B------:R-:W1:Y:S03]  /*6830*/  POPC R18, R18 ;  /* 0x0000001200127309 */ /* 0x000e660000000000 */
[----:B------:R-:W-:Y:S01]  /*6840*/  ISETP.NE.AND P2, PT, R7, UR4, PT ;  /* 0x0000000407007c0c */ /* 0x000fe2000bf45270 */
[----:B0-----:R-:W-:-:S02]  /*6850*/  IMAD.U32 R14, RZ, RZ, UR6 ;  /* 0x00000006ff0e7e24 */ /* 0x001fc4000f8e00ff */
[----:B------:R-:W-:Y:S01]  /*6860*/  IMAD.U32 R15, RZ, RZ, UR7 ;  /* 0x00000007ff0f7e24 */ /* 0x000fe2000f8e00ff */
[----:B----4-:R0:W1:Y:S02]  /*6870*/  SHFL.IDX PT, R17, R9, R16, 0x1f ;  /* 0x00001f1009117589 */ /* 0x01006400000e0000 */
[----:B0-----:R-:W-:Y:S01]  /*6880*/  MOV R9, R8 ;  /* 0x0000000800097202 */ /* 0x001fe20000000f00 */
[----:B-1----:R-:W-:-:S04]  /*6890*/  IMAD.IADD R17, R17, 0x1, R18 ;  /* 0x0000000111117824 */ /* 0x002fc800078e0212 */
[----:B---3--:R-:W-:-:S04]  /*68a0*/  IMAD.WIDE.U32 R12, R17, 0x4, R12 ;  /* 0x00000004110c7825 */ /* 0x008fc800078e000c */
[C---:B------:R-:W-:Y:S01]  /*68b0*/  IMAD.WIDE.U32 R10, R17.reuse, 0xa2, R10 ;  /* 0x000000a2110a7825 */ /* 0x040fe200078e000a */
[----:B------:R0:W-:Y:S03]  /*68c0*/  STG.E desc[UR12][R12.64], R0 ;  /* 0x000000000c007986 */ /* 0x0001e6000c10190c */
[----:B------:R-:W-:Y:S02]  /*68d0*/  IMAD.MOV.U32 R16, RZ, RZ, R10 ;  /* 0x000000ffff107224 */ /* 0x000fe400078e000a */
[----:B------:R-:W-:Y:S02]  /*68e0*/  IMAD.MOV.U32 R19, RZ, RZ, R11 ;  /* 0x000000ffff137224 */ /* 0x000fe400078e000b */
[----:B------:R-:W-:-:S07]  /*68f0*/  IMAD.WIDE.U32 R10, R17, 0xa2, R4 ;  /* 0x000000a2110a7825 */ /* 0x000fce00078e0004 */
.L_x_1240:
        /* <DEDUP_REMOVED lines=15> */
.L_x_1234:
[----:B------:R-:W2:Y:S04]  /*69f0*/  LDG.E.U16 R17, desc[UR12][R14.64+-0x4] ;  /* 0xfffffc0c0e117981 */ /* 0x000ea8000c1e1500 */
[----:B--2---:R0:W-:Y:S02]  /*6a00*/  STG.E.U16 desc[UR12][R12.64+-0x4], R17 ;  /* 0xfffffc110c007986 */ /* 0x0041e4000c10150c */
.L_x_1235:
[----:B------:R-:W-:-:S04]  /*6a10*/  UIADD3 UR10, UPT, UPT, UR5, 0x1, URZ ;  /* 0x00000001050a7890 */ /* 0x000fc8000fffe0ff */
[----:B------:R-:W-:-:S09]  /*6a20*/  UISETP.NE.AND UP0, UPT, UR10, 0x51, UPT ;  /* 0x000000510a00788c */ /* 0x000fd2000bf05270 */
[----:B------:R-:W-:Y:S05]  /*6a30*/  BRA.U !UP0, `(.L_x_1236) ;  /* 0x0000000108cc7547 */ /* 0x000fea000b800000 */
[----:B------:R-:W-:-:S13]  /*6a40*/  ISETP.NE.AND P0, PT, R0, UR10, PT ;  /* 0x0000000a00007c0c */ /* 0x000fda000bf05270 */
[----:B01----:R-:W2:Y:S01]  /*6a50*/  @P0 LDG.E.U16 R17, desc[UR12][R14.64+-0x2] ;  /* 0xfffffe0c0e110981 */ /* 0x003ea2000c1e1500 */
[----:B------:R-:W-:-:S06]  /*6a60*/  UIADD3 UR10, UPT, UPT, UR5, 0x2, URZ ;  /* 0x00000002050a7890 */ /* 0x000fcc000fffe0ff */
[----:B------:R-:W-:Y:S01]  /*6a70*/  ISETP.NE.AND P1, PT, R0, UR10, PT ;  /* 0x0000000a00007c0c */ /* 0x000fe2000bf25270 */
[----:B--2---:R0:W-:Y:S01]  /*6a80*/  @P0 STG.E.U16 desc[UR12][R12.64+-0x2], R17 ;  /* 0xfffffe110c000986 */ /* 0x0041e2000c10150c */
[----:B------:R-:W-:Y:S11]  /*6a90*/  @P0 BRA `(.L_x_1237) ;  /* 0x0000000000280947 */ /* 0x000ff60003800000 */
[----:B------:R-:W0:Y:S02]  /*6aa0*/  LDG.E.U16 R16, desc[UR12][R2.64] ;  /* 0x0000000c02107981 */ /* 0x000e24000c1e1500 */
[----:B0-----:R-:W-:-:S04]  /*6ab0*/  IADD3 R17, PT, PT, -R16, RZ, RZ ;  /* 0x000000ff10117210 */ /* 0x001fc80007ffe1ff */
        /* <DEDUP_REMOVED lines=8> */
.L_x_1237:
        /* <DEDUP_REMOVED lines=15> */
.L_x_1238:
[----:B01----:R-:W2:Y:S04]  /*6c30*/  @P0 LDG.E.U16 R17, desc[UR12][R14.64+0x2] ;  /* 0x0000020c0e110981 */ /* 0x003ea8000c1e1500 */
[----:B--2---:R0:W-:Y:S01]  /*6c40*/  @P0 STG.E.U16 desc[UR12][R12.64+0x2], R17 ;  /* 0x000002110c000986 */ /* 0x0041e2000c10150c */
[----:B------:R-:W-:Y:S05]  /*6c50*/  @P0 BRA `(.L_x_1239) ;  /* 0x0000000000280947 */ /* 0x000fea0003800000 */
[----:B------:R-:W0:Y:S02]  /*6c60*/  LDG.E.U16 R16, desc[UR12][R2.64] ;  /* 0x0000000c02107981 */ /* 0x000e24000c1e1500 */
[----:B0-----:R-:W-:-:S05]  /*6c70*/  IMAD.MOV R17, RZ, RZ, -R16 ;  /* 0x000000ffff117224 */ /* 0x001fca00078e0a10 */
[----:B------:R-:W-:Y:S01]  /*6c80*/  LOP3.LUT R18, R16, R17, RZ, 0xc0, !PT ;  /* 0x0000001110127212 */ /* 0x000fe200078ec0ff */
[----:B------:R-:W-:-:S03]  /*6c90*/  HFMA2 R17, -RZ, RZ, 0, 5.9604644775390625e-08 ;  /* 0x00000001ff117431 */ /* 0x000fc600000001ff */
[----:B------:R-:W0:Y:S02]  /*6ca0*/  FLO.U32 R16, R18 ;  /* 0x0000001200107300 */ /* 0x000e2400000e0000 */
[----:B0-----:R-:W-:-:S05]  /*6cb0*/  SHF.L.U32 R17, R17, R16, RZ ;  /* 0x0000001011117219 */ /* 0x001fca00000006ff */
[----:B------:R1:W-:Y:S04]  /*6cc0*/  STG.E.U16 desc[UR12][R10.64], R17 ;  /* 0x000000110a007986 */ /* 0x0003e8000c10150c */
[----:B------:R-:W2:Y:S02]  /*6cd0*/  LDG.E.U16 R16, desc[UR12][R2.64] ;  /* 0x0000000c02107981 */ /* 0x000ea4000c1e1500 */
[----:B--2---:R-:W-:-:S05]  /*6ce0*/  LOP3.LUT R19, R16, R17, RZ, 0x30, !PT ;  /* 0x0000001110137212 */ /* 0x004fca00078e30ff */
[----:B------:R1:W-:Y:S02]  /*6cf0*/  STG.E.U16 desc[UR12][R2.64], R19 ;  /* 0x0000001302007986 */ /* 0x0003e4000c10150c */
.L_x_1239:
[----:B------:R-:W-:Y:S01]  /*6d00*/  IADD3 R16, P0, PT, R12, 0x8, RZ ;  /* 0x000000080c107810 */ /* 0x000fe20007f1e0ff */
[----:B------:R-:W-:Y:S01]  /*6d10*/  VIADD R9, R9, 0x4 ;  /* 0x0000000409097836 */ /* 0x000fe20000000000 */
[----:B------:R-:W-:Y:S01]  /*6d20*/  IADD3 R14, P1, PT, R14, 0x8, RZ ;  /* 0x000000080e0e7810 */ /* 0x000fe20007f3e0ff */
[----:B------:R-:W-:Y:S02]  /*6d30*/  UIADD3 UR5, UPT, UPT, UR5, 0x4, URZ ;  /* 0x0000000405057890 */ /* 0x000fe4000fffe0ff */
[----:B-1----:R-:W-:Y:S02]  /*6d40*/  IMAD.X R19, RZ, RZ, R13, P0 ;  /* 0x000000ffff137224 */ /* 0x002fe400000e060d */
[----:B------:R-:W-:Y:S01]  /*6d50*/  IMAD.X R15, RZ, RZ, R15, P1 ;  /* 0x000000ffff0f7224 */ /* 0x000fe200008e060f */
[----:B------:R-:W-:Y:S07]  /*6d60*/  BRA `(.L_x_1240) ;  /* 0xfffffff800e47947 */ /* 0x000fee000383ffff */
.L_x_1236:
[----:B------:R-:W-:Y:S05]  /*6d70*/  @P2 BRA `(.L_x_1241) ;  /* 0xfffffff800742947 */ /* 0x000fea000383ffff */
.L_x_1191:
[----:B01----:R-:W0:Y:S02]  /*6d80*/  LDC.64 R2, c[0x0][0x3a8] ;  /* 0x0000ea00ff027b82 */ /* 0x003e240000000a00 */
[----:B0-----:R-:W-:Y:S01]  /*6d90*/  STG.E desc[UR12][R2.64], R6 ;  /* 0x0000000602007986 */ /* 0x001fe2000c10190c */
[----:B------:R-:W-:Y:S05]  /*6da0*/  EXIT ;  /* 0x000000000000794d */ /* 0x000fea0003800000 */
.L_x_1242:
        /* <DEDUP_REMOVED lines=13> */
.L_x_1377:


//--------------------- .text._Z6SearchIhLj2EEvjPAmlmlmlT0_T0_T0_T0__T_PjS3_S2_S3_S3_ --------------------------
	.section	.text._Z6SearchIhLj2EEvjPAmlmlmlT0_T0_T0_T0__T_PjS3_S2_S3_S3_,"ax",@progbits
	.align	128
        .global         _Z6SearchIhLj2EEvjPAmlmlmlT0_T0_T0_T0__T_PjS3_S2_S3_S3_
        .type           _Z6SearchIhLj2EEvjPAmlmlmlT0_T0_T0_T0__T_PjS3_S2_S3_S3_,@function
        .size           _Z6SearchIhLj2EEvjPAmlmlmlT0_T0_T0_T0__T_PjS3_S2_S3_S3_,(.L_x_1378 - _Z6SearchIhLj2EEvjPAmlmlmlT0_T0_T0_T0__T_PjS3_S2_S3_S3_)
        .other          _Z6SearchIhLj2EEvjPAmlmlmlT0_T0_T0_T0__T_PjS3_S2_S3_S3_,@"STO_CUDA_ENTRY STV_DEFAULT"
_Z6SearchIhLj2EEvjPAmlmlmlT0_T0_T0_T0__T_PjS3_S2_S3_S3_:
.text._Z6SearchIhLj2EEvjPAmlmlmlT0_T0_T0_T0__T_PjS3_S2_S3_S3_:
        /* <DEDUP_REMOVED lines=44> */
.L_x_1265:
[----:B------:R-:W-:-:S04]  /*02c0*/  VIADD R7, R5, 0xffffffff ;  /* 0xffffffff05077836 */ /* 0x000fc80000000000 */
[----:B------:R-:W-:-:S05]  /*02d0*/  IMAD R10, R7, 0x4, R4 ;  /* 0x00000004070a7824 */ /* 0x000fca00078e0204 */
[----:B------:R-:W2:Y:S02]  /*02e0*/  LDL R9, [R10] ;  /* 0x000000000a097983 */ /* 0x000ea40000100800 */
[C---:B--2---:R-:W-:Y:S02]  /*02f0*/  ISETP.GE.U32.AND P0, PT, R9.reuse, 0x4, PT ;  /* 0x000000040900780c */ /* 0x044fe40003f06070 */
[----:B------:R-:W-:Y:S02]  /*0300*/  LOP3.LUT R8, R9, 0x3, RZ, 0xc0, !PT ;  /* 0x0000000309087812 */ /* 0x000fe400078ec0ff */
[----:B-1----:R-:W-:Y:S02]  /*0310*/  SEL R11, RZ, 0x4, P0 ;  /* 0x00000004ff0b7807 */ /* 0x002fe40000000000 */
[----:B------:R-:W-:Y:S02]  /*0320*/  IADD3 R14, P0, PT, R2, R9, RZ ;  /* 0x00000009020e7210 */ /* 0x000fe40007f1e0ff */
[----:B------:R-:W-:-:S03]  /*0330*/  LOP3.LUT R19, R11, R8, RZ, 0xfc, !PT ;  /* 0x000000080b137212 */ /* 0x000fc600078efcff */
[----:B------:R-:W-:Y:S01]  /*0340*/  IMAD.X R15, RZ, RZ, R3, P0 ;  /* 0x000000ffff0f7224 */ /* 0x000fe200000e0603 */
[----:B------:R-:W-:-:S04]  /*0350*/  IADD3 R12, P1, PT, R2, R19, RZ ;  /* 0x00000013020c7210 */ /* 0x000fc80007f3e0ff */
[----:B-1----:R-:W2:Y:S01]  /*0360*/  LDG.E.U8 R6, desc[UR4][R14.64] ;  /* 0x000000040e067981 */ /* 0x002ea2000c1e1100 */
[----:B------:R-:W-:-:S05]  /*0370*/  IMAD.X R13, RZ, RZ, R3, P1 ;  /* 0x000000ffff0d7224 */ /* 0x000fca00008e0603 */
[----:B------:R-:W2:Y:S01]  /*0380*/  LDG.E.U8 R21, desc[UR4][R12.64] ;  /* 0x000000040c157981 */ /* 0x000ea2000c1e1100 */
[----:B------:R-:W-:Y:S01]  /*0390*/  BSSY.RECONVERGENT B1, `(.L_x_1244) ;  /* 0x0000010000017945 */ /* 0x000fe20003800200 */
[----:B------:R-:W-:Y:S02]  /*03a0*/  LOP3.LUT R11, R9, 0xfffffffc, RZ, 0xc0, !PT ;  /* 0xfffffffc090b7812 */ /* 0x000fe400078ec0ff */
[----:B--2---:R-:W-:-:S06]  /*03b0*/  LOP3.LUT R16, R21, 0xff, R6, 0x40, !PT ;  /* 0x000000ff15107812 */ /* 0x004fcc00078e4006 */
[----:B------:R-:W1:Y:S01]  /*03c0*/  POPC R16, R16 ;  /* 0x0000001000107309 */ /* 0x000e620000000000 */
[----:B------:R-:W-:-:S05]  /*03d0*/  LOP3.LUT R17, R21, R6, RZ, 0x30, !PT ;  /* 0x0000000615117212 */ /* 0x000fca00078e30ff */
[----:B------:R2:W-:Y:S01]  /*03e0*/  STG.E.U8 desc[UR4][R12.64], R17 ;  /* 0x000000110c007986 */ /* 0x0005e2000c101104 */
[----:B-1----:R-:W-:-:S04]  /*03f0*/  PRMT R18, R16, 0x9910, RZ ;  /* 0x0000991010127816 */ /* 0x002fc800000000ff */
[----:B------:R-:W-:-:S13]  /*0400*/  ISETP.NE.AND P0, PT, R18, 0x1, PT ;  /* 0x000000011200780c */ /* 0x000fda0003f05270 */
[----:B--2---:R-:W-:Y:S05]  /*0410*/  @!P0 BRA `(.L_x_1245) ;  /* 0x00000000000c8947 */ /* 0x004fea0003800000 */
[----:B------:R-:W-:-:S13]  /*0420*/  ISETP.NE.AND P0, PT, R18, RZ, PT ;  /* 0x000000ff1200720c */ /* 0x000fda0003f05270 */
[----:B------:R-:W-:Y:S05]  /*0430*/  @!P0 EXIT ;  /* 0x000000000000894d */ /* 0x000fea0003800000 */
[----:B------:R-:W-:Y:S05]  /*0440*/  BRA `(.L_x_1246) ;  /* 0x0000000000107947 */ /* 0x000fea0003800000 */
.L_x_1245:
[----:B------:R-:W-:-:S05]  /*0450*/  VIADD R12, R21, 0xffffffff ;  /* 0xffffffff150c7836 */ /* 0x000fca0000000000 */
[----:B------:R-:W-:-:S13]  /*0460*/  LOP3.LUT P0, RZ, R21, 0xff, R12, 0x80, !PT ;  /* 0x000000ff15ff7812 */ /* 0x000fda000780800c */
[----:B------:R1:W-:Y:S01]  /*0470*/  @P0 STL [R10], R19 ;  /* 0x000000130a000387 */ /* 0x0003e20000100800 */
[----:B------:R-:W-:-:S07]  /*0480*/  @P0 IMAD.MOV.U32 R7, RZ, RZ, R5 ;  /* 0x000000ffff070224 */ /* 0x000fce00078e0005 */
.L_x_1246:
[----:B------:R-:W-:Y:S05]  /*0490*/  BSYNC.RECONVERGENT B1 ;  /* 0x0000000000017941 */ /* 0x000fea0003800200 */
.L_x_1244:
[----:B------:R-:W-:Y:S01]  /*04a0*/  ISETP.NE.AND P0, PT, R8, RZ, PT ;  /* 0x000000ff0800720c */ /* 0x000fe20003f05270 */
[----:B------:R-:W-:-:S04]  /*04b0*/  VIADD R5, R11, 0x1 ;  /* 0x000000010b057836 */ /* 0x000fc80000000000 */
[----:B------:R-:W-:-:S08]  /*04c0*/  IMAD.MOV.U32 R15, RZ, RZ, R5 ;  /* 0x000000ffff0f7224 */ /* 0x000fd000078e0005 */
[----:B------:R-:W-:-:S05]  /*04d0*/  @P0 IMAD.MOV R15, RZ, RZ, R11 ;  /* 0x000000ffff0f0224 */ /* 0x000fca00078e020b */
[----:B------:R-:W-:-:S05]  /*04e0*/  IADD3 R12, P0, PT, R2, R15, RZ ;  /* 0x0000000f020c7210 */ /* 0x000fca0007f1e0ff */
[----:B------:R-:W-:-:S05]  /*04f0*/  IMAD.X R13, RZ, RZ, R3, P0 ;  /* 0x000000ffff0d7224 */ /* 0x000fca00000e0603 */
[----:B-1----:R-:W2:Y:S01]  /*0500*/  LDG.E.U8 R19, desc[UR4][R12.64] ;  /* 0x000000040c137981 */ /* 0x002ea2000c1e1100 */
[----:B------:R-:W-:Y:S01]  /*0510*/  BSSY.RECONVERGENT B1, `(.L_x_1247) ;  /* 0x0000011000017945 */ /* 0x000fe20003800200 */
[C---:B--2---:R-:W-:Y:S02]  /*0520*/  LOP3.LUT R10, R19.reuse, 0xff, R6, 0x40, !PT ;  /* 0x000000ff130a7812 */ /* 0x044fe400078e4006 */
[----:B------:R-:W-:-:S04]  /*0530*/  LOP3.LUT R17, R19, R6, RZ, 0x30, !PT ;  /* 0x0000000613117212 */ /* 0x000fc800078e30ff */
[----:B------:R-:W1:Y:S01]  /*0540*/  POPC R10, R10 ;  /* 0x0000000a000a7309 */ /* 0x000e620000000000 */
[----:B------:R2:W-:Y:S01]  /*0550*/  STG.E.U8 desc[UR4][R12.64], R17 ;  /* 0x000000110c007986 */ /* 0x0005e2000c101104 */
[----:B-1----:R-:W-:-:S04]  /*0560*/  PRMT R14, R10, 0x9910, RZ ;  /* 0x000099100a0e7816 */ /* 0x002fc800000000ff */
[----:B------:R-:W-:-:S13]  /*0570*/  ISETP.NE.AND P0, PT, R14, 0x1, PT ;  /* 0x000000010e00780c */ /* 0x000fda0003f05270 */
[----:B--2---:R-:W-:Y:S05]  /*0580*/  @!P0 BRA `(.L_x_1248) ;  /* 0x00000000000c8947 */ /* 0x004fea0003800000 */
[----:B------:R-:W-:-:S13]  /*0590*/  ISETP.NE.AND P0, PT, R14, RZ, PT ;  /* 0x000000ff0e00720c */ /* 0x000fda0003f05270 */
[----:B------:R-:W-:Y:S05]  /*05a0*/  @!P0 EXIT ;  /* 0x000000000000894d */ /* 0x000fea0003800000 */
[----:B------:R-:W-:Y:S05]  /*05b0*/  BRA `(.L_x_1249) ;  /* 0x0000000000187947 */ /* 0x000fea0003800000 */
.L_x_1248:
[----:B------:R-:W-:-:S05]  /*05c0*/  VIADD R10, R19, 0xffffffff ;  /* 0xffffffff130a7836 */ /* 0x000fca0000000000 */
[----:B------:R-:W-:-:S13]  /*05d0*/  LOP3.LUT P0, RZ, R19, 0xff, R10, 0x80, !PT ;  /* 0x000000ff13ff7812 */ /* 0x000fda000780800a */
[C---:B------:R-:W-:Y:S02]  /*05e0*/  @P0 IMAD R12, R7.reuse, 0x4, R4 ;  /* 0x00000004070c0824 */ /* 0x040fe400078e0204 */
[----:B------:R-:W-:-:S03]  /*05f0*/  @P0 VIADD R10, R7, 0x1 ;  /* 0x00000001070a0836 */ /* 0x000fc60000000000 */
[----:B------:R1:W-:Y:S01]  /*0600*/  @P0 STL [R12], R15 ;  /* 0x0000000f0c000387 */ /* 0x0003e20000100800 */
[----:B------:R-:W-:-:S07]  /*0610*/  @P0 IMAD.MOV.U32 R7, RZ, RZ, R10 ;  /* 0x000000ffff070224 */ /* 0x000fce00078e000a */
.L_x_1249:
[----:B------:R-:W-:Y:S05]  /*0620*/  BSYNC.RECONVERGENT B1 ;  /* 0x0000000000017941 */ /* 0x000fea0003800200 */
.L_x_1247:
[----:B------:R-:W-:Y:S01]  /*0630*/  IMAD.MOV.U32 R10, RZ, RZ, 0x8 ;  /* 0x00000008ff0a7424 */ /* 0x000fe200078e00ff */
[----:B------:R-:W-:-:S04]  /*0640*/  ISETP.GE.U32.AND P0, PT, R9, 0x8, PT ;  /* 0x000000080900780c */ /* 0x000fc80003f06070 */
[----:B------:R-:W-:-:S04]  /*0650*/  SEL R13, R10, 0x4, !P0 ;  /* 0x000000040a0d7807 */ /* 0x000fc80004000000 */
[----:B------:R-:W-:-:S04]  /*0660*/  LOP3.LUT R17, R13, R8, RZ, 0xfc, !PT ;  /* 0x000000080d117212 */ /* 0x000fc800078efcff */
[----:B-1----:R-:W-:-:S05]  /*0670*/  IADD3 R12, P0, PT, R2, R17, RZ ;  /* 0x00000011020c7210 */ /* 0x002fca0007f1e0ff */
[----:B------:R-:W-:-:S05]  /*0680*/  IMAD.X R13, RZ, RZ, R3, P0 ;  /* 0x000000ffff0d7224 */ /* 0x000fca00000e0603 */
[----:B------:R-:W2:Y:S01]  /*0690*/  LDG.E.U8 R19, desc[UR4][R12.64] ;  /* 0x000000040c137981 */ /* 0x000ea2000c1e1100 */
        /* <DEDUP_REMOVED lines=11> */
.L_x_1251:
[----:B------:R-:W-:-:S05]  /*0750*/  VIADD R12, R19, 0xffffffff ;  /* 0xffffffff130c7836 */ /* 0x000fca0000000000 */
[----:B------:R-:W-:-:S13]  /*0760*/  LOP3.LUT P0, RZ, R19, 0xff, R12, 0x80, !PT ;  /* 0x000000ff13ff7812 */ /* 0x000fda000780800c */
[C---:B------:R-:W-:Y:S02]  /*0770*/  @P0 IMAD R14, R7.reuse, 0x4, R4 ;  /* 0x00000004070e0824 */ /* 0x040fe400078e0204 */
[----:B------:R-:W-:-:S03]  /*0780*/  @P0 VIADD R12, R7, 0x1 ;  /* 0x00000001070c0836 */ /* 0x000fc60000000000 */
[----:B------:R1:W-:Y:S01]  /*0790*/  @P0 STL [R14], R17 ;  /* 0x000000110e000387 */ /* 0x0003e20000100800 */
[----:B------:R-:W-:-:S07]  /*07a0*/  @P0 IMAD.MOV.U32 R7, RZ, RZ, R12 ;  /* 0x000000ffff070224 */ /* 0x000fce00078e000c */
.L_x_1252:
[----:B------:R-:W-:Y:S05]  /*07b0*/  BSYNC.RECONVERGENT B1 ;  /* 0x0000000000017941 */ /* 0x000fea0003800200 */
.L_x_1250:
[----:B------:R-:W-:-:S04]  /*07c0*/  ISETP.GE.U32.AND P2, PT, R8, 0x2, PT ;  /* 0x000000020800780c */ /* 0x000fc80003f46070 */
[----:B------:R-:W-:-:S04]  /*07d0*/  SEL R12, RZ, 0x1, P2 ;  /* 0x00000001ff0c7807 */ /* 0x000fc80001000000 */
[----:B------:R-:W-:-:S04]  /*07e0*/  IADD3 R12, P0, P1, R2, R11, R12 ;  /* 0x0000000b020c7210 */ /* 0x000fc8000791e00c */
[----:B------:R-:W-:-:S05]  /*07f0*/  IADD3.X R13, PT, PT, R3, RZ, RZ, P0, P1 ;  /* 0x000000ff030d7210 */ /* 0x000fca00007e24ff */
        /* <DEDUP_REMOVED lines=12> */
.L_x_1254:
[----:B------:R-:W-:Y:S01]  /*08c0*/  VIADD R12, R17, 0xffffffff ;  /* 0xffffffff110c7836 */ /* 0x000fe20000000000 */
[----:B------:R-:W-:-:S04]  /*08d0*/  PLOP3.LUT P1, PT, PT, PT, PT, 0x8, 0x80 ;  /* 0x000000000080781c */ /* 0x000fc80003f2e170 */
[----:B------:R-:W-:-:S13]  /*08e0*/  LOP3.LUT P0, RZ, R17, 0xff, R12, 0x80, !PT ;  /* 0x000000ff11ff7812 */ /* 0x000fda000780800c */
        /* <DEDUP_REMOVED lines=8> */
.L_x_1255:
[----:B------:R-:W-:Y:S05]  /*0970*/  BSYNC.RECONVERGENT B1 ;  /* 0x0000000000017941 */ /* 0x000fea0003800200 */
.L_x_1253:
[----:B------:R-:W-:-:S04]  /*0980*/  ISETP.GE.U32.AND P0, PT, R9, 0xc, PT ;  /* 0x0000000c0900780c */ /* 0x000fc80003f06070 */
[----:B------:R-:W-:-:S04]  /*0990*/  SEL R13, R10, 0xc, P0 ;  /* 0x0000000c0a0d7807 */ /* 0x000fc80000000000 */
        /* <DEDUP_REMOVED lines=15> */
.L_x_1257:
[----:B------:R-:W-:-:S05]  /*0a90*/  VIADD R10, R19, 0xffffffff ;  /* 0xffffffff130a7836 */ /* 0x000fca0000000000 */
[----:B------:R-:W-:-:S13]  /*0aa0*/  LOP3.LUT P0, RZ, R19, 0xff, R10, 0x80, !PT ;  /* 0x000000ff13ff7812 */ /* 0x000fda000780800a */
[C---:B------:R-:W-:Y:S02]  /*0ab0*/  @P0 IMAD R12, R7.reuse, 0x4, R4 ;  /* 0x00000004070c0824 */ /* 0x040fe400078e0204 */
[----:B------:R-:W-:-:S03]  /*0ac0*/  @P0 VIADD R10, R7, 0x1 ;  /* 0x00000001070a0836 */ /* 0x000fc60000000000 */
[----:B------:R1:W-:Y:S01]  /*0ad0*/  @P0 STL [R12], R17 ;  /* 0x000000110c000387 */ /* 0x0003e20000100800 */
[----:B------:R-:W-:-:S07]  /*0ae0*/  @P0 IMAD.MOV.U32 R7, RZ, RZ, R10 ;  /* 0x000000ffff070224 */ /* 0x000fce00078e000a */
.L_x_1258:
[----:B------:R-:W-:Y:S05]  /*0af0*/  BSYNC.RECONVERGENT B1 ;  /* 0x0000000000017941 */ /* 0x000fea0003800200 */
.L_x_1256:
[----:B------:R-:W-:-:S04]  /*0b00*/  ISETP.NE.AND P0, PT, R8, 0x3, PT ;  /* 0x000000030800780c */ /* 0x000fc80003f05270 */
[----:B-1----:R-:W-:-:S04]  /*0b10*/  SEL R12, RZ, 0x1, !P0 ;  /* 0x00000001ff0c7807 */ /* 0x002fc80004000000 */
[----:B------:R-:W-:-:S04]  /*0b20*/  IADD3 R12, P1, P2, R2, R11, R12 ;  /* 0x0000000b020c7210 */ /* 0x000fc80007a3e00c */
[----:B------:R-:W-:-:S05]  /*0b30*/  IADD3.X R13, PT, PT, R3, RZ, RZ, P1, P2 ;  /* 0x000000ff030d7210 */ /* 0x000fca0000fe44ff */
[----:B------:R-:W2:Y:S01]  /*0b40*/  LDG.E.U8 R17, desc[UR4][R12.64+0x2] ;  /* 0x000002040c117981 */ /* 0x000ea2000c1e1100 */
[----:B------:R-:W-:Y:S01]  /*0b50*/  @!P0 IMAD.MOV R5, RZ, RZ, R11 ;  /* 0x000000ffff058224 */ /* 0x000fe200078e020b */
[----:B------:R-:W-:Y:S03]  /*0b60*/  BSSY.RECONVERGENT B1, `(.L_x_1259) ;  /* 0x0000012000017945 */ /* 0x000fe60003800200 */
[----:B------:R-:W-:Y:S01]  /*0b70*/  VIADD R11, R5, 0x2 ;  /* 0x00000002050b7836 */ /* 0x000fe20000000000 */
        /* <DEDUP_REMOVED lines=10> */
.L_x_1260:
[----:B------:R-:W-:-:S05]  /*0c20*/  VIADD R5, R17, 0xffffffff ;  /* 0xffffffff11057836 */ /* 0x000fca0000000000 */
[----:B------:R-:W-:-:S13]  /*0c30*/  LOP3.LUT P0, RZ, R17, 0xff, R5, 0x80, !PT ;  /* 0x000000ff11ff7812 */ /* 0x000fda0007808005 */
[C---:B------:R-:W-:Y:S02]  /*0c40*/  @P0 IMAD R8, R7.reuse, 0x4, R4 ;  /* 0x0000000407080824 */ /* 0x040fe400078e0204 */
[----:B------:R-:W-:-:S03]  /*0c50*/  @P0 VIADD R5, R7, 0x1 ;  /* 0x0000000107050836 */ /* 0x000fc60000000000 */
[----:B------:R1:W-:Y:S01]  /*0c60*/  @P0 STL [R8], R11 ;  /* 0x0000000b08000387 */ /* 0x0003e20000100800 */
[----:B------:R-:W-:-:S07]  /*0c70*/  @P0 IMAD.MOV.U32 R7, RZ, RZ, R5 ;  /* 0x000000ffff070224 */ /* 0x000fce00078e0005 */
.L_x_1261:
[----:B------:R-:W-:Y:S05]  /*0c80*/  BSYNC.RECONVERGENT B1 ;  /* 0x0000000000017941 */ /* 0x000fea0003800200 */
.L_x_1259:
[----:B-1----:R-:W-:-:S04]  /*0c90*/  LOP3.LUT R8, R9, 0xfffffffa, RZ, 0xc0, !PT ;  /* 0xfffffffa09087812 */ /* 0x002fc800078ec0ff */
[----:B------:R-:W-:-:S04]  /*0ca0*/  LOP3.LUT R8, R8, 0x4, R9, 0xf4, !PT ;  /* 0x0000000408087812 */ /* 0x000fc800078ef409 */
[----:B------:R-:W-:-:S04]  /*0cb0*/  LOP3.LUT R11, R8, 0x1, R9, 0xf4, !PT ;  /* 0x00000001080b7812 */ /* 0x000fc800078ef409 */
[----:B------:R-:W-:-:S05]  /*0cc0*/  IADD3 R8, P0, PT, R2, R11, RZ ;  /* 0x0000000b02087210 */ /* 0x000fca0007f1e0ff */
        /* <DEDUP_REMOVED lines=12> */
[----:B------:R-:W-:Y:S01]  /*0d90*/  IMAD.MOV.U32 R5, RZ, RZ, R7 ;  /* 0x000000ffff057224 */ /* 0x000fe200078e0007 */
[----:B------:R-:W-:Y:S06]  /*0da0*/  BRA `(.L_x_1264) ;  /* 0x0000000000187947 */ /* 0x000fec0003800000 */
.L_x_1263:
[----:B------:R-:W-:-:S05]  /*0db0*/  VIADD R5, R13, 0xffffffff ;  /* 0xffffffff0d057836 */ /* 0x000fca0000000000 */
[----:B------:R-:W-:Y:S01]  /*0dc0*/  LOP3.LUT P0, RZ, R13, 0xff, R5, 0x80, !PT ;  /* 0x000000ff0dff7812 */ /* 0x000fe20007808005 */
[----:B------:R-:W-:-:S12]  /*0dd0*/  IMAD.MOV.U32 R5, RZ, RZ, R7 ;  /* 0x000000ffff057224 */ /* 0x000fd800078e0007 */
[C---:B------:R-:W-:Y:S02]  /*0de0*/  @P0 IMAD R6, R7.reuse, 0x4, R4 ;  /* 0x0000000407060824 */ /* 0x040fe400078e0204 */
[----:B------:R-:W-:-:S03]  /*0df0*/  @P0 VIADD R5, R7, 0x1 ;  /* 0x0000000107050836 */ /* 0x000fc60000000000 */
[----:B------:R1:W-:Y:S04]  /*0e00*/  @P0 STL [R6], R11 ;  /* 0x0000000b06000387 */ /* 0x0003e80000100800 */
.L_x_1264:
[----:B------:R-:W-:Y:S05]  /*0e10*/  BSYNC.RECONVERGENT B1 ;  /* 0x0000000000017941 */ /* 0x000fea0003800200 */
.L_x_1262:
[----:B------:R-:W-:-:S13]  /*0e20*/  ISETP.NE.AND P0, PT, R5, RZ, PT ;  /* 0x000000ff0500720c */ /* 0x000fda0003f05270 */
[----:B------:R-:W-:Y:S05]  /*0e30*/  @P0 BRA `(.L_x_1265) ;  /* 0xfffffff400200947 */ /* 0x000fea000383ffff */
[----:B------:R-:W-:Y:S05]  /*0e40*/  BSYNC.RECONVERGENT B0 ;  /* 0x0000000000007941 */ /* 0x000fea0003800200 */
.L_x_1243:
[----:B------:R-:W2:Y:S01]  /*0e50*/  LDG.E.U8 R4, desc[UR4][R2.64] ;  /* 0x0000000402047981 */ /* 0x000ea2000c1e1100 */
[----:B------:R-:W-:Y:S01]  /*0e60*/  PLOP3.LUT P0, PT, PT, PT, PT, 0x8, 0x80 ;  /* 0x000000000080781c */ /* 0x000fe20003f0e170 */
[----:B------:R-:W-:Y:S01]  /*0e70*/  BSSY.RECONVERGENT B0, `(.L_x_1266) ;  /* 0x00001c8000007945 */ /* 0x000fe20003800200 */
[----:B------:R-:W-:Y:S01]  /*0e80*/  PLOP3.LUT P1, PT, PT, PT, PT, 0x8, 0x80 ;  /* 0x000000000080781c */ /* 0x000fe20003f2e170 */
[----:B------:R-:W-:Y:S01]  /*0e90*/  IMAD.MOV.U32 R19, RZ, RZ, RZ ;  /* 0x000000ffff137224 */ /* 0x000fe200078e00ff */
[----:B------:R-:W-:Y:S02]  /*0ea0*/  P2R R20, PR, RZ, 0x1 ;  /* 0x00000001ff147803 */ /* 0x000fe40000000000 */
[----:B------:R-:W-:Y:S02]  /*0eb0*/  PLOP3.LUT P0, PT, PT, PT, PT, 0x8, 0x80 ;  /* 0x000000000080781c */ /* 0x000fe40003f0e170 */
[----:B------:R-:W-:Y:S02]  /*0ec0*/  P2R R28, PR, RZ, 0x2 ;  /* 0x00000002ff1c7803 */ /* 0x000fe40000000000 */
[----:B------:R-:W-:-:S02]  /*0ed0*/  P2R R22, PR, RZ, 0x1 ;  /* 0x00000001ff167803 */ /* 0x000fc40000000000 */
[----:B------:R-:W-:Y:S02]  /*0ee0*/  PLOP3.LUT P2, PT, PT, PT, PT, 0x8, 0x80 ;  /* 0x000000000080781c */ /* 0x000fe40003f4e170 */
[----:B------:R-:W-:Y:S02]  /*0ef0*/  PLOP3.LUT P1, PT, PT, PT, PT, 0x8, 0x80 ;  /* 0x000000000080781c */ /* 0x000fe40003f2e170 */
[----:B------:R-:W-:Y:S02]  /*0f00*/  PLOP3.LUT P0, PT, PT, PT, PT, 0x8, 0x80 ;  /* 0x000000000080781c */ /* 0x000fe40003f0e170 */
[----:B------:R-:W-:Y:S02]  /*0f10*/  P2R R21, PR, RZ, 0x4 ;  /* 0x00000004ff157803 */ /* 0x000fe40000000000 */
        /* <DEDUP_REMOVED lines=11> */
[----:B------:R-:W-:Y:S02]  /*0fd0*/  PLOP3.LUT P3, PT, PT, PT, PT, 0x8, 0x80 ;  /* 0x000000000080781c */ /* 0x000fe40003f6e170 */
[----:B------:R-:W-:Y:S02]  /*0fe0*/  PLOP3.LUT P4, PT, PT, PT, PT, 0x8, 0x80 ;  /* 0x000000000080781c */ /* 0x000fe40003f8e170 */
[----:B------:R-:W-:Y:S01]  /*0ff0*/  PLOP3.LUT P5, PT, PT, PT, PT, 0x8, 0x80 ;  /* 0x000000000080781c */ /* 0x000fe20003fae170 */
[----:B--2---:R-:W1:Y:S02]  /*1000*/  POPC R5, R4 ;  /* 0x0000000400057309 */ /* 0x004e640000000000 */
[----:B-1----:R-:W-:-:S04]  /*1010*/  LOP3.LUT R6, R5, 0xffff, RZ, 0xc0, !PT ;  /* 0x0000ffff05067812 */ /* 0x002fc800078ec0ff */
[----:B------:R-:W-:-:S04]  /*1020*/  ISETP.GE.U32.AND P6, PT, R6, 0x2, PT ;  /* 0x000000020600780c */ /* 0x000fc80003fc6070 */
[----:B------:R-:W-:-:S09]  /*1030*/  P2R R18, PR, RZ, 0x40 ;  /* 0x00000040ff127803 */ /* 0x000fd20000000000 */
[----:B------:R-:W-:Y:S05]  /*1040*/  @P6 BRA `(.L_x_1267) ;  /* 0x0000001800a86947 */ /* 0x000fea0003800000 */
[----:B------:R-:W2:Y:S01]  /*1050*/  LDG.E.U8 R4, desc[UR4][R2.64+0x1] ;  /* 0x0000010402047981 */ /* 0x000ea2000c1e1100 */
[----:B------:R-:W-:Y:S01]  /*1060*/  PLOP3.LUT P1, PT, PT, PT, PT, 0x80, 0x8 ;  /* 0x000000000008781c */ /* 0x000fe20003f2f070 */
[----:B------:R-:W-:Y:S01]  /*1070*/  IMAD.MOV.U32 R19, RZ, RZ, 0x1 ;  /* 0x00000001ff137424 */ /* 0x000fe200078e00ff */
[----:B------:R-:W-:Y:S02]  /*1080*/  PLOP3.LUT P0, PT, PT, PT, PT, 0x8, 0x80 ;  /* 0x000000000080781c */ /* 0x000fe40003f0e170 */
[----:B------:R-:W-:Y:S02]  /*1090*/  P2R R20, PR, RZ, 0x2 ;  /* 0x00000002ff147803 */ /* 0x000fe40000000000 */
[----:B------:R-:W-:Y:S02]  /*10a0*/  P2R R21, PR, RZ, 0x1 ;  /* 0x00000001ff157803 */ /* 0x000fe40000000000 */
[----:B------:R-:W-:Y:S02]  /*10b0*/  PLOP3.LUT P1, PT, PT, PT, PT, 0x8, 0x80 ;  /* 0x000000000080781c */ /* 0x000fe40003f2e170 */
[----:B------:R-:W-:-:S02]  /*10c0*/  PLOP3.LUT P0, PT, PT, PT, PT, 0x8, 0x80 ;  /* 0x000000000080781c */ /* 0x000fc40003f0e170 */
[----:B------:R-:W-:Y:S02]  /*10d0*/  PLOP3.LUT P2, PT, PT, PT, PT, 0x8, 0x80 ;  /* 0x000000000080781c */ /* 0x000fe40003f4e170 */
[----:B------:R-:W-:Y:S02]  /*10e0*/  P2R R22, PR, RZ, 0x2 ;  /* 0x00000002ff167803 */ /* 0x000fe40000000000 */
        /* <DEDUP_REMOVED lines=11> */
[----:B------:R-:W-:Y:S02]  /*11a0*/  PLOP3.LUT P3, PT, PT, PT, PT, 0x8, 0x80 ;  /* 0x000000000080781c */ /* 0x000fe40003f6e170 */
[----:B------:R-:W-:Y:S02]  /*11b0*/  PLOP3.LUT P4, PT, PT, PT, PT, 0x8, 0x80 ;  /* 0x000000000080781c */ /* 0x000fe40003f8e170 */
[----:B------:R-:W-:Y:S01]  /*11c0*/  PLOP3.LUT P5, PT, PT, PT, PT, 0x8, 0x80 ;  /* 0x000000000080781c */ /* 0x000fe20003fae170 */
[----:B--2---:R-:W1:Y:S02]  /*11d0*/  POPC R5, R4 ;  /* 0x0000000400057309 */ /* 0x004e640000000000 */
[----:B-1----:R-:W-:-:S04]  /*11e0*/  LOP3.LUT R6, R5, 0xffff, RZ, 0xc0, !PT ;  /* 0x0000ffff05067812 */ /* 0x002fc800078ec0ff */
[----:B------:R-:W-:-:S13]  /*11f0*/  ISETP.GT.U32.AND P6, PT, R6, 0x1, PT ;  /* 0x000000010600780c */ /* 0x000fda0003fc4070 */
        /* <DEDUP_REMOVED lines=365> */
[----:B------:R-:W2:Y:S02]  /*28d0*/  LDG.E.U8 R6, desc[UR4][R2.64+0xf] ;  /* 0x00000f0402067981 */ /* 0x000ea4000c1e1100 */
[----:B--2---:R-:W1:Y:S02]  /*28e0*/  POPC R7, R6 ;  /* 0x0000000600077309 */ /* 0x004e640000000000 */
[----:B-1----:R-:W-:-:S04]  /*28f0*/  LOP3.LUT R4, R7, 0xffff, RZ, 0xc0, !PT ;  /* 0x0000ffff07047812 */ /* 0x002fc800078ec0ff */
[----:B------:R-:W-:-:S13]  /*2900*/  ISETP.GT.U32.AND P0, PT, R4, 0x1, PT ;  /* 0x000000010400780c */ /* 0x000fda0003f04070 */
[----:B------:R-:W1:Y:S02]  /*2910*/  @!P0 LDC.64 R4, c[0x0][0x3b0] ;  /* 0x0000ec00ff048b82 */ /* 0x000e640000000a00 */
[----:B-1----:R1:W-:Y:S01]  /*2920*/  @!P0 STG.E desc[UR4][R4.64], R0 ;  /* 0x0000000004008986 */ /* 0x0023e2000c101904 */
[----:B------:R-:W-:Y:S05]  /*2930*/  @!P0 EXIT ;  /* 0x000000000000894d */ /* 0x000fea0003800000 */
        /* <DEDUP_REMOVED lines=15> */
[----:B------:R-:W-:Y:S02]  /*2a30*/  P2R R25, PR, RZ, 0x1 ;  /* 0x00000001ff197803 */ /* 0x000fe40000000000 */
[----:B------:R-:W-:Y:S02]  /*2a40*/  P2R R26, PR, RZ, 0x2 ;  /* 0x00000002ff1a7803 */ /* 0x000fe40000000000 */
[----:B------:R-:W-:Y:S02]  /*2a50*/  P2R R27, PR, RZ, 0x4 ;  /* 0x00000004ff1b7803 */ /* 0x000fe40000000000 */
[----:B-1----:R-:W-:-:S02]  /*2a60*/  PRMT R5, R7, 0x7610, R5 ;  /* 0x0000761007057816 */ /* 0x002fc40000000005 */
[----:B------:R-:W-:Y:S02]  /*2a70*/  PRMT R4, R6, 0x7610, R4 ;  /* 0x0000761006047816 */ /* 0x000fe40000000004 */
[----:B------:R-:W-:Y:S02]  /*2a80*/  PLOP3.LUT P0, PT, PT, PT, PT, 0x8, 0x80 ;  /* 0x000000000080781c */ /* 0x000fe40003f0e170 */
[----:B------:R-:W-:Y:S02]  /*2a90*/  PLOP3.LUT P1, PT, PT, PT, PT, 0x8, 0x80 ;  /* 0x000000000080781c */ /* 0x000fe40003f2e170 */
[----:B------:R-:W-:Y:S02]  /*2aa0*/  PLOP3.LUT P2, PT, PT, PT, PT, 0x8, 0x80 ;  /* 0x000000000080781c */ /* 0x000fe40003f4e170 */
[----:B------:R-:W-:Y:S02]  /*2ab0*/  PLOP3.LUT P3, PT, PT, PT, PT, 0x8, 0x80 ;  /* 0x000000000080781c */ /* 0x000fe40003f6e170 */
[----:B------:R-:W-:-:S02]  /*2ac0*/  PLOP3.LUT P4, PT, PT, PT, PT, 0x8, 0x80 ;  /* 0x000000000080781c */ /* 0x000fc40003f8e170 */
[----:B------:R-:W-:Y:S02]  /*2ad0*/  PLOP3.LUT P5, PT, PT, PT, PT, 0x8, 0x80 ;  /* 0x000000000080781c */ /* 0x000fe40003fae170 */
[----:B------:R-:W-:-:S11]  /*2ae0*/  P2R R28, PR, RZ, 0x40 ;  /* 0x00000040ff1c7803 */ /* 0x000fd60000000000 */
.L_x_1267:
[----:B------:R-:W-:Y:S05]  /*2af0*/  BSYNC.RECONVERGENT B0 ;  /* 0x0000000000007941 */ /* 0x000fea0003800200 */
.L_x_1266:
[----:B------:R-:W-:-:S04]  /*2b00*/  PRMT R0, R4, 0x9910, RZ ;  /* 0x0000991004007816 */ /* 0x000fc800000000ff */
[----:B------:R-:W-:-:S13]  /*2b10*/  ISETP.NE.AND P6, PT, R0, RZ, PT ;  /* 0x000000ff0000720c */ /* 0x000fda0003fc5270 */
[----:B------:R-:W-:Y:S05]  /*2b20*/  @!P6 EXIT ;  /* 0x000000000000e94d */ /* 0x000fea0003800000 */
[----:B------:R-:W1:Y:S01]  /*2b30*/  LDC.64 R12, c[0x0][0x398] ;  /* 0x0000e600ff0c7b82 */ /* 0x000e620000000a00 */
[----:B------:R-:W-:Y:S02]  /*2b40*/  IADD3 R14, P6, PT, R2, R19, RZ ;  /* 0x00000013020e7210 */ /* 0x000fe40007fde0ff */
[----:B------:R-:W-:-:S03]  /*2b50*/  LOP3.LUT R5, R5, 0xffff, RZ, 0xc0, !PT ;  /* 0x0000ffff05057812 */ /* 0x000fc600078ec0ff */
[----:B------:R-:W-:Y:S02]  /*2b60*/  IMAD.X R15, RZ, RZ, R3, P6 ;  /* 0x000000ffff0f7224 */ /* 0x000fe400030e0603 */
[----:B------:R-:W2:Y:S01]  /*2b70*/  LDC.64 R10, c[0x0][0x390] ;  /* 0x0000e400ff0a7b82 */ /* 0x000ea20000000a00 */
[----:B------:R-:W-:-:S07]  /*2b80*/  IMAD.MOV R0, RZ, RZ, -R5 ;  /* 0x000000ffff007224 */ /* 0x000fce00078e0a05 */
[----:B------:R-:W3:Y:S02]  /*2b90*/  LDC.64 R8, c[0x0][0x388] ;  /* 0x0000e200ff087b82 */ /* 0x000ee40000000a00 */
.L_x_1301:
[----:B--2---:R-:W4:Y:S01]  /*2ba0*/  S2R R5, SR_LANEID ;  /* 0x0000000000057919 */ /* 0x004f220000000000 */
[----:B------:R-:W-:Y:S02]  /*2bb0*/  VOTEU.ANY UR6, UPT, PT ;  /* 0x0000000000067886 */ /* 0x000fe400038e0100 */
[----:B-1----:R-:W4:Y:S08]  /*2bc0*/  FLO.U32 R6, UR6 ;  /* 0x0000000600067d00 */ /* 0x002f3000080e0000 */
[----:B------:R-:W1:Y:S01]  /*2bd0*/  POPC R29, UR6 ;  /* 0x00000006001d7d09 */ /* 0x000e620008000000 */
[----:B----4-:R-:W-:-:S13]  /*2be0*/  ISETP.EQ.U32.AND P6, PT, R6, R5, PT ;  /* 0x000000050600720c */ /* 0x010fda0003fc2070 */
[----:B-1----:R-:W4:Y:S01]  /*2bf0*/  @P6 ATOMG.E.ADD.STRONG.GPU PT, R29, desc[UR4][R12.64], R29 ;  /* 0x8000001d0c1d69a8 */ /* 0x002f2200081ef104 */
[----:B------:R-:W-:Y:S01]  /*2c00*/  BSSY.RECONVERGENT B0, `(.L_x_1268) ;  /* 0x000001a000007945 */ /* 0x000fe20003800200 */
[----:B------:R-:W1:Y:S02]  /*2c10*/  S2R R4, SR_LTMASK ;  /* 0x0000000000047919 */ /* 0x000e640000003900 */
[----:B-1----:R-:W-:-:S04]  /*2c20*/  LOP3.LUT R7, R4, UR6, RZ, 0xc0, !PT ;  /* 0x0000000604077c12 */ /* 0x002fc8000f8ec0ff */
[----:B------:R-:W1:Y:S01]  /*2c30*/  POPC R4, R7 ;  /* 0x0000000700047309 */ /* 0x000e620000000000 */
[----:B----4-:R-:W1:Y:S02]  /*2c40*/  SHFL.IDX PT, R17, R29, R6, 0x1f ;  /* 0x00001f061d117589 */ /* 0x010e6400000e0000 */
[----:B-1----:R-:W-:-:S04]  /*2c50*/  IMAD.IADD R17, R17, 0x1, R4 ;  /* 0x0000000111117824 */ /* 0x002fc800078e0204 */
[----:B---3--:R-:W-:-:S04]  /*2c60*/  IMAD.WIDE.U32 R6, R17, 0x10, R8 ;  /* 0x0000001011067825 */ /* 0x008fc800078e0008 */
[----:B--2---:R-:W-:Y:S01]  /*2c70*/  IMAD.WIDE.U32 R16, R17, 0x4, R10 ;  /* 0x0000000411107825 */ /* 0x004fe200078e000a */
[----:B------:R-:W-:-:S04]  /*2c80*/  IADD3 R4, P6, PT, R6, R19, RZ ;  /* 0x0000001306047210 */ /* 0x000fc80007fde0ff */
[----:B------:R1:W-:Y:S01]  /*2c90*/  STG.E desc[UR4][R16.64], R19 ;  /* 0x0000001310007986 */ /* 0x0003e2000c101904 */
[----:B------:R-:W-:Y:S01]  /*2ca0*/  IMAD.X R5, RZ, RZ, R7, P6 ;  /* 0x000000ffff057224 */ /* 0x000fe200030e0607 */
[----:B------:R-:W-:-:S13]  /*2cb0*/  ISETP.NE.AND P6, PT, R18, RZ, PT ;  /* 0x000000ff1200720c */ /* 0x000fda0003fc5270 */
[----:B-1----:R-:W-:Y:S05]  /*2cc0*/  @!P6 BRA `(.L_x_1269) ;  /* 0x00000000002ce947 */ /* 0x002fea0003800000 */
[----:B------:R-:W2:Y:S02]  /*2cd0*/  LDG.E.U8 R16, desc[UR4][R14.64] ;  /* 0x000000040e107981 */ /* 0x000ea4000c1e1100 */
[----:B--2---:R-:W-:-:S05]  /*2ce0*/  IMAD.MOV R17, RZ, RZ, -R16 ;  /* 0x000000ffff117224 */ /* 0x004fca00078e0a10 */
[----:B------:R-:W-:Y:S01]  /*2cf0*/  LOP3.LUT R16, R16, R17, RZ, 0xc0, !PT ;  /* 0x0000001110107212 */ /* 0x000fe200078ec0ff */
[----:B------:R-:W-:-:S05]  /*2d00*/  IMAD.MOV.U32 R17, RZ, RZ, 0x1 ;  /* 0x00000001ff117424 */ /* 0x000fca00078e00ff */
[----:B------:R-:W1:Y:S02]  /*2d10*/  FLO.U32 R16, R16 ;  /* 0x0000001000107300 */ /* 0x000e6400000e0000 */
[----:B-1----:R-:W-:-:S05]  /*2d20*/  SHF.L.U32 R17, R17, R16, RZ ;  /* 0x0000001011117219 */ /* 0x002fca00000006ff */
[----:B------:R1:W-:Y:S04]  /*2d30*/  STG.E.U8 desc[UR4][R4.64], R17 ;  /* 0x0000001104007986 */ /* 0x0003e8000c101104 */
[----:B------:R-:W2:Y:S02]  /*2d40*/  LDG.E.U8 R16, desc[UR4][R14.64] ;  /* 0x000000040e107981 */ /* 0x000ea4000c1e1100 */
[----:B--2---:R-:W-:-:S05]  /*2d50*/  LOP3.LUT R29, R16, R17, RZ, 0x30, !PT ;  /* 0x00000011101d7212 */ /* 0x004fca00078e30ff */
[----:B------:R1:W-:Y:S01]  /*2d60*/  STG.E.U8 desc[UR4][R14.64], R29 ;  /* 0x0000001d0e007986 */ /* 0x0003e2000c101104 */
[----:B------:R-:W-:Y:S05]  /*2d70*/  BRA `(.L_x_1270) ;  /* 0x0000000000087947 */ /* 0x000fea0003800000 */
.L_x_1269:
[----:B------:R-:W2:Y:S04]  /*2d80*/  LDG.E.U8 R17, desc[UR4][R2.64] ;  /* 0x0000000402117981 */ /* 0x000ea8000c1e1100 */
[----:B--2---:R2:W-:Y:S02]  /*2d90*/  STG.E.U8 desc[UR4][R6.64], R17 ;  /* 0x0000001106007986 */ /* 0x0045e4000c101104 */
.L_x_1270:
[----:B------:R-:W-:Y:S05]  /*2da0*/  BSYNC.RECONVERGENT B0 ;  /* 0x0000000000007941 */ /* 0x000fea0003800200 */
.L_x_1268:
[----:B------:R-:W-:-:S13]  /*2db0*/  ISETP.NE.AND P6, PT, R20, RZ, PT ;  /* 0x000000ff1400720c */ /* 0x000fda0003fc5270 */
[----:B-12---:R-:W2:Y:S01]  /*2dc0*/  @!P6 LDG.E.U8 R17, desc[UR4][R2.64+0x1] ;  /* 0x000001040211e981 */ /* 0x006ea2000c1e1100 */
[----:B------:R-:W-:Y:S03]  /*2dd0*/  BSSY.RECONVERGENT B0, `(.L_x_1271) ;  /* 0x000000d000007945 */ /* 0x000fe60003800200 */
[----:B--2---:R1:W-:Y:S01]  /*2de0*/  @!P6 STG.E.U8 desc[UR4][R6.64+0x1], R17 ;  /* 0x000001110600e986 */ /* 0x0043e2000c101104 */
[----:B------:R-:W-:Y:S05]  /*2df0*/  @!P6 BRA `(.L_x_1272) ;  /* 0x000000000028e947 */ /* 0x000fea0003800000 */
[----:B------:R-:W1:Y:S02]  /*2e00*/  LDG.E.U8 R16, desc[UR4][R14.64] ;  /* 0x000000040e107981 */ /* 0x000e64000c1e1100 */
[----:B-1----:R-:W-:-:S05]  /*2e10*/  IMAD.MOV R17, RZ, RZ, -R16 ;  /* 0x000000ffff117224 */ /* 0x002fca00078e0a10 */
[----:B------:R-:W-:Y:S01]  /*2e20*/  LOP3.LUT R16, R16, R17, RZ, 0xc0, !PT ;  /* 0x0000001110107212 */ /* 0x000fe200078ec0ff */
[----:B------:R-:W-:-:S05]  /*2e30*/  IMAD.MOV.U32 R17, RZ, RZ, 0x1 ;  /* 0x00000001ff117424 */ /* 0x000fca00078e00ff */
[----:B------:R-:W1:Y:S02]  /*2e40*/  FLO.U32 R16, R16 ;  /* 0x0000001000107300 */ /* 0x000e6400000e0000 */
[----:B-1----:R-:W-:-:S05]  /*2e50*/  SHF.L.U32 R17, R17, R16, RZ ;  /* 0x0000001011117219 */ /* 0x002fca00000006ff */
[----:B------:R2:W-:Y:S04]  /*2e60*/  STG.E.U8 desc[UR4][R4.64], R17 ;  /* 0x0000001104007986 */ /* 0x0005e8000c101104 */
[----:B------:R-:W3:Y:S02]  /*2e70*/  LDG.E.U8 R16, desc[UR4][R14.64] ;  /* 0x000000040e107981 */ /* 0x000ee4000c1e1100 */
[----:B---3--:R-:W-:-:S05]  /*2e80*/  LOP3.LUT R29, R16, R17, RZ, 0x30, !PT ;  /* 0x00000011101d7212 */ /* 0x008fca00078e30ff */
[----:B------:R2:W-:Y:S02]  /*2e90*/  STG.E.U8 desc[UR4][R14.64], R29 ;  /* 0x0000001d0e007986 */ /* 0x0005e4000c101104 */
.L_x_1272:
[----:B------:R-:W-:Y:S05]  /*2ea0*/  BSYNC.RECONVERGENT B0 ;  /* 0x0000000000007941 */ /* 0x000fea0003800200 */
.L_x_1271:
        /* <DEDUP_REMOVED lines=15> */
.L_x_1274:
[----:B------:R-:W-:Y:S05]  /*2fa0*/  BSYNC.RECONVERGENT B0 ;  /* 0x0000000000007941 */ /* 0x000fea0003800200 */
.L_x_1273:
        /* <DEDUP_REMOVED lines=15> */
.L_x_1276:
[----:B------:R-:W-:Y:S05]  /*30a0*/  BSYNC.RECONVERGENT B0 ;  /* 0x0000000000007941 */ /* 0x000fea0003800200 */
.L_x_1275:
        /* <DEDUP_REMOVED lines=15> */
.L_x_1278:
[----:B------:R-:W-:Y:S05]  /*31a0*/  BSYNC.RECONVERGENT B0 ;  /* 0x0000000000007941 */ /* 0x000fea0003800200 */
.L_x_1277:
        /* <DEDUP_REMOVED lines=15> */
.L_x_1280:
[----:B------:R-:W-:Y:S05]  /*32a0*/  BSYNC.RECONVERGENT B0 ;  /* 0x0000000000007941 */ /* 0x000fea0003800200 */
.L_x_1279:
        /* <DEDUP_REMOVED lines=15> */
.L_x_1282:
[----:B------:R-:W-:Y:S05]  /*33a0*/  BSYNC.RECONVERGENT B0 ;  /* 0x0000000000007941 */ /* 0x000fea0003800200 */
.L_x_1281:
        /* <DEDUP_REMOVED lines=15> */
.L_x_1284:
[----:B------:R-:W-:Y:S05]  /*34a0*/  BSYNC.RECONVERGENT B0 ;  /* 0x0000000000007941 */ /* 0x000fea0003800200 */
.L_x_1283:
        /* <DEDUP_REMOVED lines=15> */
.L_x_1286:
[----:B------:R-:W-:Y:S05]  /*35a0*/  BSYNC.RECONVERGENT B0 ;  /* 0x0000000000007941 */ /* 0x000fea0003800200 */
.L_x_1285:
        /* <DEDUP_REMOVED lines=14> */
.L_x_1288:
[----:B------:R-:W-:Y:S05]  /*3690*/  BSYNC.RECONVERGENT B0 ;  /* 0x0000000000007941 */ /* 0x000fea0003800200 */
.L_x_1287:
        /* <DEDUP_REMOVED lines=14> */
.L_x_1290:
[----:B------:R-:W-:Y:S05]  /*3780*/  BSYNC.RECONVERGENT B0 ;  /* 0x0000000000007941 */ /* 0x000fea0003800200 */
.L_x_1289:
        /* <DEDUP_REMOVED lines=14> */
.L_x_1292:
[----:B------:R-:W-:Y:S05]  /*3870*/  BSYNC.RECONVERGENT B0 ;  /* 0x0000000000007941 */ /* 0x000fea0003800200 */
.L_x_1291:
        /* <DEDUP_REMOVED lines=14> */
.L_x_1294:
[----:B------:R-:W-:Y:S05]  /*3960*/  BSYNC.RECONVERGENT B0 ;  /* 0x0000000000007941 */ /* 0x000fea0003800200 */
.L_x_1293:
        /* <DEDUP_REMOVED lines=14> */
.L_x_1296:
[----:B------:R-:W-:Y:S05]  /*3a50*/  BSYNC.RECONVERGENT B0 ;  /* 0x0000000000007941 */ /* 0x000fea0003800200 */
.L_x_1295:
        /* <DEDUP_REMOVED lines=14> */
.L_x_1298:
[----:B------:R-:W-:Y:S05]  /*3b40*/  BSYNC.RECONVERGENT B0 ;  /* 0x0000000000007941 */ /* 0x000fea0003800200 */
.L_x_1297:
[----:B------:R-:W-:-:S13]  /*3b50*/  ISETP.NE.AND P6, PT, R28, RZ, PT ;  /* 0x000000ff1c00720c */ /* 0x000fda0003fc5270 */
[----:B-12---:R-:W2:Y:S01]  /*3b60*/  @!P6 LDG.E.U8 R17, desc[UR4][R2.64+0xf] ;  /* 0x00000f040211e981 */ /* 0x006ea2000c1e1100 */
[----:B------:R-:W-:Y:S03]  /*3b70*/  BSSY.RECONVERGENT B0, `(.L_x_1299) ;  /* 0x000000d000007945 */ /* 0x000fe60003800200 */
[----:B--2---:R1:W-:Y:S01]  /*3b80*/  @!P6 STG.E.U8 desc[UR4][R6.64+0xf], R17 ;  /* 0x00000f110600e986 */ /* 0x0043e2000c101104 */
[----:B------:R-:W-:Y:S05]  /*3b90*/  @!P6 BRA `(.L_x_1300) ;  /* 0x000000000028e947 */ /* 0x000fea0003800000 */
[----:B-1----:R-:W2:Y:S02]  /*3ba0*/  LDG.E.U8 R6, desc[UR4][R14.64] ;  /* 0x000000040e067981 */ /* 0x002ea4000c1e1100 */
[----:B--2---:R-:W-:-:S05]  /*3bb0*/  IMAD.MOV R7, RZ, RZ, -R6 ;  /* 0x000000ffff077224 */ /* 0x004fca00078e0a06 */
[----:B------:R-:W-:Y:S01]  /*3bc0*/  LOP3.LUT R16, R6, R7, RZ, 0xc0, !PT ;  /* 0x0000000706107212 */ /* 0x000fe200078ec0ff */
[----:B------:R-:W-:-:S03]  /*3bd0*/  IMAD.MOV.U32 R7, RZ, RZ, 0x1 ;  /* 0x00000001ff077424 */ /* 0x000fc600078e00ff */
[----:B------:R-:W1:Y:S02]  /*3be0*/  FLO.U32 R6, R16 ;  /* 0x0000001000067300 */ /* 0x000e6400000e0000 */
[----:B-1----:R-:W-:-:S05]  /*3bf0*/  SHF.L.U32 R7, R7, R6, RZ ;  /* 0x0000000607077219 */ /* 0x002fca00000006ff */
[----:B------:R2:W-:Y:S04]  /*3c00*/  STG.E.U8 desc[UR4][R4.64], R7 ;  /* 0x0000000704007986 */ /* 0x0005e8000c101104 */
[----:B------:R-:W3:Y:S02]  /*3c10*/  LDG.E.U8 R6, desc[UR4][R14.64] ;  /* 0x000000040e067981 */ /* 0x000ee4000c1e1100 */
[----:B---3--:R-:W-:-:S05]  /*3c20*/  LOP3.LUT R17, R6, R7, RZ, 0x30, !PT ;  /* 0x0000000706117212 */ /* 0x008fca00078e30ff */
[----:B------:R2:W-:Y:S02]  /*3c30*/  STG.E.U8 desc[UR4][R14.64], R17 ;  /* 0x000000110e007986 */ /* 0x0005e4000c101104 */
.L_x_1300:
[----:B------:R-:W-:Y:S05]  /*3c40*/  BSYNC.RECONVERGENT B0 ;  /* 0x0000000000007941 */ /* 0x000fea0003800200 */
.L_x_1299:
[----:B------:R-:W-:-:S05]  /*3c50*/  VIADD R0, R0, 0x1 ;  /* 0x0000000100007836 */ /* 0x000fca0000000000 */
[----:B------:R-:W-:-:S13]  /*3c60*/  ISETP.NE.AND P6, PT, R0, RZ, PT ;  /* 0x000000ff0000720c */ /* 0x000fda0003fc5270 */
[----:B------:R-:W-:Y:S05]  /*3c70*/  @P6 BRA `(.L_x_1301) ;  /* 0xffffffec00c86947 */ /* 0x000fea000383ffff */
[----:B------:R-:W-:Y:S05]  /*3c80*/  EXIT ;  /* 0x000000000000794d */ /* 0x000fea0003800000 */
.L_x_1302:
        /* <DEDUP_REMOVED lines=15> */
.L_x_1378:


//--------------------- .text._Z4InitIhLj2EEvPiPAmlmlmlT0_T0_T0_T0__T_PjS4_S3_S4_ --------------------------
	.section	.text._Z4InitIhLj2EEvPiPAmlmlmlT0_T0_T0_T0__T_PjS4_S3_S4_,"ax",@progbits
	.align	128
        .global         _Z4InitIhLj2EEvPiPAmlmlmlT0_T0_T0_T0__T_PjS4_S3_S4_
        .type           _Z4InitIhLj2EEvPiPAmlmlmlT0_T0_T0_T0__T_PjS4_S3_S4_,@function
        .size           _Z4InitIhLj2EEvPiPAmlmlmlT0_T0_T0_T0__T_PjS4_S3_S4_,(.L_x_1379 - _Z4InitIhLj2EEvPiPAmlmlmlT0_T0_T0_T0__T_PjS4_S3_S4_)
        .other          _Z4InitIhLj2EEvPiPAmlmlmlT0_T0_T0_T0__T_PjS4_S3_S4_,@"STO_CUDA_ENTRY STV_DEFAULT"
_Z4InitIhLj2EEvPiPAmlmlmlT0_T0_T0_T0__T_PjS4_S3_S4_:
.text._Z4InitIhLj2EEvPiPAmlmlmlT0_T0_T0_T0__T_PjS4_S3_S4_:
[----:B------:R-:W-:Y:S08]  /*0000*/  LDC R1, c[0x0][0x37c] ;  /* 0x0000df00ff017b82 */ /* 0x000ff00000000800 */
[----:B------:R-:W0:Y:S01]  /*0010*/  LDC.64 R6, c[0x0][0x398] ;  /* 0x0000e600ff067b82 */ /* 0x000e220000000a00 */
[----:B------:R-:W0:Y:S07]  /*0020*/  LDCU.64 UR24, c[0x0][0x358] ;  /* 0x00006b00ff1877ac */ /* 0x000e2e0008000a00 */
[----:B------:R-:W1:Y:S01]  /*0030*/  LDC.64 R2, c[0x0][0x380] ;  /* 0x0000e000ff027b82 */ /* 0x000e620000000a00 */
[----:B0-----:R0:W-:Y:S04]  /*0040*/  STG.E desc[UR24][R6.64], RZ ;  /* 0x000000ff06007986 */ /* 0x0011e8000c101918 */
[----:B-1----:R-:W2:Y:S03]  /*0050*/  LDG.E R0, desc[UR24][R2.64] ;  /* 0x0000001802007981 */ /* 0x002ea6000c1e1900 */
[----:B------:R-:W1:Y:S01]  /*0060*/  LDC.64 R4, c[0x0][0x3a0] ;  /* 0x0000e800ff047b82 */ /* 0x000e620000000a00 */
[----:B------:R-:W-:Y:S01]  /*0070*/  UMOV UR20, 0x1 ;  /* 0x0000000100147882 */ /* 0x000fe20000000000 */
[----:B--2---:R-:W-:-:S13]  /*0080*/  R2UR UR5, R0 ;  /* 0x00000000000572ca */ /* 0x004fda00000e0000 */
[----:B------:R-:W-:Y:S02]  /*0090*/  UIADD3 UR4, UPT, UPT, UR5, -0x1, URZ ;  /* 0xffffffff05047890 */ /* 0x000fe4000fffe0ff */
[----:B------:R-:W-:Y:S02]  /*00a0*/  UISETP.NE.AND UP0, UPT, UR5, URZ, UPT ;  /* 0x000000ff0500728c */ /* 0x000fe4000bf05270 */
[----:B------:R-:W-:-:S04]  /*00b0*/  USHF.L.U32 UR4, UR20, UR4, URZ ;  /* 0x0000000414047299 */ /* 0x000fc800080006ff */
[----:B------:R-:W-:-:S06]  /*00c0*/  USEL UR15, UR4, 0xf, UP0 ;  /* 0x0000000f040f7887 */ /* 0x000fcc0008000000 */
[----:B------:R-:W-:-:S05]  /*00d0*/  IMAD.U32 R9, RZ, RZ, UR15 ;  /* 0x0000000fff097e24 */ /* 0x000fca000f8e00ff */
[----:B-1----:R0:W-:Y:S04]  /*00e0*/  STG.E.U8 desc[UR24][R4.64], R9 ;  /* 0x0000000904007986 */ /* 0x0021e8000c101118 */
[----:B------:R-:W2:Y:S01]  /*00f0*/  LDG.E R0, desc[UR24][R2.64+0x4] ;  /* 0x0000041802007981 */ /* 0x000ea2000c1e1900 */
[----:B------:R-:W-:Y:S01]  /*0100*/  UMOV UR6, URZ ;  /* 0x000000ff00067c82 */ /* 0x000fe20008000000 */
        /* <DEDUP_REMOVED lines=14> */
[----:B--2---:R-:W-:Y:S01]  /*01f0*/  R2UR UR21, R0 ;  /* 0x00000000001572ca */ /* 0x004fe200000e0000 */
[----:B------:R-:W-:Y:S01]  /*0200*/  IMAD.U32 R0, RZ, RZ, UR15 ;  /* 0x0000000fff007e24 */ /* 0x000fe2000f8e00ff */
[----:B------:R-:W-:-:S11]  /*0210*/  UMOV UR15, URZ ;  /* 0x000000ff000f7c82 */ /* 0x000fd60008000000 */
[----:B------:R-:W-:-:S09]  /*0220*/  UISETP.NE.AND UP1, UPT, UR21, URZ, UPT ;  /* 0x000000ff1500728c */ /* 0x000fd2000bf25270 */
[----:B0-----:R-:W-:Y:S05]  /*0230*/  BRA.U !UP1, `(.L_x_1303) ;  /* 0x0000000109a07547 */ /* 0x001fea000b800000 */
[----:B------:R-:W-:Y:S02]  /*0240*/  USEL UR22, URZ, 0x1, !UP0 ;  /* 0x00000001ff167887 */ /* 0x000fe4000c000000 */
[----:B------:R-:W-:Y:S02]  /*0250*/  UIADD3 UR21, UPT, UPT, UR21, -0x1, URZ ;  /* 0xffffffff15157890 */ /* 0x000fe4000fffe0ff */
[----:B------:R-:W-:Y:S02]  /*0260*/  USHF.L.U32 UR22, UR22, 0x2, URZ ;  /* 0x0000000216167899 */ /* 0x000fe400080006ff */
[----:B------:R-:W-:Y:S02]  /*0270*/  USHF.L.U32 UR21, UR20, UR21, URZ ;  /* 0x0000001514157299 */ /* 0x000fe400080006ff */
[----:B------:R-:W-:Y:S02]  /*0280*/  UISETP.EQ.AND UP2, UPT, UR22, URZ, UPT ;  /* 0x000000ff1600728c */ /* 0x000fe4000bf42270 */
[----:B------:R-:W-:-:S02]  /*0290*/  UISETP.EQ.AND UP1, UPT, UR22, 0x4, UPT ;  /* 0x000000041600788c */ /* 0x000fc4000bf22270 */
[----:B------:R-:W-:Y:S01]  /*02a0*/  IMAD.U32 R7, RZ, RZ, UR21 ;  /* 0x00000015ff077e24 */ /* 0x000fe2000f8e00ff */
[----:B------:R-:W-:Y:S02]  /*02b0*/  USEL UR23, UR20, 0x2, !UP0 ;  /* 0x0000000214177887 */ /* 0x000fe4000c000000 */
[----:B------:R-:W-:Y:S02]  /*02c0*/  UISETP.EQ.AND UP0, UPT, UR22, 0x8, UPT ;  /* 0x000000081600788c */ /* 0x000fe4000bf02270 */
[----:B------:R-:W-:Y:S01]  /*02d0*/  UISETP.EQ.AND UP4, UPT, UR22, 0xc, UPT ;  /* 0x0000000c1600788c */ /* 0x000fe2000bf82270 */
[----:B------:R1:W-:Y:S01]  /*02e0*/  STG.E.U8 desc[UR24][R4.64+0x1], R7 ;  /* 0x0000010704007986 */ /* 0x0003e2000c101118 */
[----:B------:R-:W-:Y:S01]  /*02f0*/  @UP2 UMOV UR6, 0x1 ;  /* 0x0000000100062882 */ /* 0x000fe20000000000 */
[----:B------:R-:W-:Y:S01]  /*0300*/  UISETP.EQ.AND UP6, UPT, UR22, 0x10, UPT ;  /* 0x000000101600788c */ /* 0x000fe2000bfc2270 */
[----:B------:R-:W-:Y:S01]  /*0310*/  @UP1 UMOV UR5, 0x1 ;  /* 0x0000000100051882 */ /* 0x000fe20000000000 */
[----:B------:R-:W-:-:S02]  /*0320*/  UISETP.EQ.AND UP5, UPT, UR22, 0x14, UPT ;  /* 0x000000141600788c */ /* 0x000fc4000bfa2270 */
[----:B------:R-:W-:Y:S02]  /*0330*/  UISETP.EQ.AND UP3, UPT, UR22, 0x18, UPT ;  /* 0x000000181600788c */ /* 0x000fe4000bf62270 */
[----:B------:R-:W-:Y:S02]  /*0340*/  UISETP.EQ.AND UP2, UPT, UR22, 0x1c, UPT ;  /* 0x0000001c1600788c */ /* 0x000fe4000bf42270 */
[----:B------:R-:W-:Y:S01]  /*0350*/  UISETP.EQ.AND UP1, UPT, UR22, 0x20, UPT ;  /* 0x000000201600788c */ /* 0x000fe2000bf22270 */
[----:B------:R-:W-:Y:S01]  /*0360*/  @UP0 UMOV UR4, 0x1 ;  /* 0x0000000100040882 */ /* 0x000fe20000000000 */
[----:B------:R-:W-:Y:S01]  /*0370*/  @UP4 UMOV UR7, 0x1 ;  /* 0x0000000100074882 */ /* 0x000fe20000000000 */
[----:B------:R-:W-:Y:S02]  /*0380*/  @UP6 UMOV UR8, 0x1 ;  /* 0x0000000100086882 */ /* 0x000fe40000000000 */
[----:B------:R-:W-:Y:S01]  /*0390*/  @UP5 UMOV UR9, 0x1 ;  /* 0x0000000100095882 */ /* 0x000fe20000000000 */
[----:B------:R-:W-:Y:S01]  /*03a0*/  UISETP.EQ.AND UP0, UPT, UR22, 0x24, UPT ;  /* 0x000000241600788c */ /* 0x000fe2000bf02270 */
[----:B------:R-:W-:-:S02]  /*03b0*/  @UP3 UMOV UR10, 0x1 ;  /* 0x00000001000a3882 */ /* 0x000fc40000000000 */
[----:B------:R-:W-:Y:S01]  /*03c0*/  @UP2 UMOV UR11, 0x1 ;  /* 0x00000001000b2882 */ /* 0x000fe20000000000 */
[----:B------:R-:W-:Y:S01]  /*03d0*/  UISETP.EQ.AND UP4, UPT, UR22, 0x28, UPT ;  /* 0x000000281600788c */ /* 0x000fe2000bf82270 */
[----:B------:R-:W-:Y:S01]  /*03e0*/  @UP1 UMOV UR12, 0x1 ;  /* 0x00000001000c1882 */ /* 0x000fe20000000000 */
[----:B------:R-:W-:Y:S02]  /*03f0*/  UISETP.EQ.AND UP6, UPT, UR22, 0x2c, UPT ;  /* 0x0000002c1600788c */ /* 0x000fe4000bfc2270 */
[----:B------:R-:W-:Y:S02]  /*0400*/  UISETP.EQ.AND UP5, UPT, UR22, 0x30, UPT ;  /* 0x000000301600788c */ /* 0x000fe4000bfa2270 */
[----:B------:R-:W-:Y:S02]  /*0410*/  UISETP.EQ.AND UP3, UPT, UR22, 0x34, UPT ;  /* 0x000000341600788c */ /* 0x000fe4000bf62270 */
[----:B------:R-:W-:Y:S02]  /*0420*/  UISETP.EQ.AND UP2, UPT, UR22, 0x38, UPT ;  /* 0x000000381600788c */ /* 0x000fe4000bf42270 */
[----:B------:R-:W-:Y:S01]  /*0430*/  UISETP.EQ.AND UP1, UPT, UR22, 0x3c, UPT ;  /* 0x0000003c1600788c */ /* 0x000fe2000bf22270 */
[----:B------:R-:W-:Y:S01]  /*0440*/  @UP0 UMOV UR13, 0x1 ;  /* 0x00000001000d0882 */ /* 0x000fe20000000000 */
[----:B------:R-:W-:Y:S01]  /*0450*/  @UP4 UMOV UR14, 0x1 ;  /* 0x00000001000e4882 */ /* 0x000fe20000000000 */
[----:B------:R-:W-:-:S02]  /*0460*/  @UP6 UMOV UR19, 0x1 ;  /* 0x0000000100136882 */ /* 0x000fc40000000000 */
[----:B------:R-:W-:Y:S02]  /*0470*/  @UP5 UMOV UR18, 0x1 ;  /* 0x0000000100125882 */ /* 0x000fe40000000000 */
[----:B------:R-:W-:Y:S02]  /*0480*/  @UP3 UMOV UR17, 0x1 ;  /* 0x0000000100113882 */ /* 0x000fe40000000000 */
[----:B------:R-:W-:Y:S02]  /*0490*/  @UP2 UMOV UR16, 0x1 ;  /* 0x0000000100102882 */ /* 0x000fe40000000000 */
[----:B------:R-:W-:Y:S01]  /*04a0*/  @UP1 UMOV UR15, 0x1 ;  /* 0x00000001000f1882 */ /* 0x000fe20000000000 */
[----:B-1----:R-:W-:Y:S05]  /*04b0*/  BRA `(.L_x_1304) ;  /* 0x00000000000c7947 */ /* 0x002fea0003800000 */
.L_x_1303:
[----:B------:R-:W-:Y:S01]  /*04c0*/  IMAD.MOV.U32 R6, RZ, RZ, 0xf ;  /* 0x0000000fff067424 */ /* 0x000fe200078e00ff */
[----:B------:R-:W-:-:S04]  /*04d0*/  USEL UR23, URZ, 0x1, !UP0 ;  /* 0x00000001ff177887 */ /* 0x000fc8000c000000 */
[----:B------:R0:W-:Y:S08]  /*04e0*/  STG.E.U8 desc[UR24][R4.64+0x1], R6 ;  /* 0x0000010604007986 */ /* 0x0001f0000c101118 */
.L_x_1304:
[----:B0-----:R-:W2:Y:S02]  /*04f0*/  LDG.E R6, desc[UR24][R2.64+0x8] ;  /* 0x0000081802067981 */ /* 0x001ea4000c1e1900 */
[----:B--2---:R-:W-:-:S13]  /*0500*/  R2UR UR21, R6 ;  /* 0x00000000061572ca */ /* 0x004fda00000e0000 */
[----:B------:R-:W-:-:S09]  /*0510*/  UISETP.NE.AND UP0, UPT, UR21, URZ, UPT ;  /* 0x000000ff1500728c */ /* 0x000fd2000bf05270 */
[----:B------:R-:W-:Y:S05]  /*0520*/  BRA.U !UP0, `(.L_x_1305) ;  /* 0x00000001089c7547 */ /* 0x000fea000b800000 */
[----:B------:R-:W-:Y:S02]  /*0530*/  USHF.L.U32 UR22, UR23, 0x2, URZ ;  /* 0x0000000217167899 */ /* 0x000fe400080006ff */
[----:B------:R-:W-:Y:S02]  /*0540*/  UIADD3 UR21, UPT, UPT, UR21, -0x1, URZ ;  /* 0xffffffff15157890 */ /* 0x000fe4000fffe0ff */
[----:B------:R-:W-:Y:S02]  /*0550*/  UISETP.EQ.AND UP2, UPT, UR22, URZ, UPT ;  /* 0x000000ff1600728c */ /* 0x000fe4000bf42270 */
[----:B------:R-:W-:Y:S02]  /*0560*/  UISETP.EQ.AND UP1, UPT, UR22, 0x4, UPT ;  /* 0x000000041600788c */ /* 0x000fe4000bf22270 */
[----:B------:R-:W-:Y:S02]  /*0570*/  USHF.L.U32 UR21, UR20, UR21, URZ ;  /* 0x0000001514157299 */ /* 0x000fe400080006ff */
[----:B------:R-:W-:-:S02]  /*0580*/  UISETP.EQ.AND UP0, UPT, UR22, 0x8, UPT ;  /* 0x000000081600788c */ /* 0x000fc4000bf02270 */
[----:B------:R-:W-:Y:S02]  /*0590*/  UISETP.EQ.AND UP4, UPT, UR22, 0xc, UPT ;  /* 0x0000000c1600788c */ /* 0x000fe4000bf82270 */
[----:B------:R-:W-:Y:S01]  /*05a0*/  IMAD.U32 R7, RZ, RZ, UR21 ;  /* 0x00000015ff077e24 */ /* 0x000fe2000f8e00ff */
[----:B------:R-:W-:Y:S01]  /*05b0*/  @UP2 UMOV UR6, 0x2 ;  /* 0x0000000200062882 */ /* 0x000fe20000000000 */
[----:B------:R-:W-:Y:S01]  /*05c0*/  UISETP.EQ.AND UP6, UPT, UR22, 0x10, UPT ;  /* 0x000000101600788c */ /* 0x000fe2000bfc2270 */
[----:B------:R-:W-:Y:S01]  /*05d0*/  @UP1 UMOV UR5, 0x2 ;  /* 0x0000000200051882 */ /* 0x000fe20000000000 */
[----:B------:R-:W-:Y:S01]  /*05e0*/  UISETP.EQ.AND UP5, UPT, UR22, 0x14, UPT ;  /* 0x000000141600788c */ /* 0x000fe2000bfa2270 */
[----:B------:R0:W-:Y:S01]  /*05f0*/  STG.E.U8 desc[UR24][R4.64+0x2], R7 ;  /* 0x0000020704007986 */ /* 0x0001e2000c101118 */
[----:B------:R-:W-:Y:S02]  /*0600*/  UISETP.EQ.AND UP3, UPT, UR22, 0x18, UPT ;  /* 0x000000181600788c */ /* 0x000fe4000bf62270 */
[----:B------:R-:W-:-:S02]  /*0610*/  UISETP.EQ.AND UP2, UPT, UR22, 0x1c, UPT ;  /* 0x0000001c1600788c */ /* 0x000fc4000bf42270 */
[----:B------:R-:W-:Y:S01]  /*0620*/  UISETP.EQ.AND UP1, UPT, UR22, 0x20, UPT ;  /* 0x000000201600788c */ /* 0x000fe2000bf22270 */
[----:B------:R-:W-:Y:S01]  /*0630*/  @UP0 UMOV UR4, 0x2 ;  /* 0x0000000200040882 */ /* 0x000fe20000000000 */
[----:B------:R-:W-:Y:S01]  /*0640*/  @UP4 UMOV UR7, 0x2 ;  /* 0x0000000200074882 */ /* 0x000fe20000000000 */
[----:B------:R-:W-:Y:S02]  /*0650*/  @UP6 UMOV UR8, 0x2 ;  /* 0x0000000200086882 */ /* 0x000fe40000000000 */
[----:B------:R-:W-:Y:S01]  /*0660*/  @UP5 UMOV UR9, 0x2 ;  /* 0x0000000200095882 */ /* 0x000fe20000000000 */
[----:B------:R-:W-:Y:S01]  /*0670*/  UISETP.EQ.AND UP0, UPT, UR22, 0x24, UPT ;  /* 0x000000241600788c */ /* 0x000fe2000bf02270 */
[----:B------:R-:W-:Y:S02]  /*0680*/  @UP3 UMOV UR10, 0x2 ;  /* 0x00000002000a3882 */ /* 0x000fe40000000000 */
[----:B------:R-:W-:Y:S01]  /*0690*/  @UP2 UMOV UR11, 0x2 ;  /* 0x00000002000b2882 */ /* 0x000fe20000000000 */
[----:B------:R-:W-:Y:S01]  /*06a0*/  UISETP.EQ.AND UP4, UPT, UR22, 0x28, UPT ;  /* 0x000000281600788c */ /* 0x000fe2000bf82270 */
[----:B------:R-:W-:Y:S01]  /*06b0*/  @UP1 UMOV UR12, 0x2 ;  /* 0x00000002000c1882 */ /* 0x000fe20000000000 */
[----:B------:R-:W-:-:S02]  /*06c0*/  UISETP.EQ.AND UP6, UPT, UR22, 0x2c, UPT ;  /* 0x0000002c1600788c */ /* 0x000fc4000bfc2270 */
[----:B------:R-:W-:Y:S02]  /*06d0*/  UISETP.EQ.AND UP5, UPT, UR22, 0x30, UPT ;  /* 0x000000301600788c */ /* 0x000fe4000bfa2270 */
[----:B------:R-:W-:Y:S02]  /*06e0*/  UISETP.EQ.AND UP3, UPT, UR22, 0x34, UPT ;  /* 0x000000341600788c */ /* 0x000fe4000bf62270 */
[----:B------:R-:W-:Y:S02]  /*06f0*/  UISETP.EQ.AND UP2, UPT, UR22, 0x38, UPT ;  /* 0x000000381600788c */ /* 0x000fe4000bf42270 */
[----:B------:R-:W-:Y:S02]  /*0700*/  UISETP.EQ.AND UP1, UPT, UR22, 0x3c, UPT ;  /* 0x0000003c1600788c */ /* 0x000fe4000bf22270 */
[----:B------:R-:W-:Y:S01]  /*0710*/  UIADD3 UR23, UPT, UPT, UR23, 0x1, URZ ;  /* 0x0000000117177890 */ /* 0x000fe2000fffe0ff */
[----:B------:R-:W-:Y:S01]  /*0720*/  @UP0 UMOV UR13, 0x2 ;  /* 0x00000002000d0882 */ /* 0x000fe20000000000 */
[----:B------:R-:W-:Y:S01]  /*0730*/  @UP4 UMOV UR14, 0x2 ;  /* 0x00000002000e4882 */ /* 0x000fe20000000000 */
[----:B------:R-:W-:Y:S01]  /*0740*/  @UP6 UMOV UR19, 0x2 ;  /* 0x0000000200136882 */ /* 0x000fe20000000000 */
[----:B------:R-:W-:Y:S01]  /*0750*/  @UP5 UMOV UR18, 0x2 ;  /* 0x0000000200125882 */ /* 0x000fe20000000000 */
[----:B------:R-:W-:-:S02]  /*0760*/  @UP3 UMOV UR17, 0x2 ;  /* 0x0000000200113882 */ /* 0x000fc40000000000 */
[----:B------:R-:W-:Y:S02]  /*0770*/  @UP2 UMOV UR16, 0x2 ;  /* 0x0000000200102882 */ /* 0x000fe40000000000 */
[----:B------:R-:W-:Y:S01]  /*0780*/  @UP1 UMOV UR15, 0x2 ;  /* 0x00000002000f1882 */ /* 0x000fe20000000000 */
[----:B0-----:R-:W-:Y:S05]  /*0790*/  BRA `(.L_x_1306) ;  /* 0x0000000000087947 */ /* 0x001fea0003800000 */
.L_x_1305:
[----:B------:R-:W-:-:S05]  /*07a0*/  IMAD.MOV.U32 R6, RZ, RZ, 0xf ;  /* 0x0000000fff067424 */ /* 0x000fca00078e00ff */
[----:B------:R0:W-:Y:S02]  /*07b0*/  STG.E.U8 desc[UR24][R4.64+0x2], R6 ;  /* 0x0000020604007986 */ /* 0x0001e4000c101118 */
.L_x_1306:
        /* <DEDUP_REMOVED lines=42> */
[----:B-1----:R-:W-:Y:S05]  /*0a60*/  BRA `(.L_x_1308) ;  /* 0x0000000000087947 */ /* 0x002fea0003800000 */
.L_x_1307:
[----:B------:R-:W-:-:S05]  /*0a70*/  IMAD.MOV.U32 R6, RZ, RZ, 0xf ;  /* 0x0000000fff067424 */ /* 0x000fca00078e00ff */
[----:B------:R0:W-:Y:S02]  /*0a80*/  STG.E.U8 desc[UR24][R4.64+0x3], R6 ;  /* 0x0000030604007986 */ /* 0x0001e4000c101118 */
.L_x_1308:
        /* <DEDUP_REMOVED lines=43> */
.L_x_1309:
[----:B------:R-:W-:-:S05]  /*0d40*/  IMAD.MOV.U32 R6, RZ, RZ, 0xf ;  /* 0x0000000fff067424 */ /* 0x000fca00078e00ff */
[----:B------:R0:W-:Y:S02]  /*0d50*/  STG.E.U8 desc[UR24][R4.64+0x4], R6 ;  /* 0x0000040604007986 */ /* 0x0001e4000c101118 */
.L_x_1310:
        /* <DEDUP_REMOVED lines=43> */
.L_x_1311:
[----:B------:R-:W-:-:S05]  /*1010*/  IMAD.MOV.U32 R6, RZ, RZ, 0xf ;  /* 0x0000000fff067424 */ /* 0x000fca00078e00ff */
[----:B------:R0:W-:Y:S02]  /*1020*/  STG.E.U8 desc[UR24][R4.64+0x5], R6 ;  /* 0x0000050604007986 */ /* 0x0001e4000c101118 */
.L_x_1312:
        /* <DEDUP_REMOVED lines=43> */
.L_x_1313:
[----:B------:R-:W-:-:S05]  /*12e0*/  IMAD.MOV.U32 R6, RZ, RZ, 0xf ;  /* 0x0000000fff067424 */ /* 0x000fca00078e00ff */
[----:B------:R0:W-:Y:S02]  /*12f0*/  STG.E.U8 desc[UR24][R4.64+0x6], R6 ;  /* 0x0000060604007986 */ /* 0x0001e4000c101118 */
.L_x_1314:
        /* <DEDUP_REMOVED lines=43> */
.L_x_1315:
[----:B------:R-:W-:-:S05]  /*15b0*/  IMAD.MOV.U32 R6, RZ, RZ, 0xf ;  /* 0x0000000fff067424 */ /* 0x000fca00078e00ff */
[----:B------:R0:W-:Y:S02]  /*15c0*/  STG.E.U8 desc[UR24][R4.64+0x7], R6 ;  /* 0x0000070604007986 */ /* 0x0001e4000c101118 */
.L_x_1316:
        /* <DEDUP_REMOVED lines=43> */
.L_x_1317:
[----:B------:R-:W-:-:S05]  /*1880*/  IMAD.MOV.U32 R6, RZ, RZ, 0xf ;  /* 0x0000000fff067424 */ /* 0x000fca00078e00ff */
[----:B------:R0:W-:Y:S02]  /*1890*/  STG.E.U8 desc[UR24][R4.64+0x8], R6 ;  /* 0x0000080604007986 */ /* 0x0001e4000c101118 */
.L_x_1318:
        /* <DEDUP_REMOVED lines=43> */
.L_x_1319:
[----:B------:R-:W-:-:S05]  /*1b50*/  IMAD.MOV.U32 R6, RZ, RZ, 0xf ;  /* 0x0000000fff067424 */ /* 0x000fca00078e00ff */
[----:B------:R0:W-:Y:S02]  /*1b60*/  STG.E.U8 desc[UR24][R4.64+0x9], R6 ;  /* 0x0000090604007986 */ /* 0x0001e4000c101118 */
.L_x_1320:
        /* <DEDUP_REMOVED lines=43> */
.L_x_1321:
[----:B------:R-:W-:-:S05]  /*1e20*/  IMAD.MOV.U32 R6, RZ, RZ, 0xf ;  /* 0x0000000fff067424 */ /* 0x000fca00078e00ff */
[----:B------:R0:W-:Y:S02]  /*1e30*/  STG.E.U8 desc[UR24][R4.64+0xa], R6 ;  /* 0x00000a0604007986 */ /* 0x0001e4000c101118 */
.L_x_1322:
        /* <DEDUP_REMOVED lines=43> */
.L_x_1323:
[----:B------:R-:W-:-:S05]  /*20f0*/  IMAD.MOV.U32 R6, RZ, RZ, 0xf ;  /* 0x0000000fff067424 */ /* 0x000fca00078e00ff */
[----:B------:R0:W-:Y:S02]  /*2100*/  STG.E.U8 desc[UR24][R4.64+0xb], R6 ;  /* 0x00000b0604007986 */ /* 0x0001e4000c101118 */
.L_x_1324:
        /* <DEDUP_REMOVED lines=43> */
.L_x_1325:
[----:B------:R-:W-:-:S05]  /*23c0*/  IMAD.MOV.U32 R6, RZ, RZ, 0xf ;  /* 0x0000000fff067424 */ /* 0x000fca00078e00ff */
[----:B------:R0:W-:Y:S02]  /*23d0*/  STG.E.U8 desc[UR24][R4.64+0xc], R6 ;  /* 0x00000c0604007986 */ /* 0x0001e4000c101118 */
.L_x_1326:
        /* <DEDUP_REMOVED lines=43> */
.L_x_1327:
[----:B------:R-:W-:-:S05]  /*2690*/  IMAD.MOV.U32 R6, RZ, RZ, 0xf ;  /* 0x0000000fff067424 */ /* 0x000fca00078e00ff */
[----:B------:R0:W-:Y:S02]  /*26a0*/  STG.E.U8 desc[UR24][R4.64+0xd], R6 ;  /* 0x00000d0604007986 */ /* 0x0001e4000c101118 */
.L_x_1328:
        /* <DEDUP_REMOVED lines=43> */
.L_x_1329:
[----:B------:R-:W-:-:S05]  /*2960*/  IMAD.MOV.U32 R6, RZ, RZ, 0xf ;  /* 0x0000000fff067424 */ /* 0x000fca00078e00ff */
[----:B------:R0:W-:Y:S02]  /*2970*/  STG.E.U8 desc[UR24][R4.64+0xe], R6 ;  /* 0x00000e0604007986 */ /* 0x0001e4000c101118 */
.L_x_1330:
[----:B------:R-:W2:Y:S02]  /*2980*/  LDG.E R2, desc[UR24][R2.64+0x3c] ;  /* 0x00003c1802027981 */ /* 0x000ea4000c1e1900 */
        /* <DEDUP_REMOVED lines=42> */
.L_x_1331:
[----:B------:R-:W-:-:S05]  /*2c30*/  IMAD.MOV.U32 R2, RZ, RZ, 0xf ;  /* 0x0000000fff027424 */ /* 0x000fca00078e00ff */
[----:B------:R1:W-:Y:S02]  /*2c40*/  STG.E.U8 desc[UR24][R4.64+0xf], R2 ;  /* 0x00000f0204007986 */ /* 0x0003e4000c101118 */
.L_x_1332:
[----:B------:R-:W-:Y:S01]  /*2c50*/  UISETP.NE.AND UP0, UPT, UR23, URZ, UPT ;  /* 0x000000ff1700728c */ /* 0x000fe2000bf05270 */
[----:B------:R-:W2:Y:S08]  /*2c60*/  LDCU.64 UR28, c[0x0][0x3a0] ;  /* 0x00007400ff1c77ac */ /* 0x000eb00008000a00 */
[----:B------:R-:W-:Y:S05]  /*2c70*/  BRA.U !UP0, `(.L_x_1333) ;  /* 0x0000001d08347547 */ /* 0x000fea000b800000 */
.L_x_1349:
[----:B------:R-:W-:-:S04]  /*2c80*/  UIADD3 UR20, UPT, UPT, UR23, -0x1, URZ ;  /* 0xffffffff17147890 */ /* 0x000fc8000fffe0ff */
[----:B------:R-:W-:-:S04]  /*2c90*/  USHF.L.U32 UR20, UR20, 0x2, URZ ;  /* 0x0000000214147899 */ /* 0x000fc800080006ff */
[----:B------:R-:W-:Y:S02]  /*2ca0*/  UISETP.EQ.AND UP0, UPT, UR20, URZ, UPT ;  /* 0x000000ff1400728c */ /* 0x000fe4000bf02270 */
[----:B------:R-:W-:Y:S02]  /*2cb0*/  UISETP.EQ.AND UP5, UPT, UR20, 0x4, UPT ;  /* 0x000000041400788c */ /* 0x000fe4000bfa2270 */
[----:B------:R-:W-:Y:S02]  /*2cc0*/  UISETP.EQ.AND UP4, UPT, UR20, 0x8, UPT ;  /* 0x000000081400788c */ /* 0x000fe4000bf82270 */
[----:B------:R-:W-:Y:S02]  /*2cd0*/  UISETP.EQ.AND UP3, UPT, UR20, 0xc, UPT ;  /* 0x0000000c1400788c */ /* 0x000fe4000bf62270 */
[----:B------:R-:W-:Y:S02]  /*2ce0*/  UISETP.EQ.AND UP2, UPT, UR20, 0x10, UPT ;  /* 0x000000101400788c */ /* 0x000fe4000bf42270 */
[----:B------:R-:W-:-:S02]  /*2cf0*/  UP2UR UR33, UPR, URZ, 0x1 ;  /* 0x00000001ff217883 */ /* 0x000fc40008000000 */
[----:B------:R-:W-:Y:S01]  /*2d00*/  UISETP.EQ.AND UP1, UPT, UR20, 0x14, UPT ;  /* 0x000000141400788c */ /* 0x000fe2000bf22270 */
[----:B------:R-:W-:Y:S01]  /*2d10*/  @UP0 UMOV UR21, UR6 ;  /* 0x0000000600150c82 */ /* 0x000fe20008000000 */
[----:B------:R-:W-:Y:S01]  /*2d20*/  UISETP.EQ.AND UP0, UPT, UR20, 0x18, UPT ;  /* 0x000000181400788c */ /* 0x000fe2000bf02270 */
[----:B------:R-:W-:Y:S01]  /*2d30*/  @UP5 UMOV UR21, UR5 ;  /* 0x0000000500155c82 */ /* 0x000fe20008000000 */
[----:B------:R-:W-:Y:S01]  /*2d40*/  @UP4 UMOV UR21, UR4 ;  /* 0x0000000400154c82 */ /* 0x000fe20008000000 */
[----:B------:R-:W-:Y:S02]  /*2d50*/  @UP3 UMOV UR21, UR7 ;  /* 0x0000000700153c82 */ /* 0x000fe40008000000 */
[----:B------:R-:W-:Y:S01]  /*2d60*/  @UP2 UMOV UR21, UR8 ;  /* 0x0000000800152c82 */ /* 0x000fe20008000000 */
[----:B------:R-:W-:-:S03]  /*2d70*/  UP2UR UR38, UPR, URZ, 0x1 ;  /* 0x00000001ff267883 */ /* 0x000fc60008000000 */
[----:B------:R-:W-:Y:S01]  /*2d80*/  @UP1 UMOV UR21, UR9 ;  /* 0x0000000900151c82 */ /* 0x000fe20008000000 */
[----:B------:R-:W-:Y:S01]  /*2d90*/  UP2UR UR37, UPR, URZ, 0x2 ;  /* 0x00000002ff257883 */ /* 0x000fe20008000000 */
[----:B------:R-:W-:Y:S01]  /*2da0*/  @UP0 UMOV UR21, UR10 ;  /* 0x0000000a00150c82 */ /* 0x000fe20008000000 */
[----:B------:R-:W-:Y:S02]  /*2db0*/  UISETP.EQ.AND UP0, UPT, UR20, 0x1c, UPT ;  /* 0x0000001c1400788c */ /* 0x000fe4000bf02270 */
[----:B------:R-:W-:Y:S02]  /*2dc0*/  UP2UR UR36, UPR, URZ, 0x4 ;  /* 0x00000004ff247883 */ /* 0x000fe40008000000 */
[----:B------:R-:W-:Y:S02]  /*2dd0*/  UP2UR UR39, UPR, URZ, 0x1 ;  /* 0x00000001ff277883 */ /* 0x000fe40008000000 */
[----:B------:R-:W-:Y:S02]  /*2de0*/  UISETP.EQ.AND UP1, UPT, UR20, 0x28, UPT ;  /* 0x000000281400788c */ /* 0x000fe4000bf22270 */
[----:B------:R-:W-:-:S02]  /*2df0*/  UP2UR UR35, UPR, URZ, 0x8 ;  /* 0x00000008ff237883 */ /* 0x000fc40008000000 */
[----:B------:R-:W-:Y:S01]  /*2e00*/  UISETP.EQ.AND UP2, UPT, UR20, 0x2c, UPT ;  /* 0x0000002c1400788c */ /* 0x000fe2000bf42270 */
        /* <DEDUP_REMOVED lines=9> */
[----:B------:R-:W-:Y:S02]  /*2ea0*/  UISETP.EQ.AND UP5, UPT, UR20, 0x38, UPT ;  /* 0x000000381400788c */ /* 0x000fe4000bfa2270 */
[----:B------:R-:W-:Y:S02]  /*2eb0*/  UISETP.EQ.AND UP6, UPT, UR20, 0x3c, UPT ;  /* 0x0000003c1400788c */ /* 0x000fe4000bfc2270 */
[----:B------:R-:W-:-:S05]  /*2ec0*/  UP2UR UR22, UPR, URZ, 0x1 ;  /* 0x00000001ff167883 */ /* 0x000fca0008000000 */
[----:B------:R-:W-:Y:S01]  /*2ed0*/  @UP0 UMOV UR21, UR13 ;  /* 0x0000000d00150c82 */ /* 0x000fe20008000000 */
[----:B------:R-:W-:Y:S01]  /*2ee0*/  @UP1 UMOV UR21, UR14 ;  /* 0x0000000e00151c82 */ /* 0x000fe20008000000 */
[----:B------:R-:W-:Y:S01]  /*2ef0*/  @UP2 UMOV UR21, UR19 ;  /* 0x0000001300152c82 */ /* 0x000fe20008000000 */
[----:B------:R-:W-:Y:S01]  /*2f00*/  @UP3 UMOV UR21, UR18 ;  /* 0x0000001200153c82 */ /* 0x000fe20008000000 */
[----:B------:R-:W-:Y:S01]  /*2f10*/  @UP4 UMOV UR21, UR17 ;  /* 0x0000001100154c82 */ /* 0x000fe20008000000 */
[----:B------:R-:W-:Y:S01]  /*2f20*/  @UP5 UMOV UR21, UR16 ;  /* 0x0000001000155c82 */ /* 0x000fe20008000000 */
[----:B------:R-:W-:Y:S02]  /*2f30*/  @UP6 UMOV UR21, UR15 ;  /* 0x0000000f00156c82 */ /* 0x000fe40008000000 */
[----:B--2---:R-:W-:Y:S02]  /*2f40*/  UIADD3 UR31, UP0, UPT, UR28, UR21, URZ ;  /* 0x000000151c1f7290 */ /* 0x004fe4000ff1e0ff */
[----:B------:R-:W-:-:S02]  /*2f50*/  ULOP3.LUT UR30, UR21, 0x3, URZ, 0xc0, !UPT ;  /* 0x00000003151e7892 */ /* 0x000fc4000f8ec0ff */
[----:B------:R-:W-:Y:S02]  /*2f60*/  UIADD3.X UR32, UPT, UPT, URZ, UR29, URZ, UP0, !UPT ;  /* 0x0000001dff207290 */ /* 0x000fe400087fe4ff */
[----:B------:R-:W-:Y:S01]  /*2f70*/  UISETP.GE.U32.AND UP0, UPT, UR21, 0x4, UPT ;  /* 0x000000041500788c */ /* 0x000fe2000bf06070 */
[----:B01----:R-:W-:-:S03]  /*2f80*/  IMAD.U32 R4, RZ, RZ, UR31 ;  /* 0x0000001fff047e24 */ /* 0x003fc6000f8e00ff */
[----:B------:R-:W-:Y:S01]  /*2f90*/  USEL UR20, URZ, 0x4, UP0 ;  /* 0x00000004ff147887 */ /* 0x000fe20008000000 */
[----:B------:R-:W-:-:S03]  /*2fa0*/  IMAD.U32 R5, RZ, RZ, UR32 ;  /* 0x00000020ff057e24 */ /* 0x000fc6000f8e00ff */
[----:B------:R-:W-:Y:S02]  /*2fb0*/  ULOP3.LUT UR26, UR20, UR30, URZ, 0xfc, !UPT ;  /* 0x0000001e141a7292 */ /* 0x000fe4000f8efcff */
[----:B------:R-:W2:Y:S02]  /*2fc0*/  LDG.E.U8 R0, desc[UR24][R4.64] ;  /* 0x0000001804007981 */ /* 0x000ea4000c1e1100 */
[----:B------:R-:W-:-:S04]  /*2fd0*/  UIADD3 UR20, UP0, UPT, UR26, UR28, URZ ;  /* 0x0000001c1a147290 */ /* 0x000fc8000ff1e0ff */
[----:B------:R-:W-:Y:S02]  /*2fe0*/  UIADD3.X UR41, UPT, UPT, URZ, UR29, URZ, UP0, !UPT ;  /* 0x0000001dff297290 */ /* 0x000fe400087fe4ff */
[----:B------:R-:W-:Y:S01]  /*2ff0*/  IMAD.U32 R2, RZ, RZ, UR20 ;  /* 0x00000014ff027e24 */ /* 0x000fe2000f8e00ff */
[----:B------:R-:W-:-:S03]  /*3000*/  UISETP.NE.AND UP0, UPT, UR22, URZ, UPT ;  /* 0x000000ff1600728c */ /* 0x000fc6000bf05270 */
[----:B------:R-:W-:-:S05]  /*3010*/  IMAD.U32 R3, RZ, RZ, UR41 ;  /* 0x00000029ff037e24 */ /* 0x000fca000f8e00ff */
[----:B------:R-:W2:Y:S01]  /*3020*/  LDG.E.U8 R9, desc[UR24][R2.64] ;  /* 0x0000001802097981 */ /* 0x000ea2000c1e1100 */
[----:B------:R-:W-:Y:S02]  /*3030*/  UIADD3 UR22, UPT, UPT, UR23, -0x1, URZ ;  /* 0xffffffff17167890 */ /* 0x000fe4000fffe0ff */
[----:B------:R-:W-:Y:S01]  /*3040*/  ULOP3.LUT UR31, UR21, 0xfffffffc, URZ, 0xc0, !UPT ;  /* 0xfffffffc151f7892 */ /* 0x000fe2000f8ec0ff */
[----:B------:R-:W-:Y:S01]  /*3050*/  UMOV UR20, 0xffffffff ;  /* 0xffffffff00147882 */ /* 0x000fe20000000000 */
[----:B--2---:R-:W-:-:S06]  /*3060*/  LOP3.LUT R6, R9, 0xff, R0, 0x40, !PT ;  /* 0x000000ff09067812 */ /* 0x004fcc00078e4000 */
[----:B------:R-:W0:Y:S01]  /*3070*/  POPC R6, R6 ;  /* 0x0000000600067309 */ /* 0x000e220000000000 */
[----:B------:R-:W-:Y:S02]  /*3080*/  LOP3.LUT R7, R9, R0, RZ, 0x30, !PT ;  /* 0x0000000009077212 */ /* 0x000fe400078e30ff */
[----:B0-----:R-:W-:-:S04]  /*3090*/  PRMT R8, R6, 0x9910, RZ ;  /* 0x0000991006087816 */ /* 0x001fc800000000ff */
[----:B------:R-:W-:Y:S01]  /*30a0*/  ISETP.NE.AND P0, PT, R8, 0x1, PT ;  /* 0x000000010800780c */ /* 0x000fe20003f05270 */
[----:B------:R0:W-:-:S12]  /*30b0*/  STG.E.U8 desc[UR24][R2.64], R7 ;  /* 0x0000000702007986 */ /* 0x0001d8000c101118 */
[----:B0-----:R-:W-:Y:S05]  /*30c0*/  @!P0 BRA `(.L_x_1334) ;  /* 0x00000000000c8947 */ /* 0x001fea0003800000 */
[----:B------:R-:W-:-:S13]  /*30d0*/  ISETP.NE.AND P0, PT, R8, RZ, PT ;  /* 0x000000ff0800720c */ /* 0x000fda0003f05270 */
[----:B------:R-:W-:Y:S05]  /*30e0*/  @!P0 BRA `(.L_x_1335) ;  /* 0x0000004800108947 */ /* 0x000fea0003800000 */
[----:B------:R-:W-:Y:S05]  /*30f0*/  BRA `(.L_x_1336) ;  /* 0x0000000000bc7947 */ /* 0x000fea0003800000 */
.L_x_1334:
[----:B------:R-:W-:-:S05]  /*3100*/  VIADD R2, R9, 0xffffffff ;  /* 0xffffffff09027836 */ /* 0x000fca0000000000 */
[----:B------:R-:W-:-:S13]  /*3110*/  LOP3.LUT P0, RZ, R9, 0xff, R2, 0x80, !PT ;  /* 0x000000ff09ff7812 */ /* 0x000fda0007808002 */
[----:B------:R-:W-:Y:S05]  /*3120*/  @!P0 BRA `(.L_x_1336) ;  /* 0x0000000000b08947 */ /* 0x000fea0003800000 */
[----:B------:R-:W-:Y:S02]  /*3130*/  UP2UR UR32, UPR, URZ, 0x1 ;  /* 0x00000001ff207883 */ /* 0x000fe40008000000 */
[----:B------:R-:W-:-:S04]  /*3140*/  UISETP.NE.AND UP0, UPT, UR27, URZ, UPT ;  /* 0x000000ff1b00728c */ /* 0x000fc8000bf05270 */
[----:B------:R-:W-:Y:S02]  /*3150*/  UP2UR UR27, UPR, URZ, 0x1 ;  /* 0x00000001ff1b7883 */ /* 0x000fe40008000000 */
[----:B------:R-:W-:Y:S02]  /*3160*/  UISETP.NE.AND UP0, UPT, UR34, URZ, UPT ;  /* 0x000000ff2200728c */ /* 0x000fe4000bf05270 */
[----:B------:R-:W-:Y:S02]  /*3170*/  UP2UR UR34, UPR, URZ, 0x4 ;  /* 0x00000004ff227883 */ /* 0x000fe40008000000 */
[----:B------:R-:W-:Y:S02]  /*3180*/  UP2UR UR22, UPR, URZ, 0x1 ;  /* 0x00000001ff167883 */ /* 0x000fe40008000000 */
[----:B------:R-:W-:Y:S02]  /*3190*/  UISETP.NE.AND UP0, UPT, UR33, URZ, UPT ;  /* 0x000000ff2100728c */ /* 0x000fe4000bf05270 */
[----:B------:R-:W-:-:S02]  /*31a0*/  UP2UR UR33, UPR, URZ, 0x2 ;  /* 0x00000002ff217883 */ /* 0x000fc40008000000 */
[----:B------:R-:W-:Y:S02]  /*31b0*/  UISETP.NE.AND UP1, UPT, UR35, URZ, UPT ;  /* 0x000000ff2300728c */ /* 0x000fe4000bf25270 */
[----:B------:R-:W-:Y:S02]  /*31c0*/  UISETP.NE.AND UP2, UPT, UR36, URZ, UPT ;  /* 0x000000ff2400728c */ /* 0x000fe4000bf45270 */
[----:B------:R-:W-:Y:S02]  /*31d0*/  UP2UR UR35, UPR, URZ, 0x8 ;  /* 0x00000008ff237883 */ /* 0x000fe40008000000 */
[----:B------:R-:W-:Y:S01]  /*31e0*/  UP2UR UR36, UPR, URZ, 0x10 ;  /* 0x00000010ff247883 */ /* 0x000fe20008000000 */
[----:B------:R-:W-:Y:S01]  /*31f0*/  @UP0 UMOV UR6, UR26 ;  /* 0x0000001a00060c82 */ /* 0x000fe20008000000 */
[----:B------:R-:W-:Y:S02]  /*3200*/  UISETP.NE.AND UP0, UPT, UR22, URZ, UPT ;  /* 0x000000ff1600728c */ /* 0x000fe4000bf05270 */
[----:B------:R-:W-:-:S02]  /*3210*/  UISETP.NE.AND UP3, UPT, UR37, URZ, UPT ;  /* 0x000000ff2500728c */ /* 0x000fc4000bf65270 */
[----:B------:R-:W-:Y:S02]  /*3220*/  UISETP.NE.AND UP4, UPT, UR38, URZ, UPT ;  /* 0x000000ff2600728c */ /* 0x000fe4000bf85270 */
[----:B------:R-:W-:Y:S02]  /*3230*/  UP2UR UR37, UPR, URZ, 0x20 ;  /* 0x00000020ff257883 */ /* 0x000fe40008000000 */
[----:B------:R-:W-:Y:S02]  /*3240*/  UP2UR UR38, UPR, URZ, 0x40 ;  /* 0x00000040ff267883 */ /* 0x000fe40008000000 */
[----:B------:R-:W-:Y:S01]  /*3250*/  UISETP.NE.AND UP5, UPT, UR39, URZ, UPT ;  /* 0x000000ff2700728c */ /* 0x000fe2000bfa5270 */
[----:B------:R-:W-:Y:S01]  /*3260*/  @UP0 UMOV UR5, UR26 ;  /* 0x0000001a00050c82 */ /* 0x000fe20008000000 */
[----:B------:R-:W-:Y:S02]  /*3270*/  UISETP.NE.AND UP6, UPT, UR40, URZ, UPT ;  /* 0x000000ff2800728c */ /* 0x000fe4000bfc5270 */
[----:B------:R-:W-:Y:S01]  /*3280*/  UISETP.NE.AND UP0, UPT, UR27, URZ, UPT ;  /* 0x000000ff1b00728c */ /* 0x000fe2000bf05270 */
[----:B------:R-:W-:Y:S01]  /*3290*/  @UP1 UMOV UR7, UR26 ;  /* 0x0000001a00071c82 */ /* 0x000fe20008000000 */
[----:B------:R-:W-:Y:S01]  /*32a0*/  @UP2 UMOV UR8, UR26 ;  /* 0x0000001a00082c82 */ /* 0x000fe20008000000 */
[----:B------:R-:W-:Y:S01]  /*32b0*/  @UP3 UMOV UR9, UR26 ;  /* 0x0000001a00093c82 */ /* 0x000fe20008000000 */
[----:B------:R-:W-:-:S03]  /*32c0*/  @UP4 UMOV UR10, UR26 ;  /* 0x0000001a000a4c82 */ /* 0x000fc60008000000 */
[----:B------:R-:W-:Y:S01]  /*32d0*/  @UP5 UMOV UR11, UR26 ;  /* 0x0000001a000b5c82 */ /* 0x000fe20008000000 */
[----:B------:R-:W-:Y:S01]  /*32e0*/  UISETP.NE.AND UP1, UPT, UR33, URZ, UPT ;  /* 0x000000ff2100728c */ /* 0x000fe2000bf25270 */
[----:B------:R-:W-:Y:S01]  /*32f0*/  @UP6 UMOV UR12, UR26 ;  /* 0x0000001a000c6c82 */ /* 0x000fe20008000000 */
[----:B------:R-:W-:Y:S01]  /*3300*/  UISETP.NE.AND UP2, UPT, UR34, URZ, UPT ;  /* 0x000000ff2200728c */ /* 0x000fe2000bf45270 */
[----:B------:R-:W-:Y:S01]  /*3310*/  @UP0 UMOV UR4, UR26 ;  /* 0x0000001a00040c82 */ /* 0x000fe20008000000 */
[----:B------:R-:W-:Y:S02]  /*3320*/  UISETP.NE.AND UP0, UPT, UR32, URZ, UPT ;  /* 0x000000ff2000728c */ /* 0x000fe4000bf05270 */
[----:B------:R-:W-:Y:S02]  /*3330*/  UISETP.NE.AND UP3, UPT, UR35, URZ, UPT ;  /* 0x000000ff2300728c */ /* 0x000fe4000bf65270 */
[----:B------:R-:W-:Y:S02]  /*3340*/  UISETP.NE.AND UP4, UPT, UR36, URZ, UPT ;  /* 0x000000ff2400728c */ /* 0x000fe4000bf85270 */
[----:B------:R-:W-:-:S02]  /*3350*/  UISETP.NE.AND UP5, UPT, UR37, URZ, UPT ;  /* 0x000000ff2500728c */ /* 0x000fc4000bfa5270 */
[----:B------:R-:W-:Y:S01]  /*3360*/  UISETP.NE.AND UP6, UPT, UR38, URZ, UPT ;  /* 0x000000ff2600728c */ /* 0x000fe2000bfc5270 */
[----:B------:R-:W-:Y:S02]  /*3370*/  @UP1 UMOV UR14, UR26 ;  /* 0x0000001a000e1c82 */ /* 0x000fe40008000000 */
[----:B------:R-:W-:Y:S01]  /*3380*/  @UP0 UMOV UR13, UR26 ;  /* 0x0000001a000d0c82 */ /* 0x000fe20008000000 */
[----:B------:R-:W-:Y:S01]  /*3390*/  @UP2 UMOV UR19, UR26 ;  /* 0x0000001a00132c82 */ /* 0x000fe20008000000 */
[----:B------:R-:W-:Y:S01]  /*33a0*/  @UP3 UMOV UR18, UR26 ;  /* 0x0000001a00123c82 */ /* 0x000fe20008000000 */
[----:B------:R-:W-:Y:S01]  /*33b0*/  UMOV UR22, UR23 ;  /* 0x0000001700167c82 */ /* 0x000fe20008000000 */
[----:B------:R-:W-:Y:S02]  /*33c0*/  @UP4 UMOV UR17, UR26 ;  /* 0x0000001a00114c82 */ /* 0x000fe40008000000 */
[----:B------:R-:W-:Y:S02]  /*33d0*/  @UP5 UMOV UR16, UR26 ;  /* 0x0000001a00105c82 */ /* 0x000fe40008000000 */
[----:B------:R-:W-:-:S05]  /*33e0*/  @UP6 UMOV UR15, UR26 ;  /* 0x0000001a000f6c82 */ /* 0x000fca0008000000 */
.L_x_1336:
[----:B------:R-:W-:Y:S02]  /*33f0*/  UISETP.NE.AND UP0, UPT, UR30, URZ, UPT ;  /* 0x000000ff1e00728c */ /* 0x000fe4000bf05270 */
[----:B------:R-:W-:-:S07]  /*3400*/  UIADD3 UR27, UPT, UPT, UR31, 0x1, URZ ;  /* 0x000000011f1b7890 */ /* 0x000fce000fffe0ff */
[----:B------:R-:W-:Y:S02]  /*3410*/  UMOV UR23, UR27 ;  /* 0x0000001b00177c82 */ /* 0x000fe40008000000 */
[----:B------:R-:W-:-:S04]  /*3420*/  @UP0 UIADD3 UR23, UPT, UPT, UR31, URZ, URZ ;  /* 0x000000ff1f170290 */ /* 0x000fc8000fffe0ff */
[----:B------:R-:W-:-:S04]  /*3430*/  UIADD3 UR26, UP0, UPT, UR28, UR23, URZ ;  /* 0x000000171c1a7290 */ /* 0x000fc8000ff1e0ff */
[----:B------:R-:W-:Y:S02]  /*3440*/  UIADD3.X UR32, UPT, UPT, URZ, UR29, URZ, UP0, !UPT ;  /* 0x0000001dff207290 */ /* 0x000fe400087fe4ff */
[----:B------:R-:W-:-:S04]  /*3450*/  IMAD.U32 R2, RZ, RZ, UR26 ;  /* 0x0000001aff027e24 */ /* 0x000fc8000f8e00ff */
[----:B------:R-:W-:-:S05]  /*3460*/  IMAD.U32 R3, RZ, RZ, UR32 ;  /* 0x00000020ff037e24 */ /* 0x000fca000f8e00ff */
[----:B------:R-:W2:Y:S02]  /*3470*/  LDG.E.U8 R7, desc[UR24][R2.64] ;  /* 0x0000001802077981 */ /* 0x000ea4000c1e1100 */
[C---:B--2---:R-:W-:Y:S02]  /*3480*/  LOP3.LUT R4, R7.reuse, 0xff, R0, 0x40, !PT ;  /* 0x000000ff07047812 */ /* 0x044fe400078e4000 */
[----:B------:R-:W-:-:S04]  /*3490*/  LOP3.LUT R5, R7, R0, RZ, 0x30, !PT ;  /* 0x0000000007057212 */ /* 0x000fc800078e30ff */
[----:B------:R-:W0:Y:S01]  /*34a0*/  POPC R4, R4 ;  /* 0x0000000400047309 */ /* 0x000e220000000000 */
[----:B------:R1:W-:Y:S01]  /*34b0*/  STG.E.U8 desc[UR24][R2.64], R5 ;  /* 0x0000000502007986 */ /* 0x0003e2000c101118 */
[----:B0-----:R-:W-:-:S04]  /*34c0*/  PRMT R6, R4, 0x9910, RZ ;  /* 0x0000991004067816 */ /* 0x001fc800000000ff */
[----:B------:R-:W-:-:S13]  /*34d0*/  ISETP.NE.AND P0, PT, R6, 0x1, PT ;  /* 0x000000010600780c */ /* 0x000fda0003f05270 */
[----:B-1----:R-:W-:Y:S05]  /*34e0*/  @!P0 BRA `(.L_x_1337) ;  /* 0x00000000000c8947 */ /* 0x002fea0003800000 */
[----:B------:R-:W-:-:S13]  /*34f0*/  ISETP.NE.AND P0, PT, R6, RZ, PT ;  /* 0x000000ff0600720c */ /* 0x000fda0003f05270 */
[----:B------:R-:W-:Y:S05]  /*3500*/  @!P0 BRA `(.L_x_1335) ;  /* 0x0000004400088947 */ /* 0x000fea0003800000 */
[----:B------:R-:W-:Y:S05]  /*3510*/  BRA `(.L_x_1338) ;  /* 0x0000000000947947 */ /* 0x000fea0003800000 */
.L_x_1337:
[----:B------:R-:W-:-:S05]  /*3520*/  VIADD R2, R7, 0xffffffff ;  /* 0xffffffff07027836 */ /* 0x000fca0000000000 */
[----:B------:R-:W-:-:S13]  /*3530*/  LOP3.LUT P0, RZ, R7, 0xff, R2, 0x80, !PT ;  /* 0x000000ff07ff7812 */ /* 0x000fda0007808002 */
[----:B------:R-:W-:Y:S05]  /*3540*/  @!P0 BRA `(.L_x_1338) ;  /* 0x0000000000888947 */ /* 0x000fea0003800000 */
[----:B------:R-:W-:Y:S02]  /*3550*/  USHF.L.U32 UR26, UR22, 0x2, URZ ;  /* 0x00000002161a7899 */ /* 0x000fe400080006ff */
[----:B------:R-:W-:Y:S02]  /*3560*/  UIADD3 UR22, UPT, UPT, UR22, 0x1, URZ ;  /* 0x0000000116167890 */ /* 0x000fe4000fffe0ff */
[----:B------:R-:W-:Y:S02]  /*3570*/  UISETP.EQ.AND UP2, UPT, UR26, URZ, UPT ;  /* 0x000000ff1a00728c */ /* 0x000fe4000bf42270 */
[----:B------:R-:W-:Y:S02]  /*3580*/  UISETP.EQ.AND UP1, UPT, UR26, 0x4, UPT ;  /* 0x000000041a00788c */ /* 0x000fe4000bf22270 */
[----:B------:R-:W-:Y:S02]  /*3590*/  UISETP.EQ.AND UP0, UPT, UR26, 0x8, UPT ;  /* 0x000000081a00788c */ /* 0x000fe4000bf02270 */
[----:B------:R-:W-:-:S02]  /*35a0*/  UISETP.EQ.AND UP4, UPT, UR26, 0xc, UPT ;  /* 0x0000000c1a00788c */ /* 0x000fc4000bf82270 */
[----:B------:R-:W-:Y:S02]  /*35b0*/  UISETP.EQ.AND UP6, UPT, UR26, 0x10, UPT ;  /* 0x000000101a00788c */ /* 0x000fe4000bfc2270 */
[----:B------:R-:W-:Y:S01]  /*35c0*/  UISETP.EQ.AND UP5, UPT, UR26, 0x14, UPT ;  /* 0x000000141a00788c */ /* 0x000fe2000bfa2270 */
[----:B------:R-:W-:Y:S02]  /*35d0*/  @UP2 UMOV UR6, UR23 ;  /* 0x0000001700062c82 */ /* 0x000fe40008000000 */
[----:B------:R-:W-:Y:S01]  /*35e0*/  @UP1 UMOV UR5, UR23 ;  /* 0x0000001700051c82 */ /* 0x000fe20008000000 */
[----:B------:R-:W-:Y:S02]  /*35f0*/  UISETP.EQ.AND UP3, UPT, UR26, 0x18, UPT ;  /* 0x000000181a00788c */ /* 0x000fe4000bf62270 */
[----:B------:R-:W-:Y:S02]  /*3600*/  UISETP.EQ.AND UP2, UPT, UR26, 0x1c, UPT ;  /* 0x0000001c1a00788c */ /* 0x000fe4000bf42270 */
[----:B------:R-:W-:Y:S01]  /*3610*/  UISETP.EQ.AND UP1, UPT, UR26, 0x20, UPT ;  /* 0x000000201a00788c */ /* 0x000fe2000bf22270 */
[----:B------:R-:W-:Y:S01]  /*3620*/  @UP0 UMOV UR4, UR23 ;  /* 0x0000001700040c82 */ /* 0x000fe20008000000 */
[----:B------:R-:W-:Y:S01]  /*3630*/  @UP4 UMOV UR7, UR23 ;  /* 0x0000001700074c82 */ /* 0x000fe20008000000 */
[----:B------:R-:W-:Y:S01]  /*3640*/  @UP6 UMOV UR8, UR23 ;  /* 0x0000001700086c82 */ /* 0x000fe20008000000 */
[----:B------:R-:W-:Y:S01]  /*3650*/  @UP5 UMOV UR9, UR23 ;  /* 0x0000001700095c82 */ /* 0x000fe20008000000 */
[----:B------:R-:W-:-:S02]  /*3660*/  UISETP.EQ.AND UP0, UPT, UR26, 0x24, UPT ;  /* 0x000000241a00788c */ /* 0x000fc4000bf02270 */
[----:B------:R-:W-:Y:S02]  /*3670*/  @UP3 UMOV UR10, UR23 ;  /* 0x00000017000a3c82 */ /* 0x000fe40008000000 */
[----:B------:R-:W-:Y:S01]  /*3680*/  @UP2 UMOV UR11, UR23 ;  /* 0x00000017000b2c82 */ /* 0x000fe20008000000 */
[----:B------:R-:W-:Y:S01]  /*3690*/  UISETP.EQ.AND UP4, UPT, UR26, 0x28, UPT ;  /* 0x000000281a00788c */ /* 0x000fe2000bf82270 */
[----:B------:R-:W-:Y:S01]  /*36a0*/  @UP1 UMOV UR12, UR23 ;  /* 0x00000017000c1c82 */ /* 0x000fe20008000000 */
[----:B------:R-:W-:Y:S02]  /*36b0*/  UISETP.EQ.AND UP6, UPT, UR26, 0x2c, UPT ;  /* 0x0000002c1a00788c */ /* 0x000fe4000bfc2270 */
[----:B------:R-:W-:Y:S02]  /*36c0*/  UISETP.EQ.AND UP5, UPT, UR26, 0x30, UPT ;  /* 0x000000301a00788c */ /* 0x000fe4000bfa2270 */
[----:B------:R-:W-:Y:S02]  /*36d0*/  UISETP.EQ.AND UP3, UPT, UR26, 0x34, UPT ;  /* 0x000000341a00788c */ /* 0x000fe4000bf62270 */
[----:B------:R-:W-:-:S02]  /*36e0*/  UISETP.EQ.AND UP2, UPT, UR26, 0x38, UPT ;  /* 0x000000381a00788c */ /* 0x000fc4000bf42270 */
[----:B------:R-:W-:Y:S01]  /*36f0*/  UISETP.EQ.AND UP1, UPT, UR26, 0x3c, UPT ;  /* 0x0000003c1a00788c */ /* 0x000fe2000bf22270 */
[----:B------:R-:W-:Y:S01]  /*3700*/  @UP0 UMOV UR13, UR23 ;  /* 0x00000017000d0c82 */ /* 0x000fe20008000000 */
[----:B------:R-:W-:Y:S01]  /*3710*/  @UP4 UMOV UR14, UR23 ;  /* 0x00000017000e4c82 */ /* 0x000fe20008000000 */
[----:B------:R-:W-:Y:S02]  /*3720*/  @UP6 UMOV UR19, UR23 ;  /* 0x0000001700136c82 */ /* 0x000fe40008000000 */
[----:B------:R-:W-:Y:S02]  /*3730*/  @UP5 UMOV UR18, UR23 ;  /* 0x0000001700125c82 */ /* 0x000fe40008000000 */
[----:B------:R-:W-:Y:S02]  /*3740*/  @UP3 UMOV UR17, UR23 ;  /* 0x0000001700113c82 */ /* 0x000fe40008000000 */
[----:B------:R-:W-:Y:S02]  /*3750*/  @UP2 UMOV UR16, UR23 ;  /* 0x0000001700102c82 */ /* 0x000fe40008000000 */
[----:B------:R-:W-:-:S05]  /*3760*/  @UP1 UMOV UR15, UR23 ;  /* 0x00000017000f1c82 */ /* 0x000fca0008000000 */
.L_x_1338:
[----:B------:R-:W-:Y:S01]  /*3770*/  UISETP.GE.U32.AND UP0, UPT, UR21, 0x8, UPT ;  /* 0x000000081500788c */ /* 0x000fe2000bf06070 */
[----:B------:R-:W-:-:S03]  /*3780*/  UMOV UR26, 0x8 ;  /* 0x00000008001a7882 */ /* 0x000fc60000000000 */
[----:B------:R-:W-:-:S04]  /*3790*/  USEL UR23, UR26, 0x4, !UP0 ;  /* 0x000000041a177887 */ /* 0x000fc8000c000000 */
[----:B------:R-:W-:-:S04]  /*37a0*/  ULOP3.LUT UR23, UR23, UR30, URZ, 0xfc, !UPT ;  /* 0x0000001e17177292 */ /* 0x000fc8000f8efcff */
        /* <DEDUP_REMOVED lines=15> */
.L_x_1339:
        /* <DEDUP_REMOVED lines=37> */
.L_x_1340:
[----:B------:R-:W-:-:S04]  /*3af0*/  UISETP.GE.U32.AND UP2, UPT, UR30, 0x2, UPT ;  /* 0x000000021e00788c */ /* 0x000fc8000bf46070 */
[----:B------:R-:W-:-:S04]  /*3b00*/  USEL UR23, URZ, 0x1, UP2 ;  /* 0x00000001ff177887 */ /* 0x000fc80009000000 */
[----:B------:R-:W-:-:S04]  /*3b10*/  UIADD3 UR23, UP0, UP1, UR31, UR28, UR23 ;  /* 0x0000001c1f177290 */ /* 0x000fc8000f91e017 */
[----:B------:R-:W-:Y:S02]  /*3b20*/  UIADD3.X UR32, UPT, UPT, URZ, UR29, URZ, UP0, UP1 ;  /* 0x0000001dff207290 */ /* 0x000fe400087e24ff */
        /* <DEDUP_REMOVED lines=13> */
.L_x_1341:
[----:B------:R-:W-:-:S05]  /*3c00*/  VIADD R2, R7, 0xffffffff ;  /* 0xffffffff07027836 */ /* 0x000fca0000000000 */
[----:B------:R-:W-:-:S13]  /*3c10*/  LOP3.LUT P0, RZ, R7, 0xff, R2, 0x80, !PT ;  /* 0x000000ff07ff7812 */ /* 0x000fda0007808002 */
[----:B------:R-:W-:Y:S05]  /*3c20*/  @!P0 BRA `(.L_x_1342) ;  /* 0x0000000000948947 */ /* 0x000fea0003800000 */
[----:B------:R-:W-:Y:S01]  /*3c30*/  USHF.L.U32 UR32, UR22, 0x2, URZ ;  /* 0x0000000216207899 */ /* 0x000fe200080006ff */
[----:B------:R-:W-:Y:S01]  /*3c40*/  UMOV UR23, UR27 ;  /* 0x0000001b00177c82 */ /* 0x000fe20008000000 */
[----:B------:R-:W-:Y:S02]  /*3c50*/  @UP2 UIADD3 UR23, UPT, UPT, UR31, URZ, URZ ;  /* 0x000000ff1f172290 */ /* 0x000fe4000fffe0ff */
[----:B------:R-:W-:Y:S02]  /*3c60*/  UISETP.EQ.AND UP2, UPT, UR32, URZ, UPT ;  /* 0x000000ff2000728c */ /* 0x000fe4000bf42270 */
[----:B------:R-:W-:Y:S02]  /*3c70*/  UISETP.EQ.AND UP1, UPT, UR32, 0x4, UPT ;  /* 0x000000042000788c */ /* 0x000fe4000bf22270 */
[----:B------:R-:W-:Y:S02]  /*3c80*/  UIADD3 UR23, UPT, UPT, UR23, 0x1, URZ ;  /* 0x0000000117177890 */ /* 0x000fe4000fffe0ff */
[----:B------:R-:W-:-:S02]  /*3c90*/  UISETP.EQ.AND UP0, UPT, UR32, 0x8, UPT ;  /* 0x000000082000788c */ /* 0x000fc4000bf02270 */
[----:B------:R-:W-:Y:S02]  /*3ca0*/  UISETP.EQ.AND UP4, UPT, UR32, 0xc, UPT ;  /* 0x0000000c2000788c */ /* 0x000fe4000bf82270 */
[----:B------:R-:W-:Y:S01]  /*3cb0*/  UISETP.EQ.AND UP6, UPT, UR32, 0x10, UPT ;  /* 0x000000102000788c */ /* 0x000fe2000bfc2270 */
[----:B------:R-:W-:Y:S02]  /*3cc0*/  @UP2 UMOV UR6, UR23 ;  /* 0x0000001700062c82 */ /* 0x000fe40008000000 */
[----:B------:R-:W-:Y:S01]  /*3cd0*/  @UP1 UMOV UR5, UR23 ;  /* 0x0000001700051c82 */ /* 0x000fe20008000000 */
[----:B------:R-:W-:Y:S02]  /*3ce0*/  UISETP.EQ.AND UP5, UPT, UR32, 0x14, UPT ;  /* 0x000000142000788c */ /* 0x000fe4000bfa2270 */
[----:B------:R-:W-:Y:S02]  /*3cf0*/  UISETP.EQ.AND UP3, UPT, UR32, 0x18, UPT ;  /* 0x000000182000788c */ /* 0x000fe4000bf62270 */
[----:B------:R-:W-:-:S02]  /*3d00*/  UISETP.EQ.AND UP2, UPT, UR32, 0x1c, UPT ;  /* 0x0000001c2000788c */ /* 0x000fc4000bf42270 */
[----:B------:R-:W-:Y:S01]  /*3d10*/  UISETP.EQ.AND UP1, UPT, UR32, 0x20, UPT ;  /* 0x000000202000788c */ /* 0x000fe2000bf22270 */
[----:B------:R-:W-:Y:S01]  /*3d20*/  @UP0 UMOV UR4, UR23 ;  /* 0x0000001700040c82 */ /* 0x000fe20008000000 */
[----:B------:R-:W-:Y:S01]  /*3d30*/  @UP4 UMOV UR7, UR23 ;  /* 0x0000001700074c82 */ /* 0x000fe20008000000 */
[----:B------:R-:W-:Y:S02]  /*3d40*/  @UP6 UMOV UR8, UR23 ;  /* 0x0000001700086c82 */ /* 0x000fe40008000000 */
[----:B------:R-:W-:Y:S01]  /*3d50*/  @UP5 UMOV UR9, UR23 ;  /* 0x0000001700095c82 */ /* 0x000fe20008000000 */
[----:B------:R-:W-:Y:S01]  /*3d60*/  UISETP.EQ.AND UP0, UPT, UR32, 0x24, UPT ;  /* 0x000000242000788c */ /* 0x000fe2000bf02270 */
[----:B------:R-:W-:Y:S02]  /*3d70*/  @UP3 UMOV UR10, UR23 ;  /* 0x00000017000a3c82 */ /* 0x000fe40008000000 */
[----:B------:R-:W-:Y:S01]  /*3d80*/  @UP2 UMOV UR11, UR23 ;  /* 0x00000017000b2c82 */ /* 0x000fe20008000000 */
[----:B------:R-:W-:Y:S01]  /*3d90*/  UISETP.EQ.AND UP4, UPT, UR32, 0x28, UPT ;  /* 0x000000282000788c */ /* 0x000fe2000bf82270 */
[----:B------:R-:W-:Y:S01]  /*3da0*/  @UP1 UMOV UR12, UR23 ;  /* 0x00000017000c1c82 */ /* 0x000fe20008000000 */
[----:B------:R-:W-:-:S02]  /*3db0*/  UISETP.EQ.AND UP6, UPT, UR32, 0x2c, UPT ;  /* 0x0000002c2000788c */ /* 0x000fc4000bfc2270 */
[----:B------:R-:W-:Y:S02]  /*3dc0*/  UISETP.EQ.AND UP5, UPT, UR32, 0x30, UPT ;  /* 0x000000302000788c */ /* 0x000fe4000bfa2270 */
[----:B------:R-:W-:Y:S02]  /*3dd0*/  UISETP.EQ.AND UP3, UPT, UR32, 0x34, UPT ;  /* 0x000000342000788c */ /* 0x000fe4000bf62270 */
[----:B------:R-:W-:Y:S02]  /*3de0*/  UISETP.EQ.AND UP2, UPT, UR32, 0x38, UPT ;  /* 0x000000382000788c */ /* 0x000fe4000bf42270 */
[----:B------:R-:W-:Y:S02]  /*3df0*/  UISETP.EQ.AND UP1, UPT, UR32, 0x3c, UPT ;  /* 0x0000003c2000788c */ /* 0x000fe4000bf22270 */
[----:B------:R-:W-:Y:S01]  /*3e00*/  UIADD3 UR22, UPT, UPT, UR22, 0x1, URZ ;  /* 0x0000000116167890 */ /* 0x000fe2000fffe0ff */
[----:B------:R-:W-:Y:S01]  /*3e10*/  @UP0 UMOV UR13, UR23 ;  /* 0x00000017000d0c82 */ /* 0x000fe20008000000 */
[----:B------:R-:W-:Y:S01]  /*3e20*/  @UP4 UMOV UR14, UR23 ;  /* 0x00000017000e4c82 */ /* 0x000fe20008000000 */
[----:B------:R-:W-:Y:S01]  /*3e30*/  @UP6 UMOV UR19, UR23 ;  /* 0x0000001700136c82 */ /* 0x000fe20008000000 */
[----:B------:R-:W-:Y:S01]  /*3e40*/  @UP5 UMOV UR18, UR23 ;  /* 0x0000001700125c82 */ /* 0x000fe20008000000 */
[----:B------:R-:W-:-:S02]  /*3e50*/  @UP3 UMOV UR17, UR23 ;  /* 0x0000001700113c82 */ /* 0x000fc40008000000 */
[----:B------:R-:W-:Y:S02]  /*3e60*/  @UP2 UMOV UR16, UR23 ;  /* 0x0000001700102c82 */ /* 0x000fe40008000000 */
[----:B------:R-:W-:-:S05]  /*3e70*/  @UP1 UMOV UR15, UR23 ;  /* 0x00000017000f1c82 */ /* 0x000fca0008000000 */
.L_x_1342:
[----:B------:R-:W-:-:S04]  /*3e80*/  UISETP.GE.U32.AND UP0, UPT, UR21, 0xc, UPT ;  /* 0x0000000c1500788c */ /* 0x000fc8000bf06070 */
[----:B------:R-:W-:-:S04]  /*3e90*/  USEL UR23, UR26, 0xc, UP0 ;  /* 0x0000000c1a177887 */ /* 0x000fc80008000000 */
        /* <DEDUP_REMOVED lines=16> */
.L_x_1343:
        /* <DEDUP_REMOVED lines=37> */
.L_x_1344:
[----:B------:R-:W-:-:S04]  /*41f0*/  UISETP.NE.AND UP0, UPT, UR30, 0x3, UPT ;  /* 0x000000031e00788c */ /* 0x000fc8000bf05270 */
[----:B------:R-:W-:-:S04]  /*4200*/  USEL UR23, URZ, 0x1, !UP0 ;  /* 0x00000001ff177887 */ /* 0x000fc8000c000000 */
[----:B------:R-:W-:-:S04]  /*4210*/  UIADD3 UR23, UP1, UP2, UR31, UR28, UR23 ;  /* 0x0000001c1f177290 */ /* 0x000fc8000fa3e017 */
[----:B------:R-:W-:Y:S02]  /*4220*/  UIADD3.X UR26, UPT, UPT, URZ, UR29, URZ, UP1, UP2 ;  /* 0x0000001dff1a7290 */ /* 0x000fe40008fe44ff */
[----:B------:R-:W-:-:S04]  /*4230*/  IMAD.U32 R2, RZ, RZ, UR23 ;  /* 0x00000017ff027e24 */ /* 0x000fc8000f8e00ff */
[----:B------:R-:W-:-:S05]  /*4240*/  IMAD.U32 R3, RZ, RZ, UR26 ;  /* 0x0000001aff037e24 */ /* 0x000fca000f8e00ff */
[----:B------:R-:W2:Y:S01]  /*4250*/  LDG.E.U8 R7, desc[UR24][R2.64+0x2] ;  /* 0x0000021802077981 */ /* 0x000ea2000c1e1100 */
[----:B------:R-:W-:Y:S01]  /*4260*/  UMOV UR23, UR27 ;  /* 0x0000001b00177c82 */ /* 0x000fe20008000000 */
[----:B------:R-:W-:-:S04]  /*4270*/  @!UP0 UIADD3 UR23, UPT, UPT, UR31, URZ, URZ ;  /* 0x000000ff1f178290 */ /* 0x000fc8000fffe0ff */
[----:B------:R-:W-:Y:S01]  /*4280*/  UIADD3 UR23, UPT, UPT, UR23, 0x2, URZ ;  /* 0x0000000217177890 */ /* 0x000fe2000fffe0ff */
        /* <DEDUP_REMOVED lines=10> */
.L_x_1345:
        /* <DEDUP_REMOVED lines=37> */
.L_x_1346:
[----:B------:R-:W-:-:S04]  /*4580*/  ULOP3.LUT UR23, UR21, 0xfffffffa, URZ, 0xc0, !UPT ;  /* 0xfffffffa15177892 */ /* 0x000fc8000f8ec0ff */
[----:B------:R-:W-:-:S04]  /*4590*/  ULOP3.LUT UR23, UR23, 0x4, UR21, 0xf4, !UPT ;  /* 0x0000000417177892 */ /* 0x000fc8000f8ef415 */
[----:B------:R-:W-:-:S04]  /*45a0*/  ULOP3.LUT UR21, UR23, 0x1, UR21, 0xf4, !UPT ;  /* 0x0000000117157892 */ /* 0x000fc8000f8ef415 */
        /* <DEDUP_REMOVED lines=14> */
[----:B------:R-:W-:Y:S01]  /*4690*/  UMOV UR23, UR22 ;  /* 0x0000001600177c82 */ /* 0x000fe20008000000 */
[----:B------:R-:W-:Y:S05]  /*46a0*/  BRA `(.L_x_1348) ;  /* 0x0000000000987947 */ /* 0x000fea0003800000 */
.L_x_1347:
[----:B------:R-:W-:Y:S01]  /*46b0*/  VIADD R0, R7, 0xffffffff ;  /* 0xffffffff07007836 */ /* 0x000fe20000000000 */
[----:B------:R-:W-:-:S04]  /*46c0*/  UMOV UR23, UR22 ;  /* 0x0000001600177c82 */ /* 0x000fc80008000000 */
        /* <DEDUP_REMOVED lines=36> */
.L_x_1348:
[----:B------:R-:W-:-:S09]  /*4910*/  UISETP.NE.AND UP0, UPT, UR23, URZ, UPT ;  /* 0x000000ff1700728c */ /* 0x000fd2000bf05270 */
[----:B------:R-:W-:Y:S05]  /*4920*/  BRA.U UP0, `(.L_x_1349) ;  /* 0xffffffe100d47547 */ /* 0x000fea000b83ffff */
[----:B------:R-:W0:Y:S02]  /*4930*/  LDC.64 R2, c[0x0][0x3a0] ;  /* 0x0000e800ff027b82 */ /* 0x000e240000000a00 */
[----:B0-----:R3:W5:Y:S02]  /*4940*/  LDG.E.U8 R0, desc[UR24][R2.64] ;  /* 0x0000001802007981 */ /* 0x001764000c1e1100 */
.L_x_1333:
[----:B-1-3-5:R-:W-:Y:S01]  /*4950*/  LOP3.LUT R2, R0, 0xff, RZ, 0xc0, !PT ;  /* 0x000000ff00027812 */ /* 0x02afe200078ec0ff */
[----:B------:R-:W-:Y:S01]  /*4960*/  UPLOP3.LUT UP2, UPT, UPT, UPT, UPT, 0x40, 0x4 ;  /* 0x000000000004789c */ /* 0x000fe20003f4e870 */
[----:B------:R-:W-:Y:S01]  /*4970*/  PLOP3.LUT P0, PT, PT, PT, PT, 0x8, 0x80 ;  /* 0x000000000080781c */ /* 0x000fe20003f0e170 */
[----:B------:R-:W-:Y:S01]  /*4980*/  UPLOP3.LUT UP1, UPT, UPT, UPT, UPT, 0x40, 0x4 ;  /* 0x000000000004789c */ /* 0x000fe20003f2e870 */
[----:B------:R-:W-:Y:S01]  /*4990*/  IMAD.MOV.U32 R15, RZ, RZ, RZ ;  /* 0x000000ffff0f7224 */ /* 0x000fe200078e00ff */
[----:B------:R-:W-:Y:S01]  /*49a0*/  UP2UR UR5, UPR, URZ, 0x4 ;  /* 0x00000004ff057883 */ /* 0x000fe20008000000 */
[----:B------:R-:W1:Y:S01]  /*49b0*/  POPC R2, R2 ;  /* 0x0000000200027309 */ /* 0x000e620000000000 */
[----:B------:R-:W-:Y:S02]  /*49c0*/  UPLOP3.LUT UP2, UPT, UPT, UPT, UPT, 0x40, 0x4 ;  /* 0x000000000004789c */ /* 0x000fe40003f4e870 */
[----:B------:R-:W-:Y:S02]  /*49d0*/  UP2UR UR6, UPR, URZ, 0x2 ;  /* 0x00000002ff067883 */ /* 0x000fe40008000000 */
[----:B------:R-:W-:-:S02]  /*49e0*/  UP2UR UR7, UPR, URZ, 0x4 ;  /* 0x00000004ff077883 */ /* 0x000fc40008000000 */
[----:B------:R-:W-:Y:S02]  /*49f0*/  UPLOP3.LUT UP1, UPT, UPT, UPT, UPT, 0x40, 0x4 ;  /* 0x000000000004789c */ /* 0x000fe40003f2e870 */
[----:B------:R-:W-:Y:S02]  /*4a00*/  UPLOP3.LUT UP2, UPT, UPT, UPT, UPT, 0x40, 0x4 ;  /* 0x000000000004789c */ /* 0x000fe40003f4e870 */
[----:B------:R-:W-:Y:S02]  /*4a10*/  UP2UR UR8, UPR, URZ, 0x2 ;  /* 0x00000002ff087883 */ /* 0x000fe40008000000 */
[----:B------:R-:W-:Y:S01]  /*4a20*/  UP2UR UR9, UPR, URZ, 0x4 ;  /* 0x00000004ff097883 */ /* 0x000fe20008000000 */
[C---:B-1----:R-:W-:Y:S01]  /*4a30*/  LOP3.LUT R3, R2.reuse, 0xffff, RZ, 0xc0, !PT ;  /* 0x0000ffff02037812 */ /* 0x042fe200078ec0ff */
[----:B------:R-:W-:Y:S01]  /*4a40*/  UPLOP3.LUT UP1, UPT, UPT, UPT, UPT, 0x40, 0x4 ;  /* 0x000000000004789c */ /* 0x000fe20003f2e870 */
[----:B0-----:R-:W-:Y:S01]  /*4a50*/  PRMT R4, R2, 0x7610, R4 ;  /* 0x0000761002047816 */ /* 0x001fe20000000004 */
[----:B------:R-:W-:Y:S01]  /*4a60*/  UPLOP3.LUT UP2, UPT, UPT, UPT, UPT, 0x40, 0x4 ;  /* 0x000000000004789c */ /* 0x000fe20003f4e870 */
[----:B------:R-:W-:Y:S01]  /*4a70*/  ISETP.GE.U32.AND P1, PT, R3, 0x2, PT ;  /* 0x000000020300780c */ /* 0x000fe20003f26070 */
[----:B------:R-:W-:-:S02]  /*4a80*/  UPLOP3.LUT UP3, UPT, UPT, UPT, UPT, 0x40, 0x4 ;  /* 0x000000000004789c */ /* 0x000fc40003f6e870 */
[----:B------:R-:W-:Y:S02]  /*4a90*/  UP2UR UR10, UPR, URZ, 0x2 ;  /* 0x00000002ff0a7883 */ /* 0x000fe40008000000 */
[----:B------:R-:W-:Y:S02]  /*4aa0*/  UP2UR UR11, UPR, URZ, 0x4 ;  /* 0x00000004ff0b7883 */ /* 0x000fe40008000000 */
[----:B------:R-:W-:Y:S02]  /*4ab0*/  UP2UR UR12, UPR, URZ, 0x8 ;  /* 0x00000008ff0c7883 */ /* 0x000fe40008000000 */
[----:B------:R-:W-:Y:S02]  /*4ac0*/  UPLOP3.LUT UP0, UPT, UPT, UPT, UPT, 0x40, 0x4 ;  /* 0x000000000004789c */ /* 0x000fe40003f0e870 */
[----:B------:R-:W-:Y:S02]  /*4ad0*/  UPLOP3.LUT UP1, UPT, UPT, UPT, UPT, 0x40, 0x4 ;  /* 0x000000000004789c */ /* 0x000fe40003f2e870 */
[----:B------:R-:W-:-:S02]  /*4ae0*/  UPLOP3.LUT UP2, UPT, UPT, UPT, UPT, 0x40, 0x4 ;  /* 0x000000000004789c */ /* 0x000fc40003f4e870 */
[----:B------:R-:W-:Y:S02]  /*4af0*/  UPLOP3.LUT UP3, UPT, UPT, UPT, UPT, 0x40, 0x4 ;  /* 0x000000000004789c */ /* 0x000fe40003f6e870 */
[----:B------:R-:W-:Y:S02]  /*4b00*/  UPLOP3.LUT UP4, UPT, UPT, UPT, UPT, 0x40, 0x4 ;  /* 0x000000000004789c */ /* 0x000fe40003f8e870 */
[----:B------:R-:W-:Y:S01]  /*4b10*/  UPLOP3.LUT UP5, UPT, UPT, UPT, UPT, 0x40, 0x4 ;  /* 0x000000000004789c */ /* 0x000fe20003fae870 */
[----:B------:R-:W-:Y:S10]  /*4b20*/  @P1 BRA `(.L_x_1350) ;  /* 0x00000018009c1947 */ /* 0x000ff40003800000 */
[----:B------:R-:W0:Y:S02]  /*4b30*/  LDC.64 R2, c[0x0][0x3a0] ;  /* 0x0000e800ff027b82 */ /* 0x000e240000000a00 */
[----:B0-----:R-:W3:Y:S01]  /*4b40*/  LDG.E.U8 R0, desc[UR24][R2.64+0x1] ;  /* 0x0000011802007981 */ /* 0x001ee2000c1e1100 */
[----:B------:R-:W-:Y:S01]  /*4b50*/  UPLOP3.LUT UP1, UPT, UPT, UPT, UPT, 0x40, 0x4 ;  /* 0x000000000004789c */ /* 0x000fe20003f2e870 */
[----:B------:R-:W-:Y:S01]  /*4b60*/  IMAD.MOV.U32 R15, RZ, RZ, 0x1 ;  /* 0x00000001ff0f7424 */ /* 0x000fe200078e00ff */
[----:B------:R-:W-:Y:S02]  /*4b70*/  UPLOP3.LUT UP2, UPT, UPT, UPT, UPT, 0x40, 0x4 ;  /* 0x000000000004789c */ /* 0x000fe40003f4e870 */
[----:B------:R-:W-:Y:S02]  /*4b80*/  UP2UR UR6, UPR, URZ, 0x2 ;  /* 0x00000002ff067883 */ /* 0x000fe40008000000 */
[----:B------:R-:W-:Y:S02]  /*4b90*/  UP2UR UR7, UPR, URZ, 0x4 ;  /* 0x00000004ff077883 */ /* 0x000fe40008000000 */
[----:B------:R-:W-:-:S02]  /*4ba0*/  UPLOP3.LUT UP3, UPT, UPT, UPT, UPT, 0x40, 0x4 ;  /* 0x000000000004789c */ /* 0x000fc40003f6e870 */
[----:B------:R-:W-:Y:S02]  /*4bb0*/  UPLOP3.LUT UP1, UPT, UPT, UPT, UPT, 0x40, 0x4 ;  /* 0x000000000004789c */ /* 0x000fe40003f2e870 */
[----:B------:R-:W-:Y:S02]  /*4bc0*/  UPLOP3.LUT UP2, UPT, UPT, UPT, UPT, 0x40, 0x4 ;  /* 0x000000000004789c */ /* 0x000fe40003f4e870 */
[----:B------:R-:W-:Y:S02]  /*4bd0*/  UP2UR UR5, UPR, URZ, 0x8 ;  /* 0x00000008ff057883 */ /* 0x000fe40008000000 */
        /* <DEDUP_REMOVED lines=11> */
[----:B------:R-:W-:Y:S02]  /*4c90*/  UPLOP3.LUT UP3, UPT, UPT, UPT, UPT, 0x40, 0x4 ;  /* 0x000000000004789c */ /* 0x000fe40003f6e870 */
[----:B------:R-:W-:Y:S02]  /*4ca0*/  UPLOP3.LUT UP4, UPT, UPT, UPT, UPT, 0x40, 0x4 ;  /* 0x000000000004789c */ /* 0x000fe40003f8e870 */
[----:B------:R-:W-:Y:S01]  /*4cb0*/  UPLOP3.LUT UP5, UPT, UPT, UPT, UPT, 0x40, 0x4 ;  /* 0x000000000004789c */ /* 0x000fe20003fae870 */
[----:B---3--:R-:W0:Y:S02]  /*4cc0*/  POPC R4, R0 ;  /* 0x0000000000047309 */ /* 0x008e240000000000 */
[----:B0-----:R-:W-:-:S04]  /*4cd0*/  LOP3.LUT R5, R4, 0xffff, RZ, 0xc0, !PT ;  /* 0x0000ffff04057812 */ /* 0x001fc800078ec0ff */
[----:B------:R-:W-:-:S13]  /*4ce0*/  ISETP.GT.U32.AND P2, PT, R5, 0x1, PT ;  /* 0x000000010500780c */ /* 0x000fda0003f44070 */
[----:B------:R-:W-:Y:S05]  /*4cf0*/  @P2 BRA `(.L_x_1350) ;  /* 0x0000001800282947 */ /* 0x000fea0003800000 */
[----:B------:R-:W3:Y:S01]  /*4d00*/  LDG.E.U8 R0, desc[UR24][R2.64+0x2] ;  /* 0x0000021802007981 */ /* 0x000ee2000c1e1100 */
[----:B------:R-:W-:Y:S01]  /*4d10*/  UPLOP3.LUT UP2, UPT, UPT, UPT, UPT, 0x80, 0x8 ;  /* 0x000000000008789c */ /* 0x000fe20003f4f070 */
[----:B------:R-:W-:Y:S01]  /*4d20*/  IMAD.MOV.U32 R15, RZ, RZ, 0x2 ;  /* 0x00000002ff0f7424 */ /* 0x000fe200078e00ff */
[----:B------:R-:W-:Y:S02]  /*4d30*/  UPLOP3.LUT UP1, UPT, UPT, UPT, UPT, 0x40, 0x4 ;  /* 0x000000000004789c */ /* 0x000fe40003f2e870 */
[----:B------:R-:W-:Y:S02]  /*4d40*/  UP2UR UR5, UPR, URZ, 0x4 ;  /* 0x00000004ff057883 */ /* 0x000fe40008000000 */
[----:B------:R-:W-:Y:S02]  /*4d50*/  UPLOP3.LUT UP2, UPT, UPT, UPT, UPT, 0x40, 0x4 ;  /* 0x000000000004789c */ /* 0x000fe40003f4e870 */
[----:B------:R-:W-:Y:S02]  /*4d60*/  UP2UR UR6, UPR, URZ, 0x2 ;  /* 0x00000002ff067883 */ /* 0x000fe40008000000 */
[----:B------:R-:W-:-:S02]  /*4d70*/  UP2UR UR7, UPR, URZ, 0x4 ;  /* 0x00000004ff077883 */ /* 0x000fc40008000000 */
[----:B------:R-:W-:Y:S02]  /*4d80*/  UPLOP3.LUT UP1, UPT, UPT, UPT, UPT, 0x40, 0x4 ;  /* 0x000000000004789c */ /* 0x000fe40003f2e870 */
[----:B------:R-:W-:Y:S02]  /*4d90*/  UPLOP3.LUT UP2, UPT, UPT, UPT, UPT, 0x40, 0x4 ;  /* 0x000000000004789c */ /* 0x000fe40003f4e870 */
[----:B------:R-:W-:Y:S02]  /*4da0*/  UP2UR UR8, UPR, URZ, 0x2 ;  /* 0x00000002ff087883 */ /* 0x000fe40008000000 */
[----:B------:R-:W-:Y:S02]  /*4db0*/  UP2UR UR9, UPR, URZ, 0x4 ;  /* 0x00000004ff097883 */ /* 0x000fe40008000000 */
[----:B------:R-:W-:Y:S02]  /*4dc0*/  UPLOP3.LUT UP1, UPT, UPT, UPT, UPT, 0x40, 0x4 ;  /* 0x000000000004789c */ /* 0x000fe40003f2e870 */
[----:B------:R-:W-:-:S02]  /*4dd0*/  UPLOP3.LUT UP2, UPT, UPT, UPT, UPT, 0x40, 0x4 ;  /* 0x000000000004789c */ /* 0x000fc40003f4e870 */
[----:B------:R-:W-:Y:S02]  /*4de0*/  UPLOP3.LUT UP3, UPT, UPT, UPT, UPT, 0x40, 0x4 ;  /* 0x000000000004789c */ /* 0x000fe40003f6e870 */
[----:B------:R-:W-:Y:S02]  /*4df0*/  UP2UR UR10, UPR, URZ, 0x2 ;  /* 0x00000002ff0a7883 */ /* 0x000fe40008000000 */
[----:B------:R-:W-:Y:S02]  /*4e00*/  UP2UR UR11, UPR, URZ, 0x4 ;  /* 0x00000004ff0b7883 */ /* 0x000fe40008000000 */
[----:B------:R-:W-:Y:S02]  /*4e10*/  UP2UR UR12, UPR, URZ, 0x8 ;  /* 0x00000008ff0c7883 */ /* 0x000fe40008000000 */
[----:B------:R-:W-:Y:S02]  /*4e20*/  UPLOP3.LUT UP0, UPT, UPT, UPT, UPT, 0x40, 0x4 ;  /* 0x000000000004789c */ /* 0x000fe40003f0e870 */
[----:B------:R-:W-:-:S02]  /*4e30*/  UPLOP3.LUT UP1, UPT, UPT, UPT, UPT, 0x40, 0x4 ;  /* 0x000000000004789c */ /* 0x000fc40003f2e870 */
        /* <DEDUP_REMOVED lines=345> */
[----:B------:R-:W-:Y:S01]  /*63d0*/  UMOV UR20, URZ ;  /* 0x000000ff00147c82 */ /* 0x000fe20008000000 */
[----:B---3--:R-:W0:Y:S02]  /*63e0*/  POPC R4, R0 ;  /* 0x0000000000047309 */ /* 0x008e240000000000 */
[----:B0-----:R-:W-:-:S04]  /*63f0*/  LOP3.LUT R5, R4, 0xffff, RZ, 0xc0, !PT ;  /* 0x0000ffff04057812 */ /* 0x001fc800078ec0ff */
[----:B------:R-:W-:-:S13]  /*6400*/  ISETP.GE.U32.AND P0, PT, R5, 0x2, PT ;  /* 0x000000020500780c */ /* 0x000fda0003f06070 */
[----:B------:R-:W-:Y:S05]  /*6410*/  @!P0 BRA `(.L_x_1335) ;  /* 0x0000001400448947 */ /* 0x000fea0003800000 */
[----:B------:R-:W-:Y:S01]  /*6420*/  UPLOP3.LUT UP1, UPT, UPT, UPT, UPT, 0x40, 0x4 ;  /* 0x000000000004789c */ /* 0x000fe20003f2e870 */
[----:B------:R-:W-:Y:S01]  /*6430*/  PLOP3.LUT P0, PT, PT, PT, PT, 0x80, 0x8 ;  /* 0x000000000008781c */ /* 0x000fe20003f0f070 */
[----:B------:R-:W-:Y:S01]  /*6440*/  UPLOP3.LUT UP2, UPT, UPT, UPT, UPT, 0x40, 0x4 ;  /* 0x000000000004789c */ /* 0x000fe20003f4e870 */
[----:B------:R-:W-:Y:S01]  /*6450*/  IMAD.MOV.U32 R15, RZ, RZ, 0xf ;  /* 0x0000000fff0f7424 */ /* 0x000fe200078e00ff */
        /* <DEDUP_REMOVED lines=19> */
[----:B------:R-:W-:-:S11]  /*6590*/  UPLOP3.LUT UP5, UPT, UPT, UPT, UPT, 0x40, 0x4 ;  /* 0x000000000004789c */ /* 0x000fd60003fae870 */
.L_x_1350:
[----:B------:R-:W-:Y:S01]  /*65a0*/  LOP3.LUT P2, RZ, R0, 0xff, RZ, 0xc0, !PT ;  /* 0x000000ff00ff7812 */ /* 0x000fe2000784c0ff */
[----:B------:R-:W-:-:S12]  /*65b0*/  UMOV UR20, 0xffffffff ;  /* 0xffffffff00147882 */ /* 0x000fd80000000000 */
[----:B------:R-:W-:Y:S05]  /*65c0*/  @!P2 BRA `(.L_x_1335) ;  /* 0x0000001000d8a947 */ /* 0x000fea0003800000 */
[----:B------:R-:W0:Y:S01]  /*65d0*/  LDCU.64 UR14, c[0x0][0x3a0] ;  /* 0x00007400ff0e77ac */ /* 0x000e220008000a00 */
[----:B------:R-:W1:Y:S01]  /*65e0*/  LDC.64 R12, c[0x0][0x398] ;  /* 0x0000e600ff0c7b82 */ /* 0x000e620000000a00 */
[----:B------:R-:W-:-:S05]  /*65f0*/  LOP3.LUT R4, R4, 0xffff, RZ, 0xc0, !PT ;  /* 0x0000ffff04047812 */ /* 0x000fca00078ec0ff */
[----:B------:R-:W-:Y:S02]  /*6600*/  IMAD.MOV R0, RZ, RZ, -R4 ;  /* 0x000000ffff007224 */ /* 0x000fe400078e0a04 */
[----:B------:R-:W3:Y:S08]  /*6610*/  LDC.64 R10, c[0x0][0x390] ;  /* 0x0000e400ff0a7b82 */ /* 0x000ef00000000a00 */
[----:B------:R-:W4:Y:S01]  /*6620*/  LDC.64 R8, c[0x0][0x388] ;  /* 0x0000e200ff087b82 */ /* 0x000f220000000a00 */
[----:B0-----:R-:W-:-:S05]  /*6630*/  IADD3 R6, P2, PT, R15, UR14, RZ ;  /* 0x0000000e0f067c10 */ /* 0x001fca000ff5e0ff */
[----:B------:R-:W-:-:S08]  /*6640*/  IMAD.X R7, RZ, RZ, UR15, P2 ;  /* 0x0000000fff077e24 */ /* 0x000fd000090e06ff */
.L_x_1368:
[----:B0---4-:R-:W0:Y:S01]  /*6650*/  S2R R3, SR_LANEID ;  /* 0x0000000000037919 */ /* 0x011e220000000000 */
[----:B------:R-:W-:Y:S02]  /*6660*/  VOTEU.ANY UR4, UPT, PT ;  /* 0x0000000000047886 */ /* 0x000fe400038e0100 */
[----:B------:R-:W0:Y:S08]  /*6670*/  FLO.U32 R14, UR4 ;  /* 0x00000004000e7d00 */ /* 0x000e3000080e0000 */
[----:B-1-3--:R-:W1:Y:S01]  /*6680*/  POPC R19, UR4 ;  /* 0x0000000400137d09 */ /* 0x00ae620008000000 */
[----:B0-----:R-:W-:-:S13]  /*6690*/  ISETP.EQ.U32.AND P2, PT, R14, R3, PT ;  /* 0x000000030e00720c */ /* 0x001fda0003f42070 */
[----:B-1----:R-:W5:Y:S01]  /*66a0*/  @P2 ATOMG.E.ADD.STRONG.GPU PT, R19, desc[UR24][R12.64], R19 ;  /* 0x800000130c1329a8 */ /* 0x002f6200081ef118 */
[----:B------:R-:W0:Y:S02]  /*66b0*/  S2R R2, SR_LTMASK ;  /* 0x0000000000027919 */ /* 0x000e240000003900 */
[----:B0-----:R-:W-:-:S06]  /*66c0*/  LOP3.LUT R18, R2, UR4, RZ, 0xc0, !PT ;  /* 0x0000000402127c12 */ /* 0x001fcc000f8ec0ff */
[----:B------:R-:W0:Y:S01]  /*66d0*/  POPC R18, R18 ;  /* 0x0000001200127309 */ /* 0x000e220000000000 */
[----:B-----5:R-:W0:Y:S02]  /*66e0*/  SHFL.IDX PT, R5, R19, R14, 0x1f ;  /* 0x00001f0e13057589 */ /* 0x020e2400000e0000 */
[----:B0-----:R-:W-:-:S04]  /*66f0*/  IMAD.IADD R5, R5, 0x1, R18 ;  /* 0x0000000105057824 */ /* 0x001fc800078e0212 */
[----:B---3--:R-:W-:-:S04]  /*6700*/  IMAD.WIDE.U32 R16, R5, 0x4, R10 ;  /* 0x0000000405107825 */ /* 0x008fc800078e000a */
[----:B----4-:R-:W-:Y:S01]  /*6710*/  IMAD.WIDE.U32 R4, R5, 0x10, R8 ;  /* 0x0000001005047825 */ /* 0x010fe200078e0008 */
[----:B------:R0:W-:Y:S02]  /*6720*/  STG.E desc[UR24][R16.64], R15 ;  /* 0x0000000f10007986 */ /* 0x0001e4000c101918 */
[----:B------:R-:W-:-:S05]  /*6730*/  IADD3 R2, P2, PT, R4, R15, RZ ;  /* 0x0000000f04027210 */ /* 0x000fca0007f5e0ff */
[----:B------:R-:W-:Y:S01]  /*6740*/  IMAD.X R3, RZ, RZ, R5, P2 ;  /* 0x000000ffff037224 */ /* 0x000fe200010e0605 */
[----:B------:R-:W-:Y:S07]  /*6750*/  @!P1 BRA `(.L_x_1351) ;  /* 0x00000000002c9947 */ /* 0x000fee0003800000 */
[----:B------:R-:W0:Y:S02]  /*6760*/  LDG.E.U8 R14, desc[UR24][R6.64] ;  /* 0x00000018060e7981 */ /* 0x000e24000c1e1100 */
[----:B0-----:R-:W-:-:S05]  /*6770*/  IMAD.MOV R17, RZ, RZ, -R14 ;  /* 0x000000ffff117224 */ /* 0x001fca00078e0a0e */
[----:B------:R-:W-:Y:S01]  /*6780*/  LOP3.LUT R16, R14, R17, RZ, 0xc0, !PT ;  /* 0x000000110e107212 */ /* 0x000fe200078ec0ff */
[----:B------:R-:W-:-:S03]  /*6790*/  IMAD.MOV.U32 R17, RZ, RZ, 0x1 ;  /* 0x00000001ff117424 */ /* 0x000fc600078e00ff */
[----:B------:R-:W0:Y:S02]  /*67a0*/  FLO.U32 R14, R16 ;  /* 0x00000010000e7300 */ /* 0x000e2400000e0000 */
[----:B0-----:R-:W-:-:S05]  /*67b0*/  SHF.L.U32 R17, R17, R14, RZ ;  /* 0x0000000e11117219 */ /* 0x001fca00000006ff */
[----:B------:R1:W-:Y:S04]  /*67c0*/  STG.E.U8 desc[UR24][R2.64], R17 ;  /* 0x0000001102007986 */ /* 0x0003e8000c101118 */
[----:B------:R-:W3:Y:S02]  /*67d0*/  LDG.E.U8 R14, desc[UR24][R6.64] ;  /* 0x00000018060e7981 */ /* 0x000ee4000c1e1100 */
[----:B---3--:R-:W-:-:S05]  /*67e0*/  LOP3.LUT R19, R14, R17, RZ, 0x30, !PT ;  /* 0x000000110e137212 */ /* 0x008fca00078e30ff */
[----:B------:R1:W-:Y:S01]  /*67f0*/  STG.E.U8 desc[UR24][R6.64], R19 ;  /* 0x0000001306007986 */ /* 0x0003e2000c101118 */
[----:B------:R-:W-:Y:S05]  /*6800*/  BRA `(.L_x_1352) ;  /* 0x00000000000c7947 */ /* 0x000fea0003800000 */
.L_x_1351:
[----:B0-----:R-:W0:Y:S02]  /*6810*/  LDC.64 R16, c[0x0][0x3a0] ;  /* 0x0000e800ff107b82 */ /* 0x001e240000000a00 */
[----:B0-----:R-:W3:Y:S04]  /*6820*/  LDG.E.U8 R17, desc[UR24][R16.64] ;  /* 0x0000001810117981 */ /* 0x001ee8000c1e1100 */
[----:B---3--:R0:W-:Y:S02]  /*6830*/  STG.E.U8 desc[UR24][R4.64], R17 ;  /* 0x0000001104007986 */ /* 0x0081e4000c101118 */
.L_x_1352:
[----:B-1----:R-:W1:Y:S01]  /*6840*/  LDC.64 R18, c[0x0][0x3a0] ;  /* 0x0000e800ff127b82 */ /* 0x002e620000000a00 */
[----:B------:R-:W-:Y:S01]  /*6850*/  PLOP3.LUT P2, PT, PT, PT, UP0, 0x80, 0x8 ;  /* 0x000000000008781c */ /* 0x000fe20003f4f008 */
[----:B------:R-:W-:-:S12]  /*6860*/  UISETP.NE.AND UP6, UPT, UR5, URZ, UPT ;  /* 0x000000ff0500728c */ /* 0x000fd8000bfc5270 */
[----:B-1----:R-:W3:Y:S01]  /*6870*/  @!P2 LDG.E.U8 R19, desc[UR24][R18.64+0x1] ;  /* 0x000001181213a981 */ /* 0x002ee2000c1e1100 */
[----:B------:R-:W-:Y:S01]  /*6880*/  PLOP3.LUT P2, PT, PT, PT, UP0, 0x80, 0x8 ;  /* 0x000000000008781c */ /* 0x000fe20003f4f008 */
[----:B0-----:R-:W0:Y:S01]  /*6890*/  LDC.64 R16, c[0x0][0x3a0] ;  /* 0x0000e800ff107b82 */ /* 0x001e220000000a00 */
[----:B------:R-:W-:-:S11]  /*68a0*/  PLOP3.LUT P3, PT, PT, PT, UP6, 0x80, 0x8 ;  /* 0x000000000008781c */ /* 0x000fd60003f6f068 */
[----:B---3--:R1:W-:Y:S01]  /*68b0*/  @!P2 STG.E.U8 desc[UR24][R4.64+0x1], R19 ;  /* 0x000001130400a986 */ /* 0x0083e2000c101118 */
[----:B0-----:R-:W-:Y:S05]  /*68c0*/  BRA.U !UP0, `(.L_x_1353) ;  /* 0x0000000108287547 */ /* 0x001fea000b800000 */
[----:B------:R-:W1:Y:S02]  /*68d0*/  LDG.E.U8 R14, desc[UR24][R6.64] ;  /* 0x00000018060e7981 */ /* 0x000e64000c1e1100 */
[----:B-1----:R-:W-:-:S05]  /*68e0*/  IMAD.MOV R19, RZ, RZ, -R14 ;  /* 0x000000ffff137224 */ /* 0x002fca00078e0a0e */
[----:B------:R-:W-:Y:S01]  /*68f0*/  LOP3.LUT R18, R14, R19, RZ, 0xc0, !PT ;  /* 0x000000130e127212 */ /* 0x000fe200078ec0ff */
[----:B------:R-:W-:-:S03]  /*6900*/  IMAD.MOV.U32 R19, RZ, RZ, 0x1 ;  /* 0x00000001ff137424 */ /* 0x000fc600078e00ff */
[----:B------:R-:W0:Y:S02]  /*6910*/  FLO.U32 R14, R18 ;  /* 0x00000012000e7300 */ /* 0x000e2400000e0000 */
[----:B0-----:R-:W-:-:S05]  /*6920*/  SHF.L.U32 R19, R19, R14, RZ ;  /* 0x0000000e13137219 */ /* 0x001fca00000006ff */
[----:B------:R0:W-:Y:S04]  /*6930*/  STG.E.U8 desc[UR24][R2.64], R19 ;  /* 0x0000001302007986 */ /* 0x0001e8000c101118 */
[----:B------:R-:W3:Y:S02]  /*6940*/  LDG.E.U8 R14, desc[UR24][R6.64] ;  /* 0x00000018060e7981 */ /* 0x000ee4000c1e1100 */
[----:B---3--:R-:W-:-:S05]  /*6950*/  LOP3.LUT R21, R14, R19, RZ, 0x30, !PT ;  /* 0x000000130e157212 */ /* 0x008fca00078e30ff */
[----:B------:R0:W-:Y:S02]  /*6960*/  STG.E.U8 desc[UR24][R6.64], R21 ;  /* 0x0000001506007986 */ /* 0x0001e4000c101118 */
.L_x_1353:
[----:B------:R-:W3:Y:S01]  /*6970*/  @!P3 LDG.E.U8 R17, desc[UR24][R16.64+0x2] ;  /* 0x000002181011b981 */ /* 0x000ee2000c1e1100 */
[----:B------:R-:W-:Y:S02]  /*6980*/  UISETP.NE.AND UP6, UPT, UR5, URZ, UPT ;  /* 0x000000ff0500728c */ /* 0x000fe4000bfc5270 */
[----:B------:R-:W-:Y:S01]  /*6990*/  UP2UR UR4, UPR, URZ, 0x1 ;  /* 0x00000001ff047883 */ /* 0x000fe20008000000 */
[----:B01----:R-:W0:Y:S01]  /*69a0*/  LDC.64 R18, c[0x0][0x3a0] ;  /* 0x0000e800ff127b82 */ /* 0x003e220000000a00 */
[----:B------:R-:W-:Y:S02]  /*69b0*/  UISETP.NE.AND UP0, UPT, UR6, URZ, UPT ;  /* 0x000000ff0600728c */ /* 0x000fe4000bf05270 */
[----:B------:R-:W-:-:S04]  /*69c0*/  PLOP3.LUT P2, PT, PT, PT, UP6, 0x80, 0x8 ;  /* 0x000000000008781c */ /* 0x000fc80003f4f068 */
[----:B------:R-:W-:Y:S01]  /*69d0*/  PLOP3.LUT P3, PT, PT, PT, UP0, 0x80, 0x8 ;  /* 0x000000000008781c */ /* 0x000fe20003f6f008 */
[----:B------:R-:W-:-:S08]  /*69e0*/  UISETP.NE.AND UP0, UPT, UR4, URZ, UPT ;  /* 0x000000ff0400728c */ /* 0x000fd0000bf05270 */
        /* <DEDUP_REMOVED lines=12> */
.L_x_1354:
        /* <DEDUP_REMOVED lines=20> */
.L_x_1355:
        /* <DEDUP_REMOVED lines=20> */
.L_x_1356:
        /* <DEDUP_REMOVED lines=20> */
.L_x_1357:
        /* <DEDUP_REMOVED lines=20> */
.L_x_1358:
        /* <DEDUP_REMOVED lines=20> */
.L_x_1359:
        /* <DEDUP_REMOVED lines=20> */
.L_x_1360:
[----:B------:R-:W3:Y:S01]  /*7230*/  @!P3 LDG.E.U8 R19, desc[UR24][R18.64+0x9] ;  /* 0x000009181213b981 */ /* 0x000ee2000c1e1100 */
[----:B------:R-:W-:-:S06]  /*7240*/  UISETP.NE.AND UP6, UPT, UR12, URZ, UPT ;  /* 0x000000ff0c00728c */ /* 0x000fcc000bfc5270 */
[----:B------:R-:W-:Y:S01]  /*7250*/  PLOP3.LUT P2, PT, PT, PT, UP6, 0x80, 0x8 ;  /* 0x000000000008781c */ /* 0x000fe20003f4f068 */
[----:B01----:R-:W0:Y:S01]  /*7260*/  LDC.64 R16, c[0x0][0x3a0] ;  /* 0x0000e800ff107b82 */ /* 0x003e220000000a00 */
        /* <DEDUP_REMOVED lines=13> */
.L_x_1361:
[----:B------:R-:W3:Y:S01]  /*7340*/  @!P3 LDG.E.U8 R17, desc[UR24][R16.64+0xa] ;  /* 0x00000a181011b981 */ /* 0x000ee2000c1e1100 */
        /* <DEDUP_REMOVED lines=15> */
.L_x_1362:
        /* <DEDUP_REMOVED lines=16> */
.L_x_1363:
        /* <DEDUP_REMOVED lines=16> */
.L_x_1364:
        /* <DEDUP_REMOVED lines=16> */
.L_x_1365:
[----:B------:R-:W3:Y:S01]  /*7740*/  @!P3 LDG.E.U8 R17, desc[UR24][R16.64+0xe] ;  /* 0x00000e181011b981 */ /* 0x000ee2000c1e1100 */
[----:B------:R-:W-:Y:S01]  /*7750*/  PLOP3.LUT P2, PT, PT, PT, UP5, 0x80, 0x8 ;  /* 0x000000000008781c */ /* 0x000fe20003f4f058 */
[----:B01----:R-:W0:-:S12]  /*7760*/  @!P0 LDC.64 R18, c[0x0][0x3a0] ;  /* 0x0000e800ff128b82 */ /* 0x003e180000000a00 */
        /* <DEDUP_REMOVED lines=12> */
.L_x_1366:
[----:B------:R-:W3:Y:S04]  /*7830*/  @!P0 LDG.E.U8 R19, desc[UR24][R18.64+0xf] ;  /* 0x00000f1812138981 */ /* 0x000ee8000c1e1100 */
[----:B---3--:R3:W-:Y:S01]  /*7840*/  @!P0 STG.E.U8 desc[UR24][R4.64+0xf], R19 ;  /* 0x00000f1304008986 */ /* 0x0087e2000c101118 */
[----:B------:R-:W-:Y:S05]  /*7850*/  @!P0 BRA `(.L_x_1367) ;  /* 0x0000000000288947 */ /* 0x000fea0003800000 */
[----:B-1-3--:R-:W3:Y:S02]  /*7860*/  LDG.E.U8 R4, desc[UR24][R6.64] ;  /* 0x0000001806047981 */ /* 0x00aee4000c1e1100 */
[----:B---3--:R-:W-:-:S05]  /*7870*/  IMAD.MOV R5, RZ, RZ, -R4 ;  /* 0x000000ffff057224 */ /* 0x008fca00078e0a04 */
[----:B------:R-:W-:Y:S01]  /*7880*/  LOP3.LUT R14, R4, R5, RZ, 0xc0, !PT ;  /* 0x00000005040e7212 */ /* 0x000fe200078ec0ff */
[----:B------:R-:W-:-:S03]  /*7890*/  IMAD.MOV.U32 R5, RZ, RZ, 0x1 ;  /* 0x00000001ff057424 */ /* 0x000fc600078e00ff */
[----:B------:R-:W1:Y:S02]  /*78a0*/  FLO.U32 R4, R14 ;  /* 0x0000000e00047300 */ /* 0x000e6400000e0000 */
[----:B-1----:R-:W-:-:S05]  /*78b0*/  SHF.L.U32 R5, R5, R4, RZ ;  /* 0x0000000405057219 */ /* 0x002fca00000006ff */
[----:B------:R4:W-:Y:S04]  /*78c0*/  STG.E.U8 desc[UR24][R2.64], R5 ;  /* 0x0000000502007986 */ /* 0x0009e8000c101118 */
[----:B------:R-:W0:Y:S02]  /*78d0*/  LDG.E.U8 R4, desc[UR24][R6.64] ;  /* 0x0000001806047981 */ /* 0x000e24000c1e1100 */
[----:B0-----:R-:W-:-:S05]  /*78e0*/  LOP3.LUT R17, R4, R5, RZ, 0x30, !PT ;  /* 0x0000000504117212 */ /* 0x001fca00078e30ff */
[----:B------:R4:W-:Y:S02]  /*78f0*/  STG.E.U8 desc[UR24][R6.64], R17 ;  /* 0x0000001106007986 */ /* 0x0009e4000c101118 */
.L_x_1367:
[----:B------:R-:W-:-:S05]  /*7900*/  VIADD R0, R0, 0x1 ;  /* 0x0000000100007836 */ /* 0x000fca0000000000 */
[----:B------:R-:W-:-:S13]  /*7910*/  ISETP.NE.AND P2, PT, R0, RZ, PT ;  /* 0x000000ff0000720c */ /* 0x000fda0003f45270 */
[----:B------:R-:W-:Y:S05]  /*7920*/  @P2 BRA `(.L_x_1368) ;  /* 0xffffffec00482947 */ /* 0x000fea000383ffff */
.L_x_1335:
[----:B0---4-:R-:W0:Y:S01]  /*7930*/  LDC.64 R2, c[0x0][0x3a8] ;  /* 0x0000ea00ff027b82 */ /* 0x011e220000000a00 */
[----:B-1-3--:R-:W-:-:S05]  /*7940*/  IMAD.U32 R5, RZ, RZ, UR20 ;  /* 0x00000014ff057e24 */ /* 0x00afca000f8e00ff */
[----:B0-----:R-:W-:Y:S01]  /*7950*/  STG.E desc[UR24][R2.64], R5 ;  /* 0x0000000502007986 */ /* 0x001fe2000c101918 */
[----:B--2---:R-:W-:Y:S05]  /*7960*/  EXIT ;  /* 0x000000000000794d */ /* 0x004fea0003800000 */
.L_x_1369:
        /* <DEDUP_REMOVED lines=9> */
.L_x_1379:


//--------------------- .nv.shared.reserved.0     --------------------------
	.section	.nv.shared.reserved.0,"aw",@nobits
	.weak		__nv_reservedSMEM_offset_0_alias
	.size		__nv_reservedSMEM_offset_0_alias, 0, 64
	.other		__nv_reservedSMEM_offset_0_alias,@"STO_CUDA_RESERVED_SHARED STV_DEFAULT"
__nv_reservedSMEM_offset_0_alias:
	.zero		0
	.zero		64


//--------------------- .nv.constant0._Z6SearchIyLj6EEvjPAmlmlmlT0_T0_T0_T0__T_PjS3_S2_S3_S3_ --------------------------
	.section	.nv.constant0._Z6SearchIyLj6EEvjPAmlmlmlT0_T0_T0_T0__T_PjS3_S2_S3_S3_,"a",@progbits
	.sectionflags	@""
	.align	4
.nv.constant0._Z6SearchIyLj6EEvjPAmlmlmlT0_T0_T0_T0__T_PjS3_S2_S3_S3_:
	.zero		952


//--------------------- .nv.constant0._Z4InitIyLj6EEvPiPAmlmlmlT0_T0_T0_T0__T_PjS4_S3_S4_ --------------------------
	.section	.nv.constant0._Z4InitIyLj6EEvPiPAmlmlmlT0_T0_T0_T0__T_PjS4_S3_S4_,"a",@progbits
	.sectionflags	@""
	.align	4
.nv.constant0._Z4InitIyLj6EEvPiPAmlmlmlT0_T0_T0_T0__T_PjS4_S3_S4_:
	.zero		944


//--------------------- .nv.constant0._Z6SearchIjLj5EEvjPAmlmlmlT0_T0_T0_T0__T_PjS3_S2_S3_S3_ --------------------------
	.section	.nv.constant0._Z6SearchIjLj5EEvjPAmlmlmlT0_T0_T0_T0__T_PjS3_S2_S3_S3_,"a",@progbits
	.sectionflags	@""
	.align	4
.nv.constant0._Z6SearchIjLj5EEvjPAmlmlmlT0_T0_T0_T0__T_PjS3_S2_S3_S3_:
	.zero		952


//--------------------- .nv.constant0._Z4InitIjLj5EEvPiPAmlmlmlT0_T0_T0_T0__T_PjS4_S3_S4_ --------------------------
	.section	.nv.constant0._Z4InitIjLj5EEvPiPAmlmlmlT0_T0_T0_T0__T_PjS4_S3_S4_,"a",@progbits
	.sectionflags	@""
	.align	4
.nv.constant0._Z4InitIjLj5EEvPiPAmlmlmlT0_T0_T0_T0__T_PjS4_S3_S4_:
	.zero		944


//--------------------- .nv.constant0._Z6SearchItLj4EEvjPAmlmlmlT0_T0_T0_T0__T_PjS3_S2_S3_S3_ --------------------------
	.section	.nv.constant0._Z6SearchItLj4EEvjPAmlmlmlT0_T0_T0_T0__T_PjS3_S2_S3_S3_,"a",@progbits
	.sectionflags	@""
	.align	4
.nv.constant0._Z6SearchItLj4EEvjPAmlmlmlT0_T0_T0_T0__T_PjS3_S2_S3_S3_:
	.zero		952


//--------------------- .nv.constant0._Z4InitItLj4EEvPiPAmlmlmlT0_T0_T0_T0__T_PjS4_S3_S4_ --------------------------
	.section	.nv.constant0._Z4InitItLj4EEvPiPAmlmlmlT0_T0_T0_T0__T_PjS4_S3_S4_,"a",@progbits
	.sectionflags	@""
	.align	4
.nv.constant0._Z4InitItLj4EEvPiPAmlmlmlT0_T0_T0_T0__T_PjS4_S3_S4_:
	.zero		944


//--------------------- .nv.constant0._Z6SearchItLj3EEvjPAmlmlmlT0_T0_T0_T0__T_PjS3_S2_S3_S3_ --------------------------
	.section	.nv.constant0._Z6SearchItLj3EEvjPAmlmlmlT0_T0_T0_T0__T_PjS3_S2_S3_S3_,"a",@progbits
	.sectionflags	@""
	.align	4
.nv.constant0._Z6SearchItLj3EEvjPAmlmlmlT0_T0_T0_T0__T_PjS3_S2_S3_S3_:
	.zero		952


//--------------------- .nv.constant0._Z4InitItLj3EEvPiPAmlmlmlT0_T0_T0_T0__T_PjS4_S3_S4_ --------------------------
	.section	.nv.constant0._Z4InitItLj3EEvPiPAmlmlmlT0_T0_T0_T0__T_PjS4_S3_S4_,"a",@progbits
	.sectionflags	@""
	.align	4
.nv.constant0._Z4InitItLj3EEvPiPAmlmlmlT0_T0_T0_T0__T_PjS4_S3_S4_:
	.zero		944


//--------------------- .nv.constant0._Z6SearchIhLj2EEvjPAmlmlmlT0_T0_T0_T0__T_PjS3_S2_S3_S3_ --------------------------
	.section	.nv.constant0._Z6SearchIhLj2EEvjPAmlmlmlT0_T0_T0_T0__T_PjS3_S2_S3_S3_,"a",@progbits
	.sectionflags	@""
	.align	4
.nv.constant0._Z6SearchIhLj2EEvjPAmlmlmlT0_T0_T0_T0__T_PjS3_S2_S3_S3_:
	.zero		952


//--------------------- .nv.constant0._Z4InitIhLj2EEvPiPAmlmlmlT0_T0_T0_T0__T_PjS4_S3_S4_ --------------------------
	.section	.nv.constant0._Z4InitIhLj2EEvPiPAmlmlmlT0_T0_T0_T0__T_PjS4_S3_S4_,"a",@progbits
	.sectionflags	@""
	.align	4
.nv.constant0._Z4InitIhLj2EEvPiPAmlmlmlT0_T0_T0_T0__T_PjS4_S3_S4_:
	.zero		944


//--------------------- SYMBOLS --------------------------

	.type		.nv.reservedSmem.offset0,@object
	.size		.nv.reservedSmem.offset0,0x4
